	.target	sm_90a

	.elftype	@"ET_EXEC"


//--------------------- .note.nv.tkinfo           --------------------------
	.section	.note.nv.tkinfo,"",@"SHT_NOTE"
	.sectionflags	@"SHF_NOTE_NV_TKINFO"
	.tkinfo
        /*0018*/ 	.word	0x00000002
        /*0030*/ 	.string	""
        /*0030*/ 	.string	"ptxas"
        /*0030*/ 	.string	"Cuda compilation tools, release 13.0, V13.0.88"
        /*0030*/ 	.string	"Build cuda_13.0.r13.0/compiler.36424714_0"
        /*0030*/ 	.string	"-arch sm_90a -m 64 "



//--------------------- .note.nv.cuinfo           --------------------------
	.section	.note.nv.cuinfo,"",@"SHT_NOTE"
	.sectionflags	@"SHF_NOTE_NV_CUINFO"
        /*0018*/ 	.short	0x0002
        /*001a*/ 	.short	0x005a
        /*001c*/ 	.short	0x0082
	.zero		2


//--------------------- .nv.info                  --------------------------
	.section	.nv.info,"",@"SHT_CUDA_INFO"
	.align	4


	//----- nvinfo : EIATTR_REGCOUNT
	.align		4
        /*0000*/ 	.byte	0x04, 0x2f
        /*0002*/ 	.short	(.L_15 - .L_14)
	.align		4
.L_14:
        /*0004*/ 	.word	index@(_ZN7cutlass13device_kernelINS_4gemm6kernel13GemmUniversalINS1_17GroupProblemShapeIN4cute5tupleIJiiiEEEEENS1_10collective13CollectiveMmaINS1_39MainloopSm90ArrayTmaGmmaWarpSpecializedILi3ENS6_IJNS5_1CILi2EEENSC_ILi1EEESE_EEENS1_55KernelPtrArrayTmaWarpSpecializedCooperativeFP8FastAccumEEENS6_IJNSC_ILi256EEESI_NSC_ILi128EEEEEENS_12float_e4m3_tEPNS6_IJlSE_NSC_ILi0EEEEEESL_SO_NS5_8TiledMMAINS5_8MMA_AtomIJNS5_4SM904GMMA31MMA_64x256x32_F32E4M3E4M3_SS_TNILNSS_7ScaleInE1ELSU_1EEEEEENS5_6LayoutISF_NS6_IJSE_SM_SM_EEEEENS6_IJNS5_10UnderscoreES10_S10_EEEEENS5_13SM90_TMA_LOADENS5_14ComposedLayoutINS5_7SwizzleILi3ELi4ELi3EEENS5_18smem_ptr_flag_bitsILi8EEENSX_INS6_IJNSC_ILi8EEESJ_EEENS6_IJSJ_SE_EEEEEEEvNS5_8identityENS5_23SM90_TMA_LOAD_MULTICASTES1D_vS1E_EENS_8epilogue10collective18CollectiveEpilogueINS1H_30Sm90PtrArrayTmaWarpSpecializedILi4ELi2ELi16ELb1ELb0ELi2EEEJSK_NS6_IJSJ_NSC_ILi32EEEEEENS_6half_tEPNS6_IJSE_lSM_EEES1O_S1Q_NS1H_6fusion15FusionCallbacksIS1L_NS1R_17LinearCombinationIS1O_fS1O_fLNS_15FloatRoundStyleE2EEESK_S1N_JEEES13_NS14_IS16_NS17_ILi16EEENSX_INS6_IJNSC_ILi64EEES19_EEENS6_IJSE_S1Y_EEEEEEENS5_17SM75_U16x8_LDSM_TENS5_14SM90_TMA_STOREES22_NS5_17SM90_U16x8_STSM_TENS5_9Copy_AtomIJNS5_17SM90_U32x4_STSM_NES1O_EEEvEEEvvEEEEvNT_6ParamsE)
        /*0008*/ 	.word	0x000000a8


	//----- nvinfo : EIATTR_FRAME_SIZE
	.align		4
.L_15:
        /*000c*/ 	.byte	0x04, 0x11
        /*000e*/ 	.short	(.L_17 - .L_16)
	.align		4
.L_16:
        /*0010*/ 	.word	index@($__internal_0_$__cuda_sm20_div_u64)
        /*0014*/ 	.word	0x00000800


	//----- nvinfo : EIATTR_FRAME_SIZE
	.align		4
.L_17:
        /*0018*/ 	.byte	0x04, 0x11
        /*001a*/ 	.short	(.L_19 - .L_18)
	.align		4
.L_18:
        /*001c*/ 	.word	index@(_ZN7cutlass13device_kernelINS_4gemm6kernel13GemmUniversalINS1_17GroupProblemShapeIN4cute5tupleIJiiiEEEEENS1_10collective13CollectiveMmaINS1_39MainloopSm90ArrayTmaGmmaWarpSpecializedILi3ENS6_IJNS5_1CILi2EEENSC_ILi1EEESE_EEENS1_55KernelPtrArrayTmaWarpSpecializedCooperativeFP8FastAccumEEENS6_IJNSC_ILi256EEESI_NSC_ILi128EEEEEENS_12float_e4m3_tEPNS6_IJlSE_NSC_ILi0EEEEEESL_SO_NS5_8TiledMMAINS5_8MMA_AtomIJNS5_4SM904GMMA31MMA_64x256x32_F32E4M3E4M3_SS_TNILNSS_7ScaleInE1ELSU_1EEEEEENS5_6LayoutISF_NS6_IJSE_SM_SM_EEEEENS6_IJNS5_10UnderscoreES10_S10_EEEEENS5_13SM90_TMA_LOADENS5_14ComposedLayoutINS5_7SwizzleILi3ELi4ELi3EEENS5_18smem_ptr_flag_bitsILi8EEENSX_INS6_IJNSC_ILi8EEESJ_EEENS6_IJSJ_SE_EEEEEEEvNS5_8identityENS5_23SM90_TMA_LOAD_MULTICASTES1D_vS1E_EENS_8epilogue10collective18CollectiveEpilogueINS1H_30Sm90PtrArrayTmaWarpSpecializedILi4ELi2ELi16ELb1ELb0ELi2EEEJSK_NS6_IJSJ_NSC_ILi32EEEEEENS_6half_tEPNS6_IJSE_lSM_EEES1O_S1Q_NS1H_6fusion15FusionCallbacksIS1L_NS1R_17LinearCombinationIS1O_fS1O_fLNS_15FloatRoundStyleE2EEESK_S1N_JEEES13_NS14_IS16_NS17_ILi16EEENSX_INS6_IJNSC_ILi64EEES19_EEENS6_IJSE_S1Y_EEEEEEENS5_17SM75_U16x8_LDSM_TENS5_14SM90_TMA_STOREES22_NS5_17SM90_U16x8_STSM_TENS5_9Copy_AtomIJNS5_17SM90_U32x4_STSM_NES1O_EEEvEEEvvEEEEvNT_6ParamsE)
        /*0020*/ 	.word	0x00000800


	//----- nvinfo : EIATTR_MIN_STACK_SIZE
	.align		4
.L_19:
        /*0024*/ 	.byte	0x04, 0x12
        /*0026*/ 	.short	(.L_21 - .L_20)
	.align		4
.L_20:
        /*0028*/ 	.word	index@(_ZN7cutlass13device_kernelINS_4gemm6kernel13GemmUniversalINS1_17GroupProblemShapeIN4cute5tupleIJiiiEEEEENS1_10collective13CollectiveMmaINS1_39MainloopSm90ArrayTmaGmmaWarpSpecializedILi3ENS6_IJNS5_1CILi2EEENSC_ILi1EEESE_EEENS1_55KernelPtrArrayTmaWarpSpecializedCooperativeFP8FastAccumEEENS6_IJNSC_ILi256EEESI_NSC_ILi128EEEEEENS_12float_e4m3_tEPNS6_IJlSE_NSC_ILi0EEEEEESL_SO_NS5_8TiledMMAINS5_8MMA_AtomIJNS5_4SM904GMMA31MMA_64x256x32_F32E4M3E4M3_SS_TNILNSS_7ScaleInE1ELSU_1EEEEEENS5_6LayoutISF_NS6_IJSE_SM_SM_EEEEENS6_IJNS5_10UnderscoreES10_S10_EEEEENS5_13SM90_TMA_LOADENS5_14ComposedLayoutINS5_7SwizzleILi3ELi4ELi3EEENS5_18smem_ptr_flag_bitsILi8EEENSX_INS6_IJNSC_ILi8EEESJ_EEENS6_IJSJ_SE_EEEEEEEvNS5_8identityENS5_23SM90_TMA_LOAD_MULTICASTES1D_vS1E_EENS_8epilogue10collective18CollectiveEpilogueINS1H_30Sm90PtrArrayTmaWarpSpecializedILi4ELi2ELi16ELb1ELb0ELi2EEEJSK_NS6_IJSJ_NSC_ILi32EEEEEENS_6half_tEPNS6_IJSE_lSM_EEES1O_S1Q_NS1H_6fusion15FusionCallbacksIS1L_NS1R_17LinearCombinationIS1O_fS1O_fLNS_15FloatRoundStyleE2EEESK_S1N_JEEES13_NS14_IS16_NS17_ILi16EEENSX_INS6_IJNSC_ILi64EEES19_EEENS6_IJSE_S1Y_EEEEEEENS5_17SM75_U16x8_LDSM_TENS5_14SM90_TMA_STOREES22_NS5_17SM90_U16x8_STSM_TENS5_9Copy_AtomIJNS5_17SM90_U32x4_STSM_NES1O_EEEvEEEvvEEEEvNT_6ParamsE)
        /*002c*/ 	.word	0x00000800
.L_21:


//--------------------- .nv.compat                --------------------------
	.section	.nv.compat,"",@"SHT_CUDA_COMPAT_INFO"
	.align	4
        /*0000*/ 	.byte	0x02, 0x09, 0x01, 0x00, 0x02, 0x02, 0x04, 0x00, 0x02, 0x05, 0x05, 0x00, 0x03, 0x07, 0x01, 0x01
        /*0010*/ 	.byte	0x02, 0x03, 0x03, 0x00, 0x02, 0x06, 0x01, 0x00, 0x04, 0x0b, 0x08, 0x00, 0x00, 0x00, 0x00, 0x00
        /*0020*/ 	.byte	0x00, 0x00, 0x00, 0x00


//--------------------- .nv.info._ZN7cutlass13device_kernelINS_4gemm6kernel13GemmUniversalINS1_17GroupProblemShapeIN4cute5tupleIJiiiEEEEENS1_10collective13CollectiveMmaINS1_39MainloopSm90ArrayTmaGmmaWarpSpecializedILi3ENS6_IJNS5_1CILi2EEENSC_ILi1EEESE_EEENS1_55KernelPtrArrayTmaWarpSpecializedCooperativeFP8FastAccumEEENS6_IJNSC_ILi256EEESI_NSC_ILi128EEEEEENS_12float_e4m3_tEPNS6_IJlSE_NSC_ILi0EEEEEESL_SO_NS5_8TiledMMAINS5_8MMA_AtomIJNS5_4SM904GMMA31MMA_64x256x32_F32E4M3E4M3_SS_TNILNSS_7ScaleInE1ELSU_1EEEEEENS5_6LayoutISF_NS6_IJSE_SM_SM_EEEEENS6_IJNS5_10UnderscoreES10_S10_EEEEENS5_13SM90_TMA_LOADENS5_14ComposedLayoutINS5_7SwizzleILi3ELi4ELi3EEENS5_18smem_ptr_flag_bitsILi8EEENSX_INS6_IJNSC_ILi8EEESJ_EEENS6_IJSJ_SE_EEEEEEEvNS5_8identityENS5_23SM90_TMA_LOAD_MULTICASTES1D_vS1E_EENS_8epilogue10collective18CollectiveEpilogueINS1H_30Sm90PtrArrayTmaWarpSpecializedILi4ELi2ELi16ELb1ELb0ELi2EEEJSK_NS6_IJSJ_NSC_ILi32EEEEEENS_6half_tEPNS6_IJSE_lSM_EEES1O_S1Q_NS1H_6fusion15FusionCallbacksIS1L_NS1R_17LinearCombinationIS1O_fS1O_fLNS_15FloatRoundStyleE2EEESK_S1N_JEEES13_NS14_IS16_NS17_ILi16EEENSX_INS6_IJNSC_ILi64EEES19_EEENS6_IJSE_S1Y_EEEEEEENS5_17SM75_U16x8_LDSM_TENS5_14SM90_TMA_STOREES22_NS5_17SM90_U16x8_STSM_TENS5_9Copy_AtomIJNS5_17SM90_U32x4_STSM_NES1O_EEEvEEEvvEEEEvNT_6ParamsE --------------------------
	.section	.nv.info._ZN7cutlass13device_kernelINS_4gemm6kernel13GemmUniversalINS1_17GroupProblemShapeIN4cute5tupleIJiiiEEEEENS1_10collective13CollectiveMmaINS1_39MainloopSm90ArrayTmaGmmaWarpSpecializedILi3ENS6_IJNS5_1CILi2EEENSC_ILi1EEESE_EEENS1_55KernelPtrArrayTmaWarpSpecializedCooperativeFP8FastAccumEEENS6_IJNSC_ILi256EEESI_NSC_ILi128EEEEEENS_12float_e4m3_tEPNS6_IJlSE_NSC_ILi0EEEEEESL_SO_NS5_8TiledMMAINS5_8MMA_AtomIJNS5_4SM904GMMA31MMA_64x256x32_F32E4M3E4M3_SS_TNILNSS_7ScaleInE1ELSU_1EEEEEENS5_6LayoutISF_NS6_IJSE_SM_SM_EEEEENS6_IJNS5_10UnderscoreES10_S10_EEEEENS5_13SM90_TMA_LOADENS5_14ComposedLayoutINS5_7SwizzleILi3ELi4ELi3EEENS5_18smem_ptr_flag_bitsILi8EEENSX_INS6_IJNSC_ILi8EEESJ_EEENS6_IJSJ_SE_EEEEEEEvNS5_8identityENS5_23SM90_TMA_LOAD_MULTICASTES1D_vS1E_EENS_8epilogue10collective18CollectiveEpilogueINS1H_30Sm90PtrArrayTmaWarpSpecializedILi4ELi2ELi16ELb1ELb0ELi2EEEJSK_NS6_IJSJ_NSC_ILi32EEEEEENS_6half_tEPNS6_IJSE_lSM_EEES1O_S1Q_NS1H_6fusion15FusionCallbacksIS1L_NS1R_17LinearCombinationIS1O_fS1O_fLNS_15FloatRoundStyleE2EEESK_S1N_JEEES13_NS14_IS16_NS17_ILi16EEENSX_INS6_IJNSC_ILi64EEES19_EEENS6_IJSE_S1Y_EEEEEEENS5_17SM75_U16x8_LDSM_TENS5_14SM90_TMA_STOREES22_NS5_17SM90_U16x8_STSM_TENS5_9Copy_AtomIJNS5_17SM90_U32x4_STSM_NES1O_EEEvEEEvvEEEEvNT_6ParamsE,"",@"SHT_CUDA_INFO"
	.sectionflags	@""
	.align	4


	//----- nvinfo : EIATTR_CUDA_API_VERSION
	.align		4
        /*0000*/ 	.byte	0x04, 0x37
        /*0002*/ 	.short	(.L_23 - .L_22)
.L_22:
        /*0004*/ 	.word	0x00000082


	//----- nvinfo : EIATTR_KPARAM_INFO
	.align		4
.L_23:
        /*0008*/ 	.byte	0x04, 0x17
        /*000a*/ 	.short	(.L_25 - .L_24)
.L_24:
        /*000c*/ 	.word	0x00000000
        /*0010*/ 	.short	0x0000
        /*0012*/ 	.short	0x0070
        /*0014*/ 	.byte	0x00, 0xf0, 0x01, 0x1c


	//----- nvinfo : EIATTR_SPARSE_MMA_MASK
	.align		4
.L_25:
        /*0018*/ 	.byte	0x03, 0x50
        /*001a*/ 	.short	0x0000


	//----- nvinfo : EIATTR_MAXREG_COUNT
	.align		4
        /*001c*/ 	.byte	0x03, 0x1b
        /*001e*/ 	.short	0x00a8


	//----- nvinfo : EIATTR_NUM_BARRIERS
	.align		4
        /*0020*/ 	.byte	0x02, 0x4c
        /*0022*/ 	.byte	0x02
	.zero		1


	//----- nvinfo : EIATTR_EXTERNS
	.align		4
        /*0024*/ 	.byte	0x04, 0x0f
        /*0026*/ 	.short	(.L_27 - .L_26)


	//   ....[0]....
	.align		4
.L_26:
        /*0028*/ 	.word	index@(__assertfail)


	//----- nvinfo : EIATTR_ANNOTATIONS
	.align		4
.L_27:
        /*002c*/ 	.byte	0x04, 0x55
        /*002e*/ 	.short	(.L_29 - .L_28)


	//   ....[0]....
.L_28:
        /*0030*/ 	.word	0x00000001
        /*0034*/ 	.byte	0x40, 0x3a, 0x00, 0x00, 0x01, 0x00, 0x00, 0x00, 0x80, 0x3a, 0x00, 0x00, 0x01, 0x00, 0x00, 0x00
        /* <DEDUP_REMOVED lines=790> */
        /*31a4*/ 	.byte	0x00, 0x6c, 0x01, 0x00, 0x01, 0x00, 0x00, 0x00, 0x50, 0x6c, 0x01, 0x00


	//----- nvinfo : EIATTR_MERCURY_ISA_VERSION
	.align		4
.L_29:
        /*31b0*/ 	.byte	0x03, 0x5f
        /*31b2*/ 	.short	0x0101


	//----- nvinfo : EIATTR_INT_WARP_WIDE_INSTR_OFFSETS
	.align		4
        /*31b4*/ 	.byte	0x04, 0x31
        /*31b6*/ 	.short	(.L_31 - .L_30)


	//   ....[0]....
.L_30:
        /*31b8*/ 	.word	0x000012c0


	//   ....[1]....
        /*31bc*/ 	.word	0x000012e0


	//   ....[2]....
        /*31c0*/ 	.word	0x00001410


	//----- nvinfo : EIATTR_COOP_GROUP_MASK_REGIDS
	.align		4
.L_31:
        /*31c4*/ 	.byte	0x04, 0x29
        /*31c6*/ 	.short	(.L_33 - .L_32)


	//   ....[0]....
.L_32:
        /*31c8*/ 	.word	0xffffffff


	//   ....[1]....
        /*31cc*/ 	.word	0xffffffff


	//   ....[2]....
        /*31d0*/ 	.word	0xffffffff


	//   ....[3]....
        /*31d4*/ 	.word	0xffffffff


	//   ....[4]....
        /*31d8*/ 	.word	0xffffffff


	//   ....[5]....
        /*31dc*/ 	.word	0xffffffff


	//   ....[6]....
        /*31e0*/ 	.word	0xffffffff


	//   ....[7]....
        /*31e4*/ 	.word	0xffffffff


	//   ....[8]....
        /*31e8*/ 	.word	0xffffffff


	//   ....[9]....
        /*31ec*/ 	.word	0xffffffff


	//   ....[10]....
        /*31f0*/ 	.word	0xffffffff


	//   ....[11]....
        /*31f4*/ 	.word	0xffffffff


	//   ....[12]....
        /*31f8*/ 	.word	0xffffffff


	//   ....[13]....
        /*31fc*/ 	.word	0xffffffff


	//   ....[14]....
        /*3200*/ 	.word	0xffffffff


	//   ....[15]....
        /*3204*/ 	.word	0xffffffff


	//   ....[16]....
        /*3208*/ 	.word	0xffffffff


	//   ....[17]....
        /*320c*/ 	.word	0xffffffff


	//   ....[18]....
        /*3210*/ 	.word	0xffffffff


	//   ....[19]....
        /*3214*/ 	.word	0xffffffff


	//   ....[20]....
        /*3218*/ 	.word	0xffffffff


	//   ....[21]....
        /*321c*/ 	.word	0xffffffff


	//   ....[22]....
        /*3220*/ 	.word	0xffffffff


	//   ....[23]....
        /*3224*/ 	.word	0xffffffff


	//   ....[24]....
        /*3228*/ 	.word	0xffffffff


	//   ....[25]....
        /*322c*/ 	.word	0xffffffff


	//   ....[26]....
        /*3230*/ 	.word	0xffffffff


	//   ....[27]....
        /*3234*/ 	.word	0xffffffff


	//   ....[28]....
        /*3238*/ 	.word	0xffffffff


	//   ....[29]....
        /*323c*/ 	.word	0xffffffff


	//   ....[30]....
        /*3240*/ 	.word	0xffffffff


	//   ....[31]....
        /*3244*/ 	.word	0xffffffff


	//   ....[32]....
        /*3248*/ 	.word	0xffffffff


	//   ....[33]....
        /*324c*/ 	.word	0xffffffff


	//   ....[34]....
        /*3250*/ 	.word	0xffffffff


	//   ....[35]....
        /*3254*/ 	.word	0xffffffff


	//   ....[36]....
        /*3258*/ 	.word	0xffffffff


	//   ....[37]....
        /*325c*/ 	.word	0xffffffff


	//   ....[38]....
        /*3260*/ 	.word	0xffffffff


	//   ....[39]....
        /*3264*/ 	.word	0xffffffff


	//   ....[40]....
        /*3268*/ 	.word	0xffffffff


	//   ....[41]....
        /*326c*/ 	.word	0xffffffff


	//   ....[42]....
        /*3270*/ 	.word	0xffffffff


	//   ....[43]....
        /*3274*/ 	.word	0xffffffff


	//   ....[44]....
        /*3278*/ 	.word	0xffffffff


	//   ....[45]....
        /*327c*/ 	.word	0xffffffff


	//   ....[46]....
        /*3280*/ 	.word	0xffffffff


	//   ....[47]....
        /*3284*/ 	.word	0xffffffff


	//   ....[48]....
        /*3288*/ 	.word	0xffffffff


	//   ....[49]....
        /*328c*/ 	.word	0xffffffff


	//   ....[50]....
        /*3290*/ 	.word	0xffffffff


	//   ....[51]....
        /*3294*/ 	.word	0xffffffff


	//   ....[52]....
        /*3298*/ 	.word	0xffffffff


	//   ....[53]....
        /*329c*/ 	.word	0xffffffff


	//   ....[54]....
        /*32a0*/ 	.word	0xffffffff


	//   ....[55]....
        /*32a4*/ 	.word	0xffffffff


	//   ....[56]....
        /*32a8*/ 	.word	0xffffffff


	//   ....[57]....
        /*32ac*/ 	.word	0xffffffff


	//   ....[58]....
        /*32b0*/ 	.word	0xffffffff


	//   ....[59]....
        /*32b4*/ 	.word	0xffffffff


	//   ....[60]....
        /*32b8*/ 	.word	0xffffffff


	//   ....[61]....
        /*32bc*/ 	.word	0xffffffff


	//   ....[62]....
        /*32c0*/ 	.word	0xffffffff


	//   ....[63]....
        /*32c4*/ 	.word	0xffffffff


	//   ....[64]....
        /*32c8*/ 	.word	0xffffffff


	//   ....[65]....
        /*32cc*/ 	.word	0xffffffff


	//   ....[66]....
        /*32d0*/ 	.word	0xffffffff


	//   ....[67]....
        /*32d4*/ 	.word	0xffffffff


	//   ....[68]....
        /*32d8*/ 	.word	0xffffffff


	//   ....[69]....
        /*32dc*/ 	.word	0xffffffff


	//   ....[70]....
        /*32e0*/ 	.word	0xffffffff


	//   ....[71]....
        /*32e4*/ 	.word	0xffffffff


	//   ....[72]....
        /*32e8*/ 	.word	0xffffffff


	//   ....[73]....
        /*32ec*/ 	.word	0xffffffff


	//   ....[74]....
        /*32f0*/ 	.word	0xffffffff


	//   ....[75]....
        /*32f4*/ 	.word	0xffffffff


	//   ....[76]....
        /*32f8*/ 	.word	0xffffffff


	//   ....[77]....
        /*32fc*/ 	.word	0xffffffff


	//   ....[78]....
        /*3300*/ 	.word	0xffffffff


	//   ....[79]....
        /*3304*/ 	.word	0x0500000f


	//----- nvinfo : EIATTR_COOP_GROUP_INSTR_OFFSETS
	.align		4
.L_33:
        /*3308*/ 	.byte	0x04, 0x28
        /*330a*/ 	.short	(.L_35 - .L_34)


	//   ....[0]....
.L_34:
        /*330c*/ 	.word	0x00000850


	//   ....[1]....
        /*3310*/ 	.word	0x000008a0


	//   ....[2]....
        /*3314*/ 	.word	0x00000d30


	//   ....[3]....
        /*3318*/ 	.word	0x00000f10


	//   ....[4]....
        /*331c*/ 	.word	0x00001180


	//   ....[5]....
        /*3320*/ 	.word	0x00001530


	//   ....[6]....
        /*3324*/ 	.word	0x00001c90


	//   ....[7]....
        /*3328*/ 	.word	0x00001cc0


	//   ....[8]....
        /*332c*/ 	.word	0x00001d40


	//   ....[9]....
        /*3330*/ 	.word	0x00001d50


	//   ....[10]....
        /*3334*/ 	.word	0x00001d90


	//   ....[11]....
        /*3338*/ 	.word	0x00001db0


	//   ....[12]....
        /*333c*/ 	.word	0x00001df0


	//   ....[13]....
        /*3340*/ 	.word	0x00001e10


	//   ....[14]....
        /*3344*/ 	.word	0x00001e50


	//   ....[15]....
        /*3348*/ 	.word	0x00001e70


	//   ....[16]....
        /*334c*/ 	.word	0x00001ee0


	//   ....[17]....
        /*3350*/ 	.word	0x00002000


	//   ....[18]....
        /*3354*/ 	.word	0x00002080


	//   ....[19]....
        /*3358*/ 	.word	0x00002660


	//   ....[20]....
        /*335c*/ 	.word	0x00002670


	//   ....[21]....
        /*3360*/ 	.word	0x000026c0


	//   ....[22]....
        /*3364*/ 	.word	0x000026d0


	//   ....[23]....
        /*3368*/ 	.word	0x00002720


	//   ....[24]....
        /*336c*/ 	.word	0x00002730


	//   ....[25]....
        /*3370*/ 	.word	0x00002780


	//   ....[26]....
        /*3374*/ 	.word	0x00002790


	//   ....[27]....
        /*3378*/ 	.word	0x000027e0


	//   ....[28]....
        /*337c*/ 	.word	0x000027f0


	//   ....[29]....
        /*3380*/ 	.word	0x00002880


	//   ....[30]....
        /*3384*/ 	.word	0x000028e0


	//   ....[31]....
        /*3388*/ 	.word	0x00002970


	//   ....[32]....
        /*338c*/ 	.word	0x00002990


	//   ....[33]....
        /*3390*/ 	.word	0x000029a0


	//   ....[34]....
        /*3394*/ 	.word	0x000029b0


	//   ....[35]....
        /*3398*/ 	.word	0x000029c0


	//   ....[36]....
        /*339c*/ 	.word	0x000029d0


	//   ....[37]....
        /*33a0*/ 	.word	0x00002f70


	//   ....[38]....
        /*33a4*/ 	.word	0x00003210


	//   ....[39]....
        /*33a8*/ 	.word	0x000035c0


	//   ....[40]....
        /*33ac*/ 	.word	0x00004420


	//   ....[41]....
        /*33b0*/ 	.word	0x00013c30


	//   ....[42]....
        /*33b4*/ 	.word	0x00014110


	//   ....[43]....
        /*33b8*/ 	.word	0x000144b0


	//   ....[44]....
        /*33bc*/ 	.word	0x000166d0


	//   ....[45]....
        /*33c0*/ 	.word	0x00016e00


	//   ....[46]....
        /*33c4*/ 	.word	0x000172f0


	//   ....[47]....
        /*33c8*/ 	.word	0x00018110


	//   ....[48]....
        /*33cc*/ 	.word	0x00018eb0


	//   ....[49]....
        /*33d0*/ 	.word	0x00018ed0


	//   ....[50]....
        /*33d4*/ 	.word	0x00018f20


	//   ....[51]....
        /*33d8*/ 	.word	0x00018f40


	//   ....[52]....
        /*33dc*/ 	.word	0x00018f80


	//   ....[53]....
        /*33e0*/ 	.word	0x00018fb0


	//   ....[54]....
        /*33e4*/ 	.word	0x00018ff0


	//   ....[55]....
        /*33e8*/ 	.word	0x00019020


	//   ....[56]....
        /*33ec*/ 	.word	0x00019060


	//   ....[57]....
        /*33f0*/ 	.word	0x00019090


	//   ....[58]....
        /*33f4*/ 	.word	0x00019120


	//   ....[59]....
        /*33f8*/ 	.word	0x00019240


	//   ....[60]....
        /*33fc*/ 	.word	0x00019260


	//   ....[61]....
        /*3400*/ 	.word	0x000198c0


	//   ....[62]....
        /*3404*/ 	.word	0x000198d0


	//   ....[63]....
        /*3408*/ 	.word	0x00019920


	//   ....[64]....
        /*340c*/ 	.word	0x00019930


	//   ....[65]....
        /*3410*/ 	.word	0x00019980


	//   ....[66]....
        /*3414*/ 	.word	0x00019990


	//   ....[67]....
        /*3418*/ 	.word	0x000199e0


	//   ....[68]....
        /*341c*/ 	.word	0x000199f0


	//   ....[69]....
        /*3420*/ 	.word	0x00019a40


	//   ....[70]....
        /*3424*/ 	.word	0x00019a50


	//   ....[71]....
        /*3428*/ 	.word	0x00019ae0


	//   ....[72]....
        /*342c*/ 	.word	0x00019b50


	//   ....[73]....
        /*3430*/ 	.word	0x00019be0


	//   ....[74]....
        /*3434*/ 	.word	0x00019c00


	//   ....[75]....
        /*3438*/ 	.word	0x00019c10


	//   ....[76]....
        /*343c*/ 	.word	0x00019c20


	//   ....[77]....
        /*3440*/ 	.word	0x00019c30


	//   ....[78]....
        /*3444*/ 	.word	0x00019c40


	//   ....[79]....
        /*3448*/ 	.word	0x0001b970


	//----- nvinfo : EIATTR_REG_RECONFIG
	.align		4
.L_35:
        /*344c*/ 	.byte	0x01, 0x54
	.zero		2


	//----- nvinfo : EIATTR_SYSCALL_OFFSETS
	.align		4
        /*3450*/ 	.byte	0x04, 0x46
        /*3452*/ 	.short	(.L_37 - .L_36)


	//   ....[0]....
.L_36:
        /*3454*/ 	.word	0x0000c9d0


	//   ....[1]....
        /*3458*/ 	.word	0x0000cac0


	//----- nvinfo : EIATTR_MBARRIER_INSTR_OFFSETS
	.align		4
.L_37:
        /*345c*/ 	.byte	0x04, 0x39
        /*345e*/ 	.short	(.L_39 - .L_38)


	//   ....[0]....
.L_38:
        /*3460*/ 	.word	0x00000c10
        /*3464*/ 	.word	0x000000ff
        /*3468*/ 	.word	0x00038400
        /*346c*/ 	.short	0x0100
        /*346e*/ 	.byte	0x0b
	.zero		1


	//   ....[1]....
        /*3470*/ 	.word	0x00000c20
        /*3474*/ 	.word	0x000000ff
        /*3478*/ 	.word	0x00038440
        /*347c*/ 	.short	0x0100
        /*347e*/ 	.byte	0x0b
	.zero		1


	//   ....[2]....
        /*3480*/ 	.word	0x00000c30
        /*3484*/ 	.word	0x000000ff
        /*3488*/ 	.word	0x00038408
        /*348c*/ 	.short	0x0100
        /*348e*/ 	.byte	0x0b
	.zero		1


	//   ....[3]....
        /*3490*/ 	.word	0x00000c40
        /*3494*/ 	.word	0x000000ff
        /*3498*/ 	.word	0x00038448
        /*349c*/ 	.short	0x0100
        /*349e*/ 	.byte	0x0b
	.zero		1


	//   ....[4]....
        /*34a0*/ 	.word	0x00000c50
        /*34a4*/ 	.word	0x000000ff
        /*34a8*/ 	.word	0x00038410
        /*34ac*/ 	.short	0x0100
        /*34ae*/ 	.byte	0x0b
	.zero		1


	//   ....[5]....
        /*34b0*/ 	.word	0x00000c60
        /*34b4*/ 	.word	0x000000ff
        /*34b8*/ 	.word	0x00038450
        /*34bc*/ 	.short	0x0100
        /*34be*/ 	.byte	0x0b
	.zero		1


	//   ....[6]....
        /*34c0*/ 	.word	0x00000c70
        /*34c4*/ 	.word	0x000000ff
        /*34c8*/ 	.word	0x00038418
        /*34cc*/ 	.short	0x0100
        /*34ce*/ 	.byte	0x0b
	.zero		1


	//   ....[7]....
        /*34d0*/ 	.word	0x00000c80
        /*34d4*/ 	.word	0x000000ff
        /*34d8*/ 	.word	0x00038458
        /*34dc*/ 	.short	0x0100
        /*34de*/ 	.byte	0x0b
	.zero		1


	//   ....[8]....
        /*34e0*/ 	.word	0x00000c90
        /*34e4*/ 	.word	0x000000ff
        /*34e8*/ 	.word	0x00038420
        /*34ec*/ 	.short	0x0100
        /*34ee*/ 	.byte	0x0b
	.zero		1


	//   ....[9]....
        /*34f0*/ 	.word	0x00000ca0
        /*34f4*/ 	.word	0x000000ff
        /*34f8*/ 	.word	0x00038460
        /*34fc*/ 	.short	0x0100
        /*34fe*/ 	.byte	0x0b
	.zero		1


	//   ....[10]....
        /*3500*/ 	.word	0x00000cb0
        /*3504*/ 	.word	0x000000ff
        /*3508*/ 	.word	0x00038428
        /*350c*/ 	.short	0x0100
        /*350e*/ 	.byte	0x0b
	.zero		1


	//   ....[11]....
        /*3510*/ 	.word	0x00000cc0
        /*3514*/ 	.word	0x000000ff
        /*3518*/ 	.word	0x00038468
        /*351c*/ 	.short	0x0100
        /*351e*/ 	.byte	0x0b
	.zero		1


	//   ....[12]....
        /*3520*/ 	.word	0x00000cd0
        /*3524*/ 	.word	0x000000ff
        /*3528*/ 	.word	0x00038430
        /*352c*/ 	.short	0x0100
        /*352e*/ 	.byte	0x0b
	.zero		1


	//   ....[13]....
        /*3530*/ 	.word	0x00000ce0
        /*3534*/ 	.word	0x000000ff
        /*3538*/ 	.word	0x00038470
        /*353c*/ 	.short	0x0100
        /*353e*/ 	.byte	0x0b
	.zero		1


	//   ....[14]....
        /*3540*/ 	.word	0x00000cf0
        /*3544*/ 	.word	0x000000ff
        /*3548*/ 	.word	0x00038438
        /*354c*/ 	.short	0x0100
        /*354e*/ 	.byte	0x0b
	.zero		1


	//   ....[15]....
        /*3550*/ 	.word	0x00000d00
        /*3554*/ 	.word	0x000000ff
        /*3558*/ 	.word	0x00038478
        /*355c*/ 	.short	0x0100
        /*355e*/ 	.byte	0x0b
	.zero		1


	//   ....[16]....
        /*3560*/ 	.word	0x00000ea0
        /*3564*/ 	.word	0x000000ff
        /*3568*/ 	.word	0x00038480
        /*356c*/ 	.short	0x0100
        /*356e*/ 	.byte	0x0b
	.zero		1


	//   ....[17]....
        /*3570*/ 	.word	0x00000eb0
        /*3574*/ 	.word	0x000000ff
        /*3578*/ 	.word	0x00038498
        /*357c*/ 	.short	0x0100
        /*357e*/ 	.byte	0x0b
	.zero		1


	//   ....[18]....
        /*3580*/ 	.word	0x00000ec0
        /*3584*/ 	.word	0x000000ff
        /*3588*/ 	.word	0x00038488
        /*358c*/ 	.short	0x0100
        /*358e*/ 	.byte	0x0b
	.zero		1


	//   ....[19]....
        /*3590*/ 	.word	0x00000ed0
        /*3594*/ 	.word	0x000000ff
        /*3598*/ 	.word	0x000384a0
        /*359c*/ 	.short	0x0100
        /*359e*/ 	.byte	0x0b
	.zero		1


	//   ....[20]....
        /*35a0*/ 	.word	0x00000ee0
        /*35a4*/ 	.word	0x000000ff
        /*35a8*/ 	.word	0x00038490
        /*35ac*/ 	.short	0x0100
        /*35ae*/ 	.byte	0x0b
	.zero		1


	//   ....[21]....
        /*35b0*/ 	.word	0x00000ef0
        /*35b4*/ 	.word	0x000000ff
        /*35b8*/ 	.word	0x000384a8
        /*35bc*/ 	.short	0x0100
        /*35be*/ 	.byte	0x0b
	.zero		1


	//   ....[22]....
        /*35c0*/ 	.word	0x000010e0
        /*35c4*/ 	.word	0x000000ff
        /*35c8*/ 	.word	0x000384b0
        /*35cc*/ 	.short	0x0100
        /*35ce*/ 	.byte	0x06
	.zero		1


	//   ....[23]....
        /*35d0*/ 	.word	0x000010f0
        /*35d4*/ 	.word	0x000000ff
        /*35d8*/ 	.word	0x000384d0
        /*35dc*/ 	.short	0x0100
        /*35de*/ 	.byte	0x06
	.zero		1


	//   ....[24]....
        /*35e0*/ 	.word	0x00001100
        /*35e4*/ 	.word	0x000000ff
        /*35e8*/ 	.word	0x000384b8
        /*35ec*/ 	.short	0x0100
        /*35ee*/ 	.byte	0x06
	.zero		1


	//   ....[25]....
        /*35f0*/ 	.word	0x00001110
        /*35f4*/ 	.word	0x000000ff
        /*35f8*/ 	.word	0x000384d8
        /*35fc*/ 	.short	0x0100
        /*35fe*/ 	.byte	0x06
	.zero		1


	//   ....[26]....
        /*3600*/ 	.word	0x00001120
        /*3604*/ 	.word	0x000000ff
        /*3608*/ 	.word	0x000384c0
        /*360c*/ 	.short	0x0100
        /*360e*/ 	.byte	0x06
	.zero		1


	//   ....[27]....
        /*3610*/ 	.word	0x00001130
        /*3614*/ 	.word	0x000000ff
        /*3618*/ 	.word	0x000384e0
        /*361c*/ 	.short	0x0100
        /*361e*/ 	.byte	0x06
	.zero		1


	//   ....[28]....
        /*3620*/ 	.word	0x00001140
        /*3624*/ 	.word	0x000000ff
        /*3628*/ 	.word	0x000384c8
        /*362c*/ 	.short	0x0100
        /*362e*/ 	.byte	0x06
	.zero		1


	//   ....[29]....
        /*3630*/ 	.word	0x00001150
        /*3634*/ 	.word	0x000000ff
        /*3638*/ 	.word	0x000384e8
        /*363c*/ 	.short	0x0100
        /*363e*/ 	.byte	0x06
	.zero		1


	//   ....[30]....
        /*3640*/ 	.word	0x00001460
        /*3644*/ 	.word	0x000000ff
        /*3648*/ 	.word	0x000384f0
        /*364c*/ 	.short	0x0100
        /*364e*/ 	.byte	0x06
	.zero		1


	//   ....[31]....
        /*3650*/ 	.word	0x000014c0
        /*3654*/ 	.word	0x000000ff
        /*3658*/ 	.word	0x000384f8
        /*365c*/ 	.short	0x0100
        /*365e*/ 	.byte	0x06
	.zero		1


	//   ....[32]....
        /*3660*/ 	.word	0x000047b0
        /*3664*/ 	.word	0x000000ff
        /*3668*/ 	.word	0x00038480
        /*366c*/ 	.short	0x010a
        /*366e*/ 	.byte	0x04
	.zero		1


	//   ....[33]....
        /*3670*/ 	.word	0x000047f0
        /*3674*/ 	.word	0x000000ff
        /*3678*/ 	.word	0x00038480
        /*367c*/ 	.short	0x010a
        /*367e*/ 	.byte	0x04
	.zero		1


	//   ....[34]....
        /*3680*/ 	.word	0x000080a0
        /*3684*/ 	.word	0x000000ff
        /*3688*/ 	.word	0x00038480
        /*368c*/ 	.short	0x010a
        /*368e*/ 	.byte	0x04
	.zero		1


	//   ....[35]....
        /*3690*/ 	.word	0x000080e0
        /*3694*/ 	.word	0x000000ff
        /*3698*/ 	.word	0x00038480
        /*369c*/ 	.short	0x010a
        /*369e*/ 	.byte	0x04
	.zero		1


	//   ....[36]....
        /*36a0*/ 	.word	0x0000c510
        /*36a4*/ 	.word	0x00000004
        /*36a8*/ 	.word	0x00000000
        /*36ac*/ 	.short	0x0101
        /*36ae*/ 	.byte	0x3f
	.zero		1


	//   ....[37]....
        /*36b0*/ 	.word	0x0000c6f0
        /*36b4*/ 	.word	0x00000000
        /*36b8*/ 	.word	0x00000000
        /*36bc*/ 	.short	0x0101
        /*36be*/ 	.byte	0x3f
	.zero		1


	//   ....[38]....
        /*36c0*/ 	.word	0x0000ce60
        /*36c4*/ 	.word	0x000000ff
        /*36c8*/ 	.word	0x000384b0
        /*36cc*/ 	.short	0x010a
        /*36ce*/ 	.byte	0x2b
	.zero		1


	//   ....[39]....
        /*36d0*/ 	.word	0x0000d600
        /*36d4*/ 	.word	0x000000ff
        /*36d8*/ 	.word	0x00000000
        /*36dc*/ 	.short	0x0101
        /*36de*/ 	.byte	0x04
	.zero		1


	//   ....[40]....
        /*36e0*/ 	.word	0x0000d630
        /*36e4*/ 	.word	0x000000ff
        /*36e8*/ 	.word	0x000384b8
        /*36ec*/ 	.short	0x010a
        /*36ee*/ 	.byte	0x2b
	.zero		1


	//   ....[41]....
        /*36f0*/ 	.word	0x0000dbd0
        /*36f4*/ 	.word	0x000000ff
        /*36f8*/ 	.word	0x00000000
        /*36fc*/ 	.short	0x0101
        /*36fe*/ 	.byte	0x04
	.zero		1


	//   ....[42]....
        /*3700*/ 	.word	0x0000dc00
        /*3704*/ 	.word	0x000000ff
        /*3708*/ 	.word	0x000384c0
        /*370c*/ 	.short	0x010a
        /*370e*/ 	.byte	0x2b
	.zero		1


	//   ....[43]....
        /*3710*/ 	.word	0x0000e2d0
        /*3714*/ 	.word	0x000000ff
        /*3718*/ 	.word	0x00000000
        /*371c*/ 	.short	0x0101
        /*371e*/ 	.byte	0x04
	.zero		1


	//   ....[44]....
        /*3720*/ 	.word	0x0000e300
        /*3724*/ 	.word	0x000000ff
        /*3728*/ 	.word	0x000384c8
        /*372c*/ 	.short	0x010a
        /*372e*/ 	.byte	0x2b
	.zero		1


	//   ....[45]....
        /*3730*/ 	.word	0x0000e8d0
        /*3734*/ 	.word	0x000000ff
        /*3738*/ 	.word	0x00000000
        /*373c*/ 	.short	0x0101
        /*373e*/ 	.byte	0x04
	.zero		1


	//   ....[46]....
        /*3740*/ 	.word	0x0000e920
        /*3744*/ 	.word	0x000000ff
        /*3748*/ 	.word	0x000384b0
        /*374c*/ 	.short	0x010a
        /*374e*/ 	.byte	0x2b
	.zero		1


	//   ....[47]....
        /*3750*/ 	.word	0x0000eff0
        /*3754*/ 	.word	0x000000ff
        /*3758*/ 	.word	0x00000000
        /*375c*/ 	.short	0x0101
        /*375e*/ 	.byte	0x04
	.zero		1


	//   ....[48]....
        /*3760*/ 	.word	0x0000f020
        /*3764*/ 	.word	0x000000ff
        /*3768*/ 	.word	0x000384b8
        /*376c*/ 	.short	0x010a
        /*376e*/ 	.byte	0x2b
	.zero		1


	//   ....[49]....
        /*3770*/ 	.word	0x0000f5f0
        /*3774*/ 	.word	0x000000ff
        /*3778*/ 	.word	0x00000000
        /*377c*/ 	.short	0x0101
        /*377e*/ 	.byte	0x04
	.zero		1


	//   ....[50]....
        /*3780*/ 	.word	0x0000f620
        /*3784*/ 	.word	0x000000ff
        /*3788*/ 	.word	0x000384c0
        /*378c*/ 	.short	0x010a
        /*378e*/ 	.byte	0x2b
	.zero		1


	//   ....[51]....
        /*3790*/ 	.word	0x0000fcf0
        /*3794*/ 	.word	0x000000ff
        /*3798*/ 	.word	0x00000000
        /*379c*/ 	.short	0x0101
        /*379e*/ 	.byte	0x04
	.zero		1


	//   ....[52]....
        /*37a0*/ 	.word	0x0000fd20
        /*37a4*/ 	.word	0x000000ff
        /*37a8*/ 	.word	0x000384c8
        /*37ac*/ 	.short	0x010a
        /*37ae*/ 	.byte	0x2b
	.zero		1


	//   ....[53]....
        /*37b0*/ 	.word	0x000102f0
        /*37b4*/ 	.word	0x000000ff
        /*37b8*/ 	.word	0x00000000
        /*37bc*/ 	.short	0x0101
        /*37be*/ 	.byte	0x04
	.zero		1


	//   ....[54]....
        /*37c0*/ 	.word	0x00010320
        /*37c4*/ 	.word	0x000000ff
        /*37c8*/ 	.word	0x000384b0
        /*37cc*/ 	.short	0x010a
        /*37ce*/ 	.byte	0x2b
	.zero		1


	//   ....[55]....
        /*37d0*/ 	.word	0x000109f0
        /*37d4*/ 	.word	0x000000ff
        /*37d8*/ 	.word	0x00000000
        /*37dc*/ 	.short	0x0101
        /*37de*/ 	.byte	0x04
	.zero		1


	//   ....[56]....
        /*37e0*/ 	.word	0x00010a20
        /*37e4*/ 	.word	0x000000ff
        /*37e8*/ 	.word	0x000384b8
        /*37ec*/ 	.short	0x010a
        /*37ee*/ 	.byte	0x2b
	.zero		1


	//   ....[57]....
        /*37f0*/ 	.word	0x00010ff0
        /*37f4*/ 	.word	0x000000ff
        /*37f8*/ 	.word	0x00000000
        /*37fc*/ 	.short	0x0101
        /*37fe*/ 	.byte	0x04
	.zero		1


	//   ....[58]....
        /*3800*/ 	.word	0x00011020
        /*3804*/ 	.word	0x000000ff
        /*3808*/ 	.word	0x000384c0
        /*380c*/ 	.short	0x010a
        /*380e*/ 	.byte	0x2b
	.zero		1


	//   ....[59]....
        /*3810*/ 	.word	0x000116f0
        /*3814*/ 	.word	0x000000ff
        /*3818*/ 	.word	0x00000000
        /*381c*/ 	.short	0x0101
        /*381e*/ 	.byte	0x04
	.zero		1


	//   ....[60]....
        /*3820*/ 	.word	0x00011720
        /*3824*/ 	.word	0x000000ff
        /*3828*/ 	.word	0x000384c8
        /*382c*/ 	.short	0x010a
        /*382e*/ 	.byte	0x2b
	.zero		1


	//   ....[61]....
        /*3830*/ 	.word	0x00011cf0
        /*3834*/ 	.word	0x000000ff
        /*3838*/ 	.word	0x00000000
        /*383c*/ 	.short	0x0101
        /*383e*/ 	.byte	0x04
	.zero		1


	//   ....[62]....
        /*3840*/ 	.word	0x00011d20
        /*3844*/ 	.word	0x000000ff
        /*3848*/ 	.word	0x000384b0
        /*384c*/ 	.short	0x010a
        /*384e*/ 	.byte	0x2b
	.zero		1


	//   ....[63]....
        /*3850*/ 	.word	0x000123f0
        /*3854*/ 	.word	0x000000ff
        /*3858*/ 	.word	0x00000000
        /*385c*/ 	.short	0x0101
        /*385e*/ 	.byte	0x04
	.zero		1


	//   ....[64]....
        /*3860*/ 	.word	0x00012420
        /*3864*/ 	.word	0x000000ff
        /*3868*/ 	.word	0x000384b8
        /*386c*/ 	.short	0x010a
        /*386e*/ 	.byte	0x2b
	.zero		1


	//   ....[65]....
        /*3870*/ 	.word	0x000129f0
        /*3874*/ 	.word	0x000000ff
        /*3878*/ 	.word	0x00000000
        /*387c*/ 	.short	0x0101
        /*387e*/ 	.byte	0x04
	.zero		1


	//   ....[66]....
        /*3880*/ 	.word	0x00012a20
        /*3884*/ 	.word	0x000000ff
        /*3888*/ 	.word	0x000384c0
        /*388c*/ 	.short	0x010a
        /*388e*/ 	.byte	0x2b
	.zero		1


	//   ....[67]....
        /*3890*/ 	.word	0x000130f0
        /*3894*/ 	.word	0x000000ff
        /*3898*/ 	.word	0x00000000
        /*389c*/ 	.short	0x0101
        /*389e*/ 	.byte	0x04
	.zero		1


	//   ....[68]....
        /*38a0*/ 	.word	0x00013120
        /*38a4*/ 	.word	0x000000ff
        /*38a8*/ 	.word	0x000384c8
        /*38ac*/ 	.short	0x010a
        /*38ae*/ 	.byte	0x2b
	.zero		1


	//   ....[69]....
        /*38b0*/ 	.word	0x00013770
        /*38b4*/ 	.word	0x000000ff
        /*38b8*/ 	.word	0x00000000
        /*38bc*/ 	.short	0x0101
        /*38be*/ 	.byte	0x05
	.zero		1


	//   ....[70]....
        /*38c0*/ 	.word	0x000137c0
        /*38c4*/ 	.word	0x000000ff
        /*38c8*/ 	.word	0x00038400
        /*38cc*/ 	.short	0x010a
        /*38ce*/ 	.byte	0x04
	.zero		1


	//   ....[71]....
        /*38d0*/ 	.word	0x000138d0
        /*38d4*/ 	.word	0x000000ff
        /*38d8*/ 	.word	0x00000000
        /*38dc*/ 	.short	0x0101
        /*38de*/ 	.byte	0x04
	.zero		1


	//   ....[72]....
        /*38e0*/ 	.word	0x00013e00
        /*38e4*/ 	.word	0x000000ff
        /*38e8*/ 	.word	0x00000000
        /*38ec*/ 	.short	0x0101
        /*38ee*/ 	.byte	0x2b
	.zero		1


	//   ....[73]....
        /*38f0*/ 	.word	0x000145c0
        /*38f4*/ 	.word	0x000000ff
        /*38f8*/ 	.word	0x000384f8
        /*38fc*/ 	.short	0x010a
        /*38fe*/ 	.byte	0x23
	.zero		1


	//   ....[74]....
        /*3900*/ 	.word	0x000146c0
        /*3904*/ 	.word	0x000000ff
        /*3908*/ 	.word	0x00038400
        /*390c*/ 	.short	0x010a
        /*390e*/ 	.byte	0x08
	.zero		1


	//   ....[75]....
        /*3910*/ 	.word	0x000147f0
        /*3914*/ 	.word	0x000000ff
        /*3918*/ 	.word	0x00000000
        /*391c*/ 	.short	0x0101
        /*391e*/ 	.byte	0x08
	.zero		1


	//   ....[76]....
        /*3920*/ 	.word	0x000149e0
        /*3924*/ 	.word	0x000000ff
        /*3928*/ 	.word	0x000384d0
        /*392c*/ 	.short	0x010a
        /*392e*/ 	.byte	0x23
	.zero		1


	//   ....[77]....
        /*3930*/ 	.word	0x00014af0
        /*3934*/ 	.word	0x000000ff
        /*3938*/ 	.word	0x000384b0
        /*393c*/ 	.short	0x010b
        /*393e*/ 	.byte	0x23
	.zero		1


	//   ....[78]....
        /*3940*/ 	.word	0x00014b50
        /*3944*/ 	.word	0x000000ff
        /*3948*/ 	.word	0x00000000
        /*394c*/ 	.short	0x0101
        /*394e*/ 	.byte	0x09
	.zero		1


	//   ....[79]....
        /*3950*/ 	.word	0x00014b80
        /*3954*/ 	.word	0x000000ff
        /*3958*/ 	.word	0x000384d8
        /*395c*/ 	.short	0x010a
        /*395e*/ 	.byte	0x23
	.zero		1


	//   ....[80]....
        /*3960*/ 	.word	0x00014cb0
        /*3964*/ 	.word	0x000000ff
        /*3968*/ 	.word	0x000384b8
        /*396c*/ 	.short	0x010b
        /*396e*/ 	.byte	0x23
	.zero		1


	//   ....[81]....
        /*3970*/ 	.word	0x00014d20
        /*3974*/ 	.word	0x000000ff
        /*3978*/ 	.word	0x00000000
        /*397c*/ 	.short	0x0101
        /*397e*/ 	.byte	0x08
	.zero		1


	//   ....[82]....
        /*3980*/ 	.word	0x00014d50
        /*3984*/ 	.word	0x000000ff
        /*3988*/ 	.word	0x000384e0
        /*398c*/ 	.short	0x010a
        /*398e*/ 	.byte	0x23
	.zero		1


	//   ....[83]....
        /*3990*/ 	.word	0x00014e70
        /*3994*/ 	.word	0x000000ff
        /*3998*/ 	.word	0x000384c0
        /*399c*/ 	.short	0x010b
        /*399e*/ 	.byte	0x23
	.zero		1


	//   ....[84]....
        /*39a0*/ 	.word	0x00014ed0
        /*39a4*/ 	.word	0x000000ff
        /*39a8*/ 	.word	0x00000000
        /*39ac*/ 	.short	0x0101
        /*39ae*/ 	.byte	0x2a
	.zero		1


	//   ....[85]....
        /*39b0*/ 	.word	0x00014f00
        /*39b4*/ 	.word	0x000000ff
        /*39b8*/ 	.word	0x000384e8
        /*39bc*/ 	.short	0x010a
        /*39be*/ 	.byte	0x23
	.zero		1


	//   ....[86]....
        /*39c0*/ 	.word	0x00015020
        /*39c4*/ 	.word	0x000000ff
        /*39c8*/ 	.word	0x000384c8
        /*39cc*/ 	.short	0x010b
        /*39ce*/ 	.byte	0x23
	.zero		1


	//   ....[87]....
        /*39d0*/ 	.word	0x00015090
        /*39d4*/ 	.word	0x000000ff
        /*39d8*/ 	.word	0x00000000
        /*39dc*/ 	.short	0x0101
        /*39de*/ 	.byte	0x2b
	.zero		1


	//   ....[88]....
        /*39e0*/ 	.word	0x000150d0
        /*39e4*/ 	.word	0x000000ff
        /*39e8*/ 	.word	0x000384d0
        /*39ec*/ 	.short	0x010a
        /*39ee*/ 	.byte	0x23
	.zero		1


	//   ....[89]....
        /*39f0*/ 	.word	0x000151e0
        /*39f4*/ 	.word	0x000000ff
        /*39f8*/ 	.word	0x000384b0
        /*39fc*/ 	.short	0x010b
        /*39fe*/ 	.byte	0x23
	.zero		1


	//   ....[90]....
        /*3a00*/ 	.word	0x00015220
        /*3a04*/ 	.word	0x000000ff
        /*3a08*/ 	.word	0x00000000
        /*3a0c*/ 	.short	0x0101
        /*3a0e*/ 	.byte	0x09
	.zero		1


	//   ....[91]....
        /*3a10*/ 	.word	0x00015250
        /*3a14*/ 	.word	0x000000ff
        /*3a18*/ 	.word	0x000384d8
        /*3a1c*/ 	.short	0x010a
        /*3a1e*/ 	.byte	0x23
	.zero		1


	//   ....[92]....
        /*3a20*/ 	.word	0x00015370
        /*3a24*/ 	.word	0x000000ff
        /*3a28*/ 	.word	0x000384b8
        /*3a2c*/ 	.short	0x010b
        /*3a2e*/ 	.byte	0x23
	.zero		1


	//   ....[93]....
        /*3a30*/ 	.word	0x000153b0
        /*3a34*/ 	.word	0x000000ff
        /*3a38*/ 	.word	0x00000000
        /*3a3c*/ 	.short	0x0101
        /*3a3e*/ 	.byte	0x08
	.zero		1


	//   ....[94]....
        /*3a40*/ 	.word	0x000153f0
        /*3a44*/ 	.word	0x000000ff
        /*3a48*/ 	.word	0x000384e0
        /*3a4c*/ 	.short	0x010a
        /*3a4e*/ 	.byte	0x23
	.zero		1


	//   ....[95]....
        /*3a50*/ 	.word	0x00015500
        /*3a54*/ 	.word	0x000000ff
        /*3a58*/ 	.word	0x000384c0
        /*3a5c*/ 	.short	0x010b
        /*3a5e*/ 	.byte	0x23
	.zero		1


	//   ....[96]....
        /*3a60*/ 	.word	0x00015540
        /*3a64*/ 	.word	0x000000ff
        /*3a68*/ 	.word	0x00000000
        /*3a6c*/ 	.short	0x0101
        /*3a6e*/ 	.byte	0x2a
	.zero		1


	//   ....[97]....
        /*3a70*/ 	.word	0x00015570
        /*3a74*/ 	.word	0x000000ff
        /*3a78*/ 	.word	0x000384e8
        /*3a7c*/ 	.short	0x010a
        /*3a7e*/ 	.byte	0x23
	.zero		1


	//   ....[98]....
        /*3a80*/ 	.word	0x00015690
        /*3a84*/ 	.word	0x000000ff
        /*3a88*/ 	.word	0x000384c8
        /*3a8c*/ 	.short	0x010b
        /*3a8e*/ 	.byte	0x23
	.zero		1


	//   ....[99]....
        /*3a90*/ 	.word	0x000156d0
        /*3a94*/ 	.word	0x000000ff
        /*3a98*/ 	.word	0x00000000
        /*3a9c*/ 	.short	0x0101
        /*3a9e*/ 	.byte	0x2b
	.zero		1


	//   ....[100]....
        /*3aa0*/ 	.word	0x00015710
        /*3aa4*/ 	.word	0x000000ff
        /*3aa8*/ 	.word	0x000384d0
        /*3aac*/ 	.short	0x010a
        /*3aae*/ 	.byte	0x23
	.zero		1


	//   ....[101]....
        /*3ab0*/ 	.word	0x00015820
        /*3ab4*/ 	.word	0x000000ff
        /*3ab8*/ 	.word	0x000384b0
        /*3abc*/ 	.short	0x010b
        /*3abe*/ 	.byte	0x23
	.zero		1


	//   ....[102]....
        /*3ac0*/ 	.word	0x00015860
        /*3ac4*/ 	.word	0x000000ff
        /*3ac8*/ 	.word	0x00000000
        /*3acc*/ 	.short	0x0101
        /*3ace*/ 	.byte	0x09
	.zero		1


	//   ....[103]....
        /*3ad0*/ 	.word	0x00015890
        /*3ad4*/ 	.word	0x000000ff
        /*3ad8*/ 	.word	0x000384d8
        /*3adc*/ 	.short	0x010a
        /*3ade*/ 	.byte	0x23
	.zero		1


	//   ....[104]....
        /*3ae0*/ 	.word	0x000159b0
        /*3ae4*/ 	.word	0x000000ff
        /*3ae8*/ 	.word	0x000384b8
        /*3aec*/ 	.short	0x010b
        /*3aee*/ 	.byte	0x23
	.zero		1


	//   ....[105]....
        /*3af0*/ 	.word	0x000159f0
        /*3af4*/ 	.word	0x000000ff
        /*3af8*/ 	.word	0x00000000
        /*3afc*/ 	.short	0x0101
        /*3afe*/ 	.byte	0x08
	.zero		1


	//   ....[106]....
        /*3b00*/ 	.word	0x00015a30
        /*3b04*/ 	.word	0x000000ff
        /*3b08*/ 	.word	0x000384e0
        /*3b0c*/ 	.short	0x010a
        /*3b0e*/ 	.byte	0x23
	.zero		1


	//   ....[107]....
        /*3b10*/ 	.word	0x00015b40
        /*3b14*/ 	.word	0x000000ff
        /*3b18*/ 	.word	0x000384c0
        /*3b1c*/ 	.short	0x010b
        /*3b1e*/ 	.byte	0x23
	.zero		1


	//   ....[108]....
        /*3b20*/ 	.word	0x00015b80
        /*3b24*/ 	.word	0x000000ff
        /*3b28*/ 	.word	0x00000000
        /*3b2c*/ 	.short	0x0101
        /*3b2e*/ 	.byte	0x2a
	.zero		1


	//   ....[109]....
        /*3b30*/ 	.word	0x00015bb0
        /*3b34*/ 	.word	0x000000ff
        /*3b38*/ 	.word	0x000384e8
        /*3b3c*/ 	.short	0x010a
        /*3b3e*/ 	.byte	0x23
	.zero		1


	//   ....[110]....
        /*3b40*/ 	.word	0x00015cd0
        /*3b44*/ 	.word	0x000000ff
        /*3b48*/ 	.word	0x000384c8
        /*3b4c*/ 	.short	0x010b
        /*3b4e*/ 	.byte	0x23
	.zero		1


	//   ....[111]....
        /*3b50*/ 	.word	0x00015d10
        /*3b54*/ 	.word	0x000000ff
        /*3b58*/ 	.word	0x00000000
        /*3b5c*/ 	.short	0x0101
        /*3b5e*/ 	.byte	0x2b
	.zero		1


	//   ....[112]....
        /*3b60*/ 	.word	0x00015d50
        /*3b64*/ 	.word	0x000000ff
        /*3b68*/ 	.word	0x000384d0
        /*3b6c*/ 	.short	0x010a
        /*3b6e*/ 	.byte	0x23
	.zero		1


	//   ....[113]....
        /*3b70*/ 	.word	0x00015e60
        /*3b74*/ 	.word	0x000000ff
        /*3b78*/ 	.word	0x000384b0
        /*3b7c*/ 	.short	0x010b
        /*3b7e*/ 	.byte	0x23
	.zero		1


	//   ....[114]....
        /*3b80*/ 	.word	0x00015ea0
        /*3b84*/ 	.word	0x000000ff
        /*3b88*/ 	.word	0x00000000
        /*3b8c*/ 	.short	0x0101
        /*3b8e*/ 	.byte	0x09
	.zero		1


	//   ....[115]....
        /*3b90*/ 	.word	0x00015ed0
        /*3b94*/ 	.word	0x000000ff
        /*3b98*/ 	.word	0x000384d8
        /*3b9c*/ 	.short	0x010a
        /*3b9e*/ 	.byte	0x23
	.zero		1


	//   ....[116]....
        /*3ba0*/ 	.word	0x00015fe0
        /*3ba4*/ 	.word	0x000000ff
        /*3ba8*/ 	.word	0x000384b8
        /*3bac*/ 	.short	0x010b
        /*3bae*/ 	.byte	0x23
	.zero		1


	//   ....[117]....
        /*3bb0*/ 	.word	0x00016020
        /*3bb4*/ 	.word	0x000000ff
        /*3bb8*/ 	.word	0x00000000
        /*3bbc*/ 	.short	0x0101
        /*3bbe*/ 	.byte	0x08
	.zero		1


	//   ....[118]....
        /*3bc0*/ 	.word	0x00016060
        /*3bc4*/ 	.word	0x000000ff
        /*3bc8*/ 	.word	0x000384e0
        /*3bcc*/ 	.short	0x010a
        /*3bce*/ 	.byte	0x23
	.zero		1


	//   ....[119]....
        /*3bd0*/ 	.word	0x00016160
        /*3bd4*/ 	.word	0x000000ff
        /*3bd8*/ 	.word	0x000384c0
        /*3bdc*/ 	.short	0x010b
        /*3bde*/ 	.byte	0x23
	.zero		1


	//   ....[120]....
        /*3be0*/ 	.word	0x000161a0
        /*3be4*/ 	.word	0x000000ff
        /*3be8*/ 	.word	0x00000000
        /*3bec*/ 	.short	0x0101
        /*3bee*/ 	.byte	0x2a
	.zero		1


	//   ....[121]....
        /*3bf0*/ 	.word	0x000161d0
        /*3bf4*/ 	.word	0x000000ff
        /*3bf8*/ 	.word	0x000384e8
        /*3bfc*/ 	.short	0x010a
        /*3bfe*/ 	.byte	0x23
	.zero		1


	//   ....[122]....
        /*3c00*/ 	.word	0x000162f0
        /*3c04*/ 	.word	0x000000ff
        /*3c08*/ 	.word	0x000384c8
        /*3c0c*/ 	.short	0x010b
        /*3c0e*/ 	.byte	0x23
	.zero		1


	//   ....[123]....
        /*3c10*/ 	.word	0x00016340
        /*3c14*/ 	.word	0x000000ff
        /*3c18*/ 	.word	0x00000000
        /*3c1c*/ 	.short	0x0101
        /*3c1e*/ 	.byte	0x2b
	.zero		1


	//   ....[124]....
        /*3c20*/ 	.word	0x00016890
        /*3c24*/ 	.word	0x000000ff
        /*3c28*/ 	.word	0x000384d0
        /*3c2c*/ 	.short	0x010a
        /*3c2e*/ 	.byte	0x23
	.zero		1


	//   ....[125]....
        /*3c30*/ 	.word	0x000168d0
        /*3c34*/ 	.word	0x000000ff
        /*3c38*/ 	.word	0x000384d8
        /*3c3c*/ 	.short	0x010a
        /*3c3e*/ 	.byte	0x23
	.zero		1


	//   ....[126]....
        /*3c40*/ 	.word	0x00016910
        /*3c44*/ 	.word	0x000000ff
        /*3c48*/ 	.word	0x000384e0
        /*3c4c*/ 	.short	0x010a
        /*3c4e*/ 	.byte	0x23
	.zero		1


	//   ....[127]....
        /*3c50*/ 	.word	0x00016980
        /*3c54*/ 	.word	0x00000003
        /*3c58*/ 	.word	0x000384e8
        /*3c5c*/ 	.short	0x010a
        /*3c5e*/ 	.byte	0x3f
	.zero		1


	//   ....[128]....
        /*3c60*/ 	.word	0x00017700
        /*3c64*/ 	.word	0x0000000c
        /*3c68*/ 	.word	0x00038498
        /*3c6c*/ 	.short	0x010a
        /*3c6e*/ 	.byte	0x3f
	.zero		1


	//   ....[129]....
        /*3c70*/ 	.word	0x000179c0
        /*3c74*/ 	.word	0x000000ff
        /*3c78*/ 	.word	0x000384f8
        /*3c7c*/ 	.short	0x0101
        /*3c7e*/ 	.byte	0x11
	.zero		1


	//   ....[130]....
        /*3c80*/ 	.word	0x00017a80
        /*3c84*/ 	.word	0x00000003
        /*3c88*/ 	.word	0x00038400
        /*3c8c*/ 	.short	0x010a
        /*3c8e*/ 	.byte	0x3f
	.zero		1


	//   ....[131]....
        /*3c90*/ 	.word	0x00017bc0
        /*3c94*/ 	.word	0x00000002
        /*3c98*/ 	.word	0x00000000
        /*3c9c*/ 	.short	0x0101
        /*3c9e*/ 	.byte	0x3f
	.zero		1


	//   ....[132]....
        /*3ca0*/ 	.word	0x000183a0
        /*3ca4*/ 	.word	0x00000007
        /*3ca8*/ 	.word	0x00000000
        /*3cac*/ 	.short	0x010a
        /*3cae*/ 	.byte	0x3f
	.zero		1


	//   ....[133]....
        /*3cb0*/ 	.word	0x00018420
        /*3cb4*/ 	.word	0x00000006
        /*3cb8*/ 	.word	0x00000000
        /*3cbc*/ 	.short	0x010a
        /*3cbe*/ 	.byte	0x3f
	.zero		1


	//   ....[134]....
        /*3cc0*/ 	.word	0x000184b0
        /*3cc4*/ 	.word	0x00000003
        /*3cc8*/ 	.word	0x00000000
        /*3ccc*/ 	.short	0x010a
        /*3cce*/ 	.byte	0x3f
	.zero		1


	//   ....[135]....
        /*3cd0*/ 	.word	0x0001a130
        /*3cd4*/ 	.word	0x0000000c
        /*3cd8*/ 	.word	0x00038440
        /*3cdc*/ 	.short	0x010a
        /*3cde*/ 	.byte	0x3f
	.zero		1


	//   ....[136]....
        /*3ce0*/ 	.word	0x0001a250
        /*3ce4*/ 	.word	0x0000000c
        /*3ce8*/ 	.word	0x00038400
        /*3cec*/ 	.short	0x0101
        /*3cee*/ 	.byte	0x3f
	.zero		1


	//   ....[137]....
        /*3cf0*/ 	.word	0x0001a320
        /*3cf4*/ 	.word	0x00000003
        /*3cf8*/ 	.word	0x00038440
        /*3cfc*/ 	.short	0x010a
        /*3cfe*/ 	.byte	0x3f
	.zero		1


	//   ....[138]....
        /*3d00*/ 	.word	0x0001a3d0
        /*3d04*/ 	.word	0x00000003
        /*3d08*/ 	.word	0x00038440
        /*3d0c*/ 	.short	0x010a
        /*3d0e*/ 	.byte	0x3f
	.zero		1


	//   ....[139]....
        /*3d10*/ 	.word	0x0001a480
        /*3d14*/ 	.word	0x00000003
        /*3d18*/ 	.word	0x00038440
        /*3d1c*/ 	.short	0x010a
        /*3d1e*/ 	.byte	0x3f
	.zero		1


	//   ....[140]....
        /*3d20*/ 	.word	0x0001a530
        /*3d24*/ 	.word	0x00000003
        /*3d28*/ 	.word	0x00038440
        /*3d2c*/ 	.short	0x010a
        /*3d2e*/ 	.byte	0x3f
	.zero		1


	//   ....[141]....
        /*3d30*/ 	.word	0x0001a5e0
        /*3d34*/ 	.word	0x00000003
        /*3d38*/ 	.word	0x00038440
        /*3d3c*/ 	.short	0x010a
        /*3d3e*/ 	.byte	0x3f
	.zero		1


	//   ....[142]....
        /*3d40*/ 	.word	0x0001a690
        /*3d44*/ 	.word	0x00000003
        /*3d48*/ 	.word	0x00038440
        /*3d4c*/ 	.short	0x010a
        /*3d4e*/ 	.byte	0x3f
	.zero		1


	//   ....[143]....
        /*3d50*/ 	.word	0x0001a740
        /*3d54*/ 	.word	0x00000003
        /*3d58*/ 	.word	0x00038440
        /*3d5c*/ 	.short	0x010a
        /*3d5e*/ 	.byte	0x3f
	.zero		1


	//   ....[144]....
        /*3d60*/ 	.word	0x0001a7f0
        /*3d64*/ 	.word	0x00000003
        /*3d68*/ 	.word	0x00038440
        /*3d6c*/ 	.short	0x010a
        /*3d6e*/ 	.byte	0x3f
	.zero		1


	//   ....[145]....
        /*3d70*/ 	.word	0x0001a850
        /*3d74*/ 	.word	0x00000003
        /*3d78*/ 	.word	0x00038480
        /*3d7c*/ 	.short	0x010a
        /*3d7e*/ 	.byte	0x3f
	.zero		1


	//   ....[146]....
        /*3d80*/ 	.word	0x0001a8b0
        /*3d84*/ 	.word	0x00000008
        /*3d88*/ 	.word	0x00038480
        /*3d8c*/ 	.short	0x010a
        /*3d8e*/ 	.byte	0x3f
	.zero		1


	//   ....[147]....
        /*3d90*/ 	.word	0x0001a970
        /*3d94*/ 	.word	0x00000004
        /*3d98*/ 	.word	0x000384b0
        /*3d9c*/ 	.short	0x010a
        /*3d9e*/ 	.byte	0x3f
	.zero		1


	//   ....[148]....
        /*3da0*/ 	.word	0x0001a9d0
        /*3da4*/ 	.word	0x0000000c
        /*3da8*/ 	.word	0x000384b8
        /*3dac*/ 	.short	0x010a
        /*3dae*/ 	.byte	0x3f
	.zero		1


	//   ....[149]....
        /*3db0*/ 	.word	0x0001aa30
        /*3db4*/ 	.word	0x0000000c
        /*3db8*/ 	.word	0x000384c0
        /*3dbc*/ 	.short	0x010a
        /*3dbe*/ 	.byte	0x3f
	.zero		1


	//   ....[150]....
        /*3dc0*/ 	.word	0x0001aa90
        /*3dc4*/ 	.word	0x0000000c
        /*3dc8*/ 	.word	0x000384c8
        /*3dcc*/ 	.short	0x010a
        /*3dce*/ 	.byte	0x3f
	.zero		1


	//   ....[151]....
        /*3dd0*/ 	.word	0x0001aaf0
        /*3dd4*/ 	.word	0x0000000d
        /*3dd8*/ 	.word	0x000384b0
        /*3ddc*/ 	.short	0x010a
        /*3dde*/ 	.byte	0x3f
	.zero		1


	//   ....[152]....
        /*3de0*/ 	.word	0x0001ab50
        /*3de4*/ 	.word	0x0000000d
        /*3de8*/ 	.word	0x000384b8
        /*3dec*/ 	.short	0x010a
        /*3dee*/ 	.byte	0x3f
	.zero		1


	//   ....[153]....
        /*3df0*/ 	.word	0x0001abb0
        /*3df4*/ 	.word	0x0000000d
        /*3df8*/ 	.word	0x000384c0
        /*3dfc*/ 	.short	0x010a
        /*3dfe*/ 	.byte	0x3f
	.zero		1


	//   ....[154]....
        /*3e00*/ 	.word	0x0001ac10
        /*3e04*/ 	.word	0x0000000d
        /*3e08*/ 	.word	0x000384c8
        /*3e0c*/ 	.short	0x010a
        /*3e0e*/ 	.byte	0x3f
	.zero		1


	//   ....[155]....
        /*3e10*/ 	.word	0x0001ac70
        /*3e14*/ 	.word	0x0000000c
        /*3e18*/ 	.word	0x000384b0
        /*3e1c*/ 	.short	0x010a
        /*3e1e*/ 	.byte	0x3f
	.zero		1


	//   ....[156]....
        /*3e20*/ 	.word	0x0001acd0
        /*3e24*/ 	.word	0x0000000c
        /*3e28*/ 	.word	0x000384b8
        /*3e2c*/ 	.short	0x010a
        /*3e2e*/ 	.byte	0x3f
	.zero		1


	//   ....[157]....
        /*3e30*/ 	.word	0x0001ad30
        /*3e34*/ 	.word	0x0000000c
        /*3e38*/ 	.word	0x000384c0
        /*3e3c*/ 	.short	0x010a
        /*3e3e*/ 	.byte	0x3f
	.zero		1


	//   ....[158]....
        /*3e40*/ 	.word	0x0001ad90
        /*3e44*/ 	.word	0x0000000c
        /*3e48*/ 	.word	0x000384c8
        /*3e4c*/ 	.short	0x010a
        /*3e4e*/ 	.byte	0x3f
	.zero		1


	//   ....[159]....
        /*3e50*/ 	.word	0x0001adf0
        /*3e54*/ 	.word	0x0000000d
        /*3e58*/ 	.word	0x000384b0
        /*3e5c*/ 	.short	0x010a
        /*3e5e*/ 	.byte	0x3f
	.zero		1


	//   ....[160]....
        /*3e60*/ 	.word	0x0001ae50
        /*3e64*/ 	.word	0x0000000d
        /*3e68*/ 	.word	0x000384b8
        /*3e6c*/ 	.short	0x010a
        /*3e6e*/ 	.byte	0x3f
	.zero		1


	//   ....[161]....
        /*3e70*/ 	.word	0x0001aeb0
        /*3e74*/ 	.word	0x0000000d
        /*3e78*/ 	.word	0x000384c0
        /*3e7c*/ 	.short	0x010a
        /*3e7e*/ 	.byte	0x3f
	.zero		1


	//   ....[162]....
        /*3e80*/ 	.word	0x0001af10
        /*3e84*/ 	.word	0x0000000d
        /*3e88*/ 	.word	0x000384c8
        /*3e8c*/ 	.short	0x010a
        /*3e8e*/ 	.byte	0x3f
	.zero		1


	//   ....[163]....
        /*3e90*/ 	.word	0x0001af70
        /*3e94*/ 	.word	0x00000003
        /*3e98*/ 	.word	0x00038400
        /*3e9c*/ 	.short	0x010a
        /*3e9e*/ 	.byte	0x3f
	.zero		1


	//   ....[164]....
        /*3ea0*/ 	.word	0x0001afd0
        /*3ea4*/ 	.word	0x00000003
        /*3ea8*/ 	.word	0x000384f8
        /*3eac*/ 	.short	0x010a
        /*3eae*/ 	.byte	0x3f
	.zero		1


	//   ....[165]....
        /*3eb0*/ 	.word	0x0001b030
        /*3eb4*/ 	.word	0x00000003
        /*3eb8*/ 	.word	0x00038400
        /*3ebc*/ 	.short	0x010a
        /*3ebe*/ 	.byte	0x3f
	.zero		1


	//   ....[166]....
        /*3ec0*/ 	.word	0x0001b090
        /*3ec4*/ 	.word	0x00000003
        /*3ec8*/ 	.word	0x000384d0
        /*3ecc*/ 	.short	0x010a
        /*3ece*/ 	.byte	0x3f
	.zero		1


	//   ....[167]....
        /*3ed0*/ 	.word	0x0001b0f0
        /*3ed4*/ 	.word	0x00000003
        /*3ed8*/ 	.word	0x000384d8
        /*3edc*/ 	.short	0x010a
        /*3ede*/ 	.byte	0x3f
	.zero		1


	//   ....[168]....
        /*3ee0*/ 	.word	0x0001b150
        /*3ee4*/ 	.word	0x00000003
        /*3ee8*/ 	.word	0x000384e0
        /*3eec*/ 	.short	0x010a
        /*3eee*/ 	.byte	0x3f
	.zero		1


	//   ....[169]....
        /*3ef0*/ 	.word	0x0001b1b0
        /*3ef4*/ 	.word	0x00000003
        /*3ef8*/ 	.word	0x000384e8
        /*3efc*/ 	.short	0x010a
        /*3efe*/ 	.byte	0x3f
	.zero		1


	//   ....[170]....
        /*3f00*/ 	.word	0x0001b210
        /*3f04*/ 	.word	0x00000003
        /*3f08*/ 	.word	0x000384d0
        /*3f0c*/ 	.short	0x010a
        /*3f0e*/ 	.byte	0x3f
	.zero		1


	//   ....[171]....
        /*3f10*/ 	.word	0x0001b270
        /*3f14*/ 	.word	0x00000003
        /*3f18*/ 	.word	0x000384d8
        /*3f1c*/ 	.short	0x010a
        /*3f1e*/ 	.byte	0x3f
	.zero		1


	//   ....[172]....
        /*3f20*/ 	.word	0x0001b2d0
        /*3f24*/ 	.word	0x00000003
        /*3f28*/ 	.word	0x000384e0
        /*3f2c*/ 	.short	0x010a
        /*3f2e*/ 	.byte	0x3f
	.zero		1


	//   ....[173]....
        /*3f30*/ 	.word	0x0001b330
        /*3f34*/ 	.word	0x00000003
        /*3f38*/ 	.word	0x000384e8
        /*3f3c*/ 	.short	0x010a
        /*3f3e*/ 	.byte	0x3f
	.zero		1


	//   ....[174]....
        /*3f40*/ 	.word	0x0001b390
        /*3f44*/ 	.word	0x00000003
        /*3f48*/ 	.word	0x000384d0
        /*3f4c*/ 	.short	0x010a
        /*3f4e*/ 	.byte	0x3f
	.zero		1


	//   ....[175]....
        /*3f50*/ 	.word	0x0001b3f0
        /*3f54*/ 	.word	0x00000003
        /*3f58*/ 	.word	0x000384d8
        /*3f5c*/ 	.short	0x010a
        /*3f5e*/ 	.byte	0x3f
	.zero		1


	//   ....[176]....
        /*3f60*/ 	.word	0x0001b450
        /*3f64*/ 	.word	0x00000003
        /*3f68*/ 	.word	0x000384e0
        /*3f6c*/ 	.short	0x010a
        /*3f6e*/ 	.byte	0x3f
	.zero		1


	//   ....[177]....
        /*3f70*/ 	.word	0x0001b4b0
        /*3f74*/ 	.word	0x00000003
        /*3f78*/ 	.word	0x000384e8
        /*3f7c*/ 	.short	0x010a
        /*3f7e*/ 	.byte	0x3f
	.zero		1


	//   ....[178]....
        /*3f80*/ 	.word	0x0001b510
        /*3f84*/ 	.word	0x00000003
        /*3f88*/ 	.word	0x000384d0
        /*3f8c*/ 	.short	0x010a
        /*3f8e*/ 	.byte	0x3f
	.zero		1


	//   ....[179]....
        /*3f90*/ 	.word	0x0001b570
        /*3f94*/ 	.word	0x00000003
        /*3f98*/ 	.word	0x000384d8
        /*3f9c*/ 	.short	0x010a
        /*3f9e*/ 	.byte	0x3f
	.zero		1


	//   ....[180]....
        /*3fa0*/ 	.word	0x0001b5d0
        /*3fa4*/ 	.word	0x00000003
        /*3fa8*/ 	.word	0x000384e0
        /*3fac*/ 	.short	0x010a
        /*3fae*/ 	.byte	0x3f
	.zero		1


	//   ....[181]....
        /*3fb0*/ 	.word	0x0001b630
        /*3fb4*/ 	.word	0x00000003
        /*3fb8*/ 	.word	0x000384e8
        /*3fbc*/ 	.short	0x010a
        /*3fbe*/ 	.byte	0x3f
	.zero		1


	//   ....[182]....
        /*3fc0*/ 	.word	0x0001b690
        /*3fc4*/ 	.word	0x00000003
        /*3fc8*/ 	.word	0x000384d0
        /*3fcc*/ 	.short	0x010a
        /*3fce*/ 	.byte	0x3f
	.zero		1


	//   ....[183]....
        /*3fd0*/ 	.word	0x0001b6f0
        /*3fd4*/ 	.word	0x00000003
        /*3fd8*/ 	.word	0x000384d8
        /*3fdc*/ 	.short	0x010a
        /*3fde*/ 	.byte	0x3f
	.zero		1


	//   ....[184]....
        /*3fe0*/ 	.word	0x0001b750
        /*3fe4*/ 	.word	0x00000003
        /*3fe8*/ 	.word	0x000384e0
        /*3fec*/ 	.short	0x010a
        /*3fee*/ 	.byte	0x3f
	.zero		1


	//   ....[185]....
        /*3ff0*/ 	.word	0x0001b820
        /*3ff4*/ 	.word	0x0000000c
        /*3ff8*/ 	.word	0x00038498
        /*3ffc*/ 	.short	0x010a
        /*3ffe*/ 	.byte	0x3f
	.zero		1


	//   ....[186]....
        /*4000*/ 	.word	0x0001b870
        /*4004*/ 	.word	0x00000003
        /*4008*/ 	.word	0x00038400
        /*400c*/ 	.short	0x010a
        /*400e*/ 	.byte	0x3f
	.zero		1


	//   ....[187]....
        /*4010*/ 	.word	0x0001ba80
        /*4014*/ 	.word	0x00000007
        /*4018*/ 	.word	0x00000000
        /*401c*/ 	.short	0x010a
        /*401e*/ 	.byte	0x3f
	.zero		1


	//   ....[188]....
        /*4020*/ 	.word	0x0001bad0
        /*4024*/ 	.word	0x00000006
        /*4028*/ 	.word	0x00000000
        /*402c*/ 	.short	0x010a
        /*402e*/ 	.byte	0x3f
	.zero		1


	//   ....[189]....
        /*4030*/ 	.word	0x0001bb20
        /*4034*/ 	.word	0x0000000c
        /*4038*/ 	.word	0x00038440
        /*403c*/ 	.short	0x010a
        /*403e*/ 	.byte	0x3f
	.zero		1


	//   ....[190]....
        /*4040*/ 	.word	0x0001bb70
        /*4044*/ 	.word	0x00000003
        /*4048*/ 	.word	0x00038440
        /*404c*/ 	.short	0x010a
        /*404e*/ 	.byte	0x3f
	.zero		1


	//   ....[191]....
        /*4050*/ 	.word	0x0001bbc0
        /*4054*/ 	.word	0x00000003
        /*4058*/ 	.word	0x00038440
        /*405c*/ 	.short	0x010a
        /*405e*/ 	.byte	0x3f
	.zero		1


	//   ....[192]....
        /*4060*/ 	.word	0x0001bc10
        /*4064*/ 	.word	0x00000003
        /*4068*/ 	.word	0x00038440
        /*406c*/ 	.short	0x010a
        /*406e*/ 	.byte	0x3f
	.zero		1


	//   ....[193]....
        /*4070*/ 	.word	0x0001bc60
        /*4074*/ 	.word	0x00000003
        /*4078*/ 	.word	0x00038440
        /*407c*/ 	.short	0x010a
        /*407e*/ 	.byte	0x3f
	.zero		1


	//   ....[194]....
        /*4080*/ 	.word	0x0001bcb0
        /*4084*/ 	.word	0x00000003
        /*4088*/ 	.word	0x00038440
        /*408c*/ 	.short	0x010a
        /*408e*/ 	.byte	0x3f
	.zero		1


	//   ....[195]....
        /*4090*/ 	.word	0x0001bd00
        /*4094*/ 	.word	0x00000003
        /*4098*/ 	.word	0x00038440
        /*409c*/ 	.short	0x010a
        /*409e*/ 	.byte	0x3f
	.zero		1


	//   ....[196]....
        /*40a0*/ 	.word	0x0001bd50
        /*40a4*/ 	.word	0x00000003
        /*40a8*/ 	.word	0x00038440
        /*40ac*/ 	.short	0x010a
        /*40ae*/ 	.byte	0x3f
	.zero		1


	//----- nvinfo : EIATTR_NUM_MBARRIERS
	.align		4
.L_39:
        /*40b0*/ 	.byte	0x03, 0x38
        /*40b2*/ 	.short	0x0020


	//----- nvinfo : EIATTR_EXIT_INSTR_OFFSETS
	.align		4
        /*40b4*/ 	.byte	0x04, 0x1c
        /*40b6*/ 	.short	(.L_41 - .L_40)


	//   ....[0]....
.L_40:
        /*40b8*/ 	.word	0x00002e60


	//   ....[1]....
        /*40bc*/ 	.word	0x00002f20


	//   ....[2]....
        /*40c0*/ 	.word	0x00013e10


	//   ....[3]....
        /*40c4*/ 	.word	0x00013eb0


	//   ....[4]....
        /*40c8*/ 	.word	0x000169d0


	//   ....[5]....
        /*40cc*/ 	.word	0x00018500


	//   ....[6]....
        /*40d0*/ 	.word	0x0001a820


	//----- nvinfo : EIATTR_MAX_THREADS
	.align		4
.L_41:
        /*40d4*/ 	.byte	0x04, 0x05
        /*40d6*/ 	.short	(.L_43 - .L_42)
.L_42:
        /*40d8*/ 	.word	0x00000180
        /*40dc*/ 	.word	0x00000001
        /*40e0*/ 	.word	0x00000001


	//----- nvinfo : EIATTR_CRS_STACK_SIZE
	.align		4
.L_43:
        /*40e4*/ 	.byte	0x04, 0x1e
        /*40e6*/ 	.short	(.L_45 - .L_44)
.L_44:
        /*40e8*/ 	.word	0x00000000


	//----- nvinfo : EIATTR_CBANK_PARAM_SIZE
	.align		4
.L_45:
        /*40ec*/ 	.byte	0x03, 0x19
        /*40ee*/ 	.short	0x0770


	//----- nvinfo : EIATTR_PARAM_CBANK
	.align		4
        /*40f0*/ 	.byte	0x04, 0x0a
        /*40f2*/ 	.short	(.L_47 - .L_46)
	.align		4
.L_46:
        /*40f4*/ 	.word	index@(.nv.constant0._ZN7cutlass13device_kernelINS_4gemm6kernel13GemmUniversalINS1_17GroupProblemShapeIN4cute5tupleIJiiiEEEEENS1_10collective13CollectiveMmaINS1_39MainloopSm90ArrayTmaGmmaWarpSpecializedILi3ENS6_IJNS5_1CILi2EEENSC_ILi1EEESE_EEENS1_55KernelPtrArrayTmaWarpSpecializedCooperativeFP8FastAccumEEENS6_IJNSC_ILi256EEESI_NSC_ILi128EEEEEENS_12float_e4m3_tEPNS6_IJlSE_NSC_ILi0EEEEEESL_SO_NS5_8TiledMMAINS5_8MMA_AtomIJNS5_4SM904GMMA31MMA_64x256x32_F32E4M3E4M3_SS_TNILNSS_7ScaleInE1ELSU_1EEEEEENS5_6LayoutISF_NS6_IJSE_SM_SM_EEEEENS6_IJNS5_10UnderscoreES10_S10_EEEEENS5_13SM90_TMA_LOADENS5_14ComposedLayoutINS5_7SwizzleILi3ELi4ELi3EEENS5_18smem_ptr_flag_bitsILi8EEENSX_INS6_IJNSC_ILi8EEESJ_EEENS6_IJSJ_SE_EEEEEEEvNS5_8identityENS5_23SM90_TMA_LOAD_MULTICASTES1D_vS1E_EENS_8epilogue10collective18CollectiveEpilogueINS1H_30Sm90PtrArrayTmaWarpSpecializedILi4ELi2ELi16ELb1ELb0ELi2EEEJSK_NS6_IJSJ_NSC_ILi32EEEEEENS_6half_tEPNS6_IJSE_lSM_EEES1O_S1Q_NS1H_6fusion15FusionCallbacksIS1L_NS1R_17LinearCombinationIS1O_fS1O_fLNS_15FloatRoundStyleE2EEESK_S1N_JEEES13_NS14_IS16_NS17_ILi16EEENSX_INS6_IJNSC_ILi64EEES19_EEENS6_IJSE_S1Y_EEEEEEENS5_17SM75_U16x8_LDSM_TENS5_14SM90_TMA_STOREES22_NS5_17SM90_U16x8_STSM_TENS5_9Copy_AtomIJNS5_17SM90_U32x4_STSM_NES1O_EEEvEEEvvEEEEvNT_6ParamsE)
        /*40f8*/ 	.short	0x0210
        /*40fa*/ 	.short	0x0770


	//----- nvinfo : EIATTR_SW_WAR
	.align		4
.L_47:
        /*40fc*/ 	.byte	0x04, 0x36
        /*40fe*/ 	.short	(.L_49 - .L_48)
.L_48:
        /*4100*/ 	.word	0x00000008
.L_49:


//--------------------- .nv.callgraph             --------------------------
	.section	.nv.callgraph,"",@"SHT_CUDA_CALLGRAPH"
	.align	4
	.sectionentsize	8
	.align		4
        /*0000*/ 	.word	0x00000000
	.align		4
        /*0004*/ 	.word	0xffffffff
	.align		4
        /*0008*/ 	.word	index@(_ZN7cutlass13device_kernelINS_4gemm6kernel13GemmUniversalINS1_17GroupProblemShapeIN4cute5tupleIJiiiEEEEENS1_10collective13CollectiveMmaINS1_39MainloopSm90ArrayTmaGmmaWarpSpecializedILi3ENS6_IJNS5_1CILi2EEENSC_ILi1EEESE_EEENS1_55KernelPtrArrayTmaWarpSpecializedCooperativeFP8FastAccumEEENS6_IJNSC_ILi256EEESI_NSC_ILi128EEEEEENS_12float_e4m3_tEPNS6_IJlSE_NSC_ILi0EEEEEESL_SO_NS5_8TiledMMAINS5_8MMA_AtomIJNS5_4SM904GMMA31MMA_64x256x32_F32E4M3E4M3_SS_TNILNSS_7ScaleInE1ELSU_1EEEEEENS5_6LayoutISF_NS6_IJSE_SM_SM_EEEEENS6_IJNS5_10UnderscoreES10_S10_EEEEENS5_13SM90_TMA_LOADENS5_14ComposedLayoutINS5_7SwizzleILi3ELi4ELi3EEENS5_18smem_ptr_flag_bitsILi8EEENSX_INS6_IJNSC_ILi8EEESJ_EEENS6_IJSJ_SE_EEEEEEEvNS5_8identityENS5_23SM90_TMA_LOAD_MULTICASTES1D_vS1E_EENS_8epilogue10collective18CollectiveEpilogueINS1H_30Sm90PtrArrayTmaWarpSpecializedILi4ELi2ELi16ELb1ELb0ELi2EEEJSK_NS6_IJSJ_NSC_ILi32EEEEEENS_6half_tEPNS6_IJSE_lSM_EEES1O_S1Q_NS1H_6fusion15FusionCallbacksIS1L_NS1R_17LinearCombinationIS1O_fS1O_fLNS_15FloatRoundStyleE2EEESK_S1N_JEEES13_NS14_IS16_NS17_ILi16EEENSX_INS6_IJNSC_ILi64EEES19_EEENS6_IJSE_S1Y_EEEEEEENS5_17SM75_U16x8_LDSM_TENS5_14SM90_TMA_STOREES22_NS5_17SM90_U16x8_STSM_TENS5_9Copy_AtomIJNS5_17SM90_U32x4_STSM_NES1O_EEEvEEEvvEEEEvNT_6ParamsE)
	.align		4
        /*000c*/ 	.word	index@(__assertfail)
	.align		4
        /*0010*/ 	.word	0x00000000
	.align		4
        /*0014*/ 	.word	0xfffffffe
	.align		4
        /*0018*/ 	.word	0x00000000
	.align		4
        /*001c*/ 	.word	0xfffffffd
	.align		4
        /*0020*/ 	.word	0x00000000
	.align		4
        /*0024*/ 	.word	0xfffffffc


//--------------------- .nv.constant4             --------------------------
	.section	.nv.constant4,"a",@progbits
	.align	8
	.align		8
.nv.constant4:
        /*0000*/ 	.dword	__assertfail
	.align		8
        /*0008*/ 	.dword	__unnamed_1
	.align		8
        /*0010*/ 	.dword	_ZN39_INTERNAL_849ec83b_4_k_cu_bf3acedc_27284cuda3std3__45__cpo5beginE
	.align		8
        /*0018*/ 	.dword	_ZN39_INTERNAL_849ec83b_4_k_cu_bf3acedc_27284cuda3std3__45__cpo3endE
	.align		8
        /*0020*/ 	.dword	_ZN39_INTERNAL_849ec83b_4_k_cu_bf3acedc_27284cuda3std3__45__cpo6cbeginE
	.align		8
        /*0028*/ 	.dword	_ZN39_INTERNAL_849ec83b_4_k_cu_bf3acedc_27284cuda3std3__45__cpo4cendE
	.align		8
        /*0030*/ 	.dword	_ZN39_INTERNAL_849ec83b_4_k_cu_bf3acedc_27284cuda3std3__441_GLOBAL__N__849ec83b_4_k_cu_bf3acedc_27286ignoreE
	.align		8
        /*0038*/ 	.dword	_ZN39_INTERNAL_849ec83b_4_k_cu_bf3acedc_27284cuda3std3__419piecewise_constructE
	.align		8
        /*0040*/ 	.dword	_ZN39_INTERNAL_849ec83b_4_k_cu_bf3acedc_27284cuda3std3__48in_placeE
	.align		8
        /*0048*/ 	.dword	_ZN39_INTERNAL_849ec83b_4_k_cu_bf3acedc_27284cuda3std6ranges3__45__cpo4swapE
	.align		8
        /*0050*/ 	.dword	_ZN39_INTERNAL_849ec83b_4_k_cu_bf3acedc_27284cuda3std6ranges3__45__cpo9iter_moveE
	.align		8
        /*0058*/ 	.dword	_ZN39_INTERNAL_849ec83b_4_k_cu_bf3acedc_27284cute7productE
	.align		8
        /*0060*/ 	.dword	_ZN39_INTERNAL_849ec83b_4_k_cu_bf3acedc_27284cute1_E
	.align		8
        /*0068*/ 	.dword	$str$24
	.align		8
        /*0070*/ 	.dword	$str$25


//--------------------- .text._ZN7cutlass13device_kernelINS_4gemm6kernel13GemmUniversalINS1_17GroupProblemShapeIN4cute5tupleIJiiiEEEEENS1_10collective13CollectiveMmaINS1_39MainloopSm90ArrayTmaGmmaWarpSpecializedILi3ENS6_IJNS5_1CILi2EEENSC_ILi1EEESE_EEENS1_55KernelPtrArrayTmaWarpSpecializedCooperativeFP8FastAccumEEENS6_IJNSC_ILi256EEESI_NSC_ILi128EEEEEENS_12float_e4m3_tEPNS6_IJlSE_NSC_ILi0EEEEEESL_SO_NS5_8TiledMMAINS5_8MMA_AtomIJNS5_4SM904GMMA31MMA_64x256x32_F32E4M3E4M3_SS_TNILNSS_7ScaleInE1ELSU_1EEEEEENS5_6LayoutISF_NS6_IJSE_SM_SM_EEEEENS6_IJNS5_10UnderscoreES10_S10_EEEEENS5_13SM90_TMA_LOADENS5_14ComposedLayoutINS5_7SwizzleILi3ELi4ELi3EEENS5_18smem_ptr_flag_bitsILi8EEENSX_INS6_IJNSC_ILi8EEESJ_EEENS6_IJSJ_SE_EEEEEEEvNS5_8identityENS5_23SM90_TMA_LOAD_MULTICASTES1D_vS1E_EENS_8epilogue10collective18CollectiveEpilogueINS1H_30Sm90PtrArrayTmaWarpSpecializedILi4ELi2ELi16ELb1ELb0ELi2EEEJSK_NS6_IJSJ_NSC_ILi32EEEEEENS_6half_tEPNS6_IJSE_lSM_EEES1O_S1Q_NS1H_6fusion15FusionCallbacksIS1L_NS1R_17LinearCombinationIS1O_fS1O_fLNS_15FloatRoundStyleE2EEESK_S1N_JEEES13_NS14_IS16_NS17_ILi16EEENSX_INS6_IJNSC_ILi64EEES19_EEENS6_IJSE_S1Y_EEEEEEENS5_17SM75_U16x8_LDSM_TENS5_14SM90_TMA_STOREES22_NS5_17SM90_U16x8_STSM_TENS5_9Copy_AtomIJNS5_17SM90_U32x4_STSM_NES1O_EEEvEEEvvEEEEvNT_6ParamsE --------------------------
	.section	.text._ZN7cutlass13device_kernelINS_4gemm6kernel13GemmUniversalINS1_17GroupProblemShapeIN4cute5tupleIJiiiEEEEENS1_10collective13CollectiveMmaINS1_39MainloopSm90ArrayTmaGmmaWarpSpecializedILi3ENS6_IJNS5_1CILi2EEENSC_ILi1EEESE_EEENS1_55KernelPtrArrayTmaWarpSpecializedCooperativeFP8FastAccumEEENS6_IJNSC_ILi256EEESI_NSC_ILi128EEEEEENS_12float_e4m3_tEPNS6_IJlSE_NSC_ILi0EEEEEESL_SO_NS5_8TiledMMAINS5_8MMA_AtomIJNS5_4SM904GMMA31MMA_64x256x32_F32E4M3E4M3_SS_TNILNSS_7ScaleInE1ELSU_1EEEEEENS5_6LayoutISF_NS6_IJSE_SM_SM_EEEEENS6_IJNS5_10UnderscoreES10_S10_EEEEENS5_13SM90_TMA_LOADENS5_14ComposedLayoutINS5_7SwizzleILi3ELi4ELi3EEENS5_18smem_ptr_flag_bitsILi8EEENSX_INS6_IJNSC_ILi8EEESJ_EEENS6_IJSJ_SE_EEEEEEEvNS5_8identityENS5_23SM90_TMA_LOAD_MULTICASTES1D_vS1E_EENS_8epilogue10collective18CollectiveEpilogueINS1H_30Sm90PtrArrayTmaWarpSpecializedILi4ELi2ELi16ELb1ELb0ELi2EEEJSK_NS6_IJSJ_NSC_ILi32EEEEEENS_6half_tEPNS6_IJSE_lSM_EEES1O_S1Q_NS1H_6fusion15FusionCallbacksIS1L_NS1R_17LinearCombinationIS1O_fS1O_fLNS_15FloatRoundStyleE2EEESK_S1N_JEEES13_NS14_IS16_NS17_ILi16EEENSX_INS6_IJNSC_ILi64EEES19_EEENS6_IJSE_S1Y_EEEEEEENS5_17SM75_U16x8_LDSM_TENS5_14SM90_TMA_STOREES22_NS5_17SM90_U16x8_STSM_TENS5_9Copy_AtomIJNS5_17SM90_U32x4_STSM_NES1O_EEEvEEEvvEEEEvNT_6ParamsE,"ax",@progbits
	.align	128
.text._ZN7cutlass13device_kernelINS_4gemm6kernel13GemmUniversalINS1_17GroupProblemShapeIN4cute5tupleIJiiiEEEEENS1_10collective13CollectiveMmaINS1_39MainloopSm90ArrayTmaGmmaWarpSpecializedILi3ENS6_IJNS5_1CILi2EEENSC_ILi1EEESE_EEENS1_55KernelPtrArrayTmaWarpSpecializedCooperativeFP8FastAccumEEENS6_IJNSC_ILi256EEESI_NSC_ILi128EEEEEENS_12float_e4m3_tEPNS6_IJlSE_NSC_ILi0EEEEEESL_SO_NS5_8TiledMMAINS5_8MMA_AtomIJNS5_4SM904GMMA31MMA_64x256x32_F32E4M3E4M3_SS_TNILNSS_7ScaleInE1ELSU_1EEEEEENS5_6LayoutISF_NS6_IJSE_SM_SM_EEEEENS6_IJNS5_10UnderscoreES10_S10_EEEEENS5_13SM90_TMA_LOADENS5_14ComposedLayoutINS5_7SwizzleILi3ELi4ELi3EEENS5_18smem_ptr_flag_bitsILi8EEENSX_INS6_IJNSC_ILi8EEESJ_EEENS6_IJSJ_SE_EEEEEEEvNS5_8identityENS5_23SM90_TMA_LOAD_MULTICASTES1D_vS1E_EENS_8epilogue10collective18CollectiveEpilogueINS1H_30Sm90PtrArrayTmaWarpSpecializedILi4ELi2ELi16ELb1ELb0ELi2EEEJSK_NS6_IJSJ_NSC_ILi32EEEEEENS_6half_tEPNS6_IJSE_lSM_EEES1O_S1Q_NS1H_6fusion15FusionCallbacksIS1L_NS1R_17LinearCombinationIS1O_fS1O_fLNS_15FloatRoundStyleE2EEESK_S1N_JEEES13_NS14_IS16_NS17_ILi16EEENSX_INS6_IJNSC_ILi64EEES19_EEENS6_IJSE_S1Y_EEEEEEENS5_17SM75_U16x8_LDSM_TENS5_14SM90_TMA_STOREES22_NS5_17SM90_U16x8_STSM_TENS5_9Copy_AtomIJNS5_17SM90_U32x4_STSM_NES1O_EEEvEEEvvEEEEvNT_6ParamsE:
        .type           _ZN7cutlass13device_kernelINS_4gemm6kernel13GemmUniversalINS1_17GroupProblemShapeIN4cute5tupleIJiiiEEEEENS1_10collective13CollectiveMmaINS1_39MainloopSm90ArrayTmaGmmaWarpSpecializedILi3ENS6_IJNS5_1CILi2EEENSC_ILi1EEESE_EEENS1_55KernelPtrArrayTmaWarpSpecializedCooperativeFP8FastAccumEEENS6_IJNSC_ILi256EEESI_NSC_ILi128EEEEEENS_12float_e4m3_tEPNS6_IJlSE_NSC_ILi0EEEEEESL_SO_NS5_8TiledMMAINS5_8MMA_AtomIJNS5_4SM904GMMA31MMA_64x256x32_F32E4M3E4M3_SS_TNILNSS_7ScaleInE1ELSU_1EEEEEENS5_6LayoutISF_NS6_IJSE_SM_SM_EEEEENS6_IJNS5_10UnderscoreES10_S10_EEEEENS5_13SM90_TMA_LOADENS5_14ComposedLayoutINS5_7SwizzleILi3ELi4ELi3EEENS5_18smem_ptr_flag_bitsILi8EEENSX_INS6_IJNSC_ILi8EEESJ_EEENS6_IJSJ_SE_EEEEEEEvNS5_8identityENS5_23SM90_TMA_LOAD_MULTICASTES1D_vS1E_EENS_8epilogue10collective18CollectiveEpilogueINS1H_30Sm90PtrArrayTmaWarpSpecializedILi4ELi2ELi16ELb1ELb0ELi2EEEJSK_NS6_IJSJ_NSC_ILi32EEEEEENS_6half_tEPNS6_IJSE_lSM_EEES1O_S1Q_NS1H_6fusion15FusionCallbacksIS1L_NS1R_17LinearCombinationIS1O_fS1O_fLNS_15FloatRoundStyleE2EEESK_S1N_JEEES13_NS14_IS16_NS17_ILi16EEENSX_INS6_IJNSC_ILi64EEES19_EEENS6_IJSE_S1Y_EEEEEEENS5_17SM75_U16x8_LDSM_TENS5_14SM90_TMA_STOREES22_NS5_17SM90_U16x8_STSM_TENS5_9Copy_AtomIJNS5_17SM90_U32x4_STSM_NES1O_EEEvEEEvvEEEEvNT_6ParamsE,@function
        .size           _ZN7cutlass13device_kernelINS_4gemm6kernel13GemmUniversalINS1_17GroupProblemShapeIN4cute5tupleIJiiiEEEEENS1_10collective13CollectiveMmaINS1_39MainloopSm90ArrayTmaGmmaWarpSpecializedILi3ENS6_IJNS5_1CILi2EEENSC_ILi1EEESE_EEENS1_55KernelPtrArrayTmaWarpSpecializedCooperativeFP8FastAccumEEENS6_IJNSC_ILi256EEESI_NSC_ILi128EEEEEENS_12float_e4m3_tEPNS6_IJlSE_NSC_ILi0EEEEEESL_SO_NS5_8TiledMMAINS5_8MMA_AtomIJNS5_4SM904GMMA31MMA_64x256x32_F32E4M3E4M3_SS_TNILNSS_7ScaleInE1ELSU_1EEEEEENS5_6LayoutISF_NS6_IJSE_SM_SM_EEEEENS6_IJNS5_10UnderscoreES10_S10_EEEEENS5_13SM90_TMA_LOADENS5_14ComposedLayoutINS5_7SwizzleILi3ELi4ELi3EEENS5_18smem_ptr_flag_bitsILi8EEENSX_INS6_IJNSC_ILi8EEESJ_EEENS6_IJSJ_SE_EEEEEEEvNS5_8identityENS5_23SM90_TMA_LOAD_MULTICASTES1D_vS1E_EENS_8epilogue10collective18CollectiveEpilogueINS1H_30Sm90PtrArrayTmaWarpSpecializedILi4ELi2ELi16ELb1ELb0ELi2EEEJSK_NS6_IJSJ_NSC_ILi32EEEEEENS_6half_tEPNS6_IJSE_lSM_EEES1O_S1Q_NS1H_6fusion15FusionCallbacksIS1L_NS1R_17LinearCombinationIS1O_fS1O_fLNS_15FloatRoundStyleE2EEESK_S1N_JEEES13_NS14_IS16_NS17_ILi16EEENSX_INS6_IJNSC_ILi64EEES19_EEENS6_IJSE_S1Y_EEEEEEENS5_17SM75_U16x8_LDSM_TENS5_14SM90_TMA_STOREES22_NS5_17SM90_U16x8_STSM_TENS5_9Copy_AtomIJNS5_17SM90_U32x4_STSM_NES1O_EEEvEEEvvEEEEvNT_6ParamsE,(.L_x_420 - _ZN7cutlass13device_kernelINS_4gemm6kernel13GemmUniversalINS1_17GroupProblemShapeIN4cute5tupleIJiiiEEEEENS1_10collective13CollectiveMmaINS1_39MainloopSm90ArrayTmaGmmaWarpSpecializedILi3ENS6_IJNS5_1CILi2EEENSC_ILi1EEESE_EEENS1_55KernelPtrArrayTmaWarpSpecializedCooperativeFP8FastAccumEEENS6_IJNSC_ILi256EEESI_NSC_ILi128EEEEEENS_12float_e4m3_tEPNS6_IJlSE_NSC_ILi0EEEEEESL_SO_NS5_8TiledMMAINS5_8MMA_AtomIJNS5_4SM904GMMA31MMA_64x256x32_F32E4M3E4M3_SS_TNILNSS_7ScaleInE1ELSU_1EEEEEENS5_6LayoutISF_NS6_IJSE_SM_SM_EEEEENS6_IJNS5_10UnderscoreES10_S10_EEEEENS5_13SM90_TMA_LOADENS5_14ComposedLayoutINS5_7SwizzleILi3ELi4ELi3EEENS5_18smem_ptr_flag_bitsILi8EEENSX_INS6_IJNSC_ILi8EEESJ_EEENS6_IJSJ_SE_EEEEEEEvNS5_8identityENS5_23SM90_TMA_LOAD_MULTICASTES1D_vS1E_EENS_8epilogue10collective18CollectiveEpilogueINS1H_30Sm90PtrArrayTmaWarpSpecializedILi4ELi2ELi16ELb1ELb0ELi2EEEJSK_NS6_IJSJ_NSC_ILi32EEEEEENS_6half_tEPNS6_IJSE_lSM_EEES1O_S1Q_NS1H_6fusion15FusionCallbacksIS1L_NS1R_17LinearCombinationIS1O_fS1O_fLNS_15FloatRoundStyleE2EEESK_S1N_JEEES13_NS14_IS16_NS17_ILi16EEENSX_INS6_IJNSC_ILi64EEES19_EEENS6_IJSE_S1Y_EEEEEEENS5_17SM75_U16x8_LDSM_TENS5_14SM90_TMA_STOREES22_NS5_17SM90_U16x8_STSM_TENS5_9Copy_AtomIJNS5_17SM90_U32x4_STSM_NES1O_EEEvEEEvvEEEEvNT_6ParamsE)
        .other          _ZN7cutlass13device_kernelINS_4gemm6kernel13GemmUniversalINS1_17GroupProblemShapeIN4cute5tupleIJiiiEEEEENS1_10collective13CollectiveMmaINS1_39MainloopSm90ArrayTmaGmmaWarpSpecializedILi3ENS6_IJNS5_1CILi2EEENSC_ILi1EEESE_EEENS1_55KernelPtrArrayTmaWarpSpecializedCooperativeFP8FastAccumEEENS6_IJNSC_ILi256EEESI_NSC_ILi128EEEEEENS_12float_e4m3_tEPNS6_IJlSE_NSC_ILi0EEEEEESL_SO_NS5_8TiledMMAINS5_8MMA_AtomIJNS5_4SM904GMMA31MMA_64x256x32_F32E4M3E4M3_SS_TNILNSS_7ScaleInE1ELSU_1EEEEEENS5_6LayoutISF_NS6_IJSE_SM_SM_EEEEENS6_IJNS5_10UnderscoreES10_S10_EEEEENS5_13SM90_TMA_LOADENS5_14ComposedLayoutINS5_7SwizzleILi3ELi4ELi3EEENS5_18smem_ptr_flag_bitsILi8EEENSX_INS6_IJNSC_ILi8EEESJ_EEENS6_IJSJ_SE_EEEEEEEvNS5_8identityENS5_23SM90_TMA_LOAD_MULTICASTES1D_vS1E_EENS_8epilogue10collective18CollectiveEpilogueINS1H_30Sm90PtrArrayTmaWarpSpecializedILi4ELi2ELi16ELb1ELb0ELi2EEEJSK_NS6_IJSJ_NSC_ILi32EEEEEENS_6half_tEPNS6_IJSE_lSM_EEES1O_S1Q_NS1H_6fusion15FusionCallbacksIS1L_NS1R_17LinearCombinationIS1O_fS1O_fLNS_15FloatRoundStyleE2EEESK_S1N_JEEES13_NS14_IS16_NS17_ILi16EEENSX_INS6_IJNSC_ILi64EEES19_EEENS6_IJSE_S1Y_EEEEEEENS5_17SM75_U16x8_LDSM_TENS5_14SM90_TMA_STOREES22_NS5_17SM90_U16x8_STSM_TENS5_9Copy_AtomIJNS5_17SM90_U32x4_STSM_NES1O_EEEvEEEvvEEEEvNT_6ParamsE,@"STO_CUDA_ENTRY STV_DEFAULT"
_ZN7cutlass13device_kernelINS_4gemm6kernel13GemmUniversalINS1_17GroupProblemShapeIN4cute5tupleIJiiiEEEEENS1_10collective13CollectiveMmaINS1_39MainloopSm90ArrayTmaGmmaWarpSpecializedILi3ENS6_IJNS5_1CILi2EEENSC_ILi1EEESE_EEENS1_55KernelPtrArrayTmaWarpSpecializedCooperativeFP8FastAccumEEENS6_IJNSC_ILi256EEESI_NSC_ILi128EEEEEENS_12float_e4m3_tEPNS6_IJlSE_NSC_ILi0EEEEEESL_SO_NS5_8TiledMMAINS5_8MMA_AtomIJNS5_4SM904GMMA31MMA_64x256x32_F32E4M3E4M3_SS_TNILNSS_7ScaleInE1ELSU_1EEEEEENS5_6LayoutISF_NS6_IJSE_SM_SM_EEEEENS6_IJNS5_10UnderscoreES10_S10_EEEEENS5_13SM90_TMA_LOADENS5_14ComposedLayoutINS5_7SwizzleILi3ELi4ELi3EEENS5_18smem_ptr_flag_bitsILi8EEENSX_INS6_IJNSC_ILi8EEESJ_EEENS6_IJSJ_SE_EEEEEEEvNS5_8identityENS5_23SM90_TMA_LOAD_MULTICASTES1D_vS1E_EENS_8epilogue10collective18CollectiveEpilogueINS1H_30Sm90PtrArrayTmaWarpSpecializedILi4ELi2ELi16ELb1ELb0ELi2EEEJSK_NS6_IJSJ_NSC_ILi32EEEEEENS_6half_tEPNS6_IJSE_lSM_EEES1O_S1Q_NS1H_6fusion15FusionCallbacksIS1L_NS1R_17LinearCombinationIS1O_fS1O_fLNS_15FloatRoundStyleE2EEESK_S1N_JEEES13_NS14_IS16_NS17_ILi16EEENSX_INS6_IJNSC_ILi64EEES19_EEENS6_IJSE_S1Y_EEEEEEENS5_17SM75_U16x8_LDSM_TENS5_14SM90_TMA_STOREES22_NS5_17SM90_U16x8_STSM_TENS5_9Copy_AtomIJNS5_17SM90_U32x4_STSM_NES1O_EEEvEEEvvEEEEvNT_6ParamsE:
[----:B------:R-:W1:Y:S02]  /*0000*/  LDC R1, c[0x0][0x28] ;  /* 0x00000a00ff017b82 */ /* 0x000e640000000800 */
[----:B-1----:R-:W-:-:S06]  /*0010*/  VIADD R1, R1, 0xfffff800 ;  /* 0xfffff80001017836 */ /* 0x002fcc0000000000 */
[----:B------:R-:W1:Y:S01]  /*0020*/  LDC.64 R4, c[0x0][0x918] ;  /* 0x00024600ff047b82 */ /* 0x000e620000000a00 */
[----:B------:R-:W-:Y:S01]  /*0030*/  ULDC.64 UR56, c[0x0][0x208] ;  /* 0x0000820000387ab9 */ /* 0x000fe20000000a00 */
[----:B------:R-:W2:Y:S01]  /*0040*/  S2R R21, SR_TID.X ;  /* 0x0000000000157919 */ /* 0x000ea20000002100 */
[----:B------:R-:W-:Y:S01]  /*0050*/  ULDC UR4, c[0x0][0x910] ;  /* 0x0002440000047ab9 */ /* 0x000fe20000000800 */
[----:B------:R-:W-:Y:S01]  /*0060*/  ULDC.64 UR20, c[0x0][0x8d0] ;  /* 0x0002340000147ab9 */ /* 0x000fe20000000a00 */
[----:B------:R-:W-:Y:S01]  /*0070*/  ULDC.64 UR14, c[0x0][0x8c8] ;  /* 0x00023200000e7ab9 */ /* 0x000fe20000000a00 */
[----:B------:R-:W-:Y:S01]  /*0080*/  MOV R8, RZ ;  /* 0x000000ff00087202 */ /* 0x000fe20000000f00 */
[----:B------:R-:W-:Y:S01]  /*0090*/  IMAD.MOV.U32 R0, RZ, RZ, RZ ;  /* 0x000000ffff007224 */ /* 0x000fe200078e00ff */
[----:B------:R-:W3:Y:S01]  /*00a0*/  S2UR UR8, SR_CTAID.Y ;  /* 0x00000000000879c3 */ /* 0x000ee20000002600 */
[----:B------:R-:W-:Y:S01]  /*00b0*/  ULDC.64 UR16, c[0x0][0x8e0] ;  /* 0x0002380000107ab9 */ /* 0x000fe20000000a00 */
[----:B------:R-:W-:Y:S01]  /*00c0*/  ULDC.64 UR22, c[0x0][0x8e8] ;  /* 0x00023a0000167ab9 */ /* 0x000fe20000000a00 */
[----:B-1----:R-:W4:Y:S01]  /*00d0*/  LDG.E R7, desc[UR56][R4.64] ;  /* 0x0000003804077981 */ /* 0x002f22000c1e1900 */
[----:B------:R-:W-:-:S03]  /*00e0*/  IMAD.U32 R11, RZ, RZ, UR4 ;  /* 0x00000004ff0b7e24 */ /* 0x000fc6000f8e00ff */
[----:B------:R-:W4:Y:S01]  /*00f0*/  LDG.E R6, desc[UR56][R4.64+0x4] ;  /* 0x0000043804067981 */ /* 0x000f22000c1e1900 */
[----:B--2---:R-:W-:Y:S01]  /*0100*/  LOP3.LUT R20, R21, 0x1f, RZ, 0xc0, !PT ;  /* 0x0000001f15147812 */ /* 0x004fe200078ec0ff */
[----:B------:R-:W-:Y:S01]  /*0110*/  UISETP.NE.U32.AND UP0, UPT, UR20, URZ, UPT ;  /* 0x0000003f1400728c */ /* 0x000fe2000bf05070 */
[----:B------:R-:W1:Y:S01]  /*0120*/  S2UR UR40, SR_CTAID.X ;  /* 0x00000000002879c3 */ /* 0x000e620000002500 */
[----:B------:R-:W-:Y:S01]  /*0130*/  ULDC UR4, c[0x0][0x908] ;  /* 0x0002420000047ab9 */ /* 0x000fe20000000800 */
[----:B------:R-:W-:Y:S01]  /*0140*/  ISETP.GE.AND P0, PT, R20, R11, PT ;  /* 0x0000000b1400720c */ /* 0x000fe20003f06270 */
[----:B------:R-:W-:Y:S02]  /*0150*/  UISETP.NE.AND.EX UP0, UPT, UR21, URZ, UPT, UP0 ;  /* 0x0000003f1500728c */ /* 0x000fe4000bf05300 */
[----:B------:R-:W-:-:S09]  /*0160*/  UISETP.NE.AND UP3, UPT, UR4, 0x1, UPT ;  /* 0x000000010400788c */ /* 0x000fd2000bf65270 */
[----:B------:R-:W-:Y:S01]  /*0170*/  @UP0 ULDC UR10, c[0x0][0x8dc] ;  /* 0x00023700000a0ab9 */ /* 0x000fe20000000800 */
[----:B------:R-:W2:Y:S01]  /*0180*/  @!P0 LDC.64 R2, c[0x0][0x918] ;  /* 0x00024600ff028b82 */ /* 0x000ea20000000a00 */
[----:B---3--:R-:W-:Y:S01]  /*0190*/  @UP3 UMOV UR6, UR8 ;  /* 0x0000000800063c82 */ /* 0x008fe20008000000 */
[----:B------:R-:W-:Y:S01]  /*01a0*/  @UP3 ULDC UR18, c[0x0][0x10] ;  /* 0x0000040000123ab9 */ /* 0x000fe20000000800 */
[----:B------:R-:W-:Y:S01]  /*01b0*/  @UP3 UMOV UR4, UR6 ;  /* 0x0000000600043c82 */ /* 0x000fe20008000000 */
[----:B------:R-:W-:Y:S01]  /*01c0*/  @UP3 UMOV UR5, URZ ;  /* 0x0000003f00053c82 */ /* 0x000fe20008000000 */
[----:B------:R-:W-:Y:S01]  /*01d0*/  @!UP3 UMOV UR6, UR8 ;  /* 0x000000080006bc82 */ /* 0x000fe20008000000 */
[----:B-1----:R-:W-:Y:S01]  /*01e0*/  @UP3 UIMAD.WIDE.U32 UR18, UR40, UR18, UR4 ;  /* 0x00000012281232a5 */ /* 0x002fe2000f8e0004 */
[----:B------:R-:W-:Y:S01]  /*01f0*/  @UP3 UMOV UR9, URZ ;  /* 0x0000003f00093c82 */ /* 0x000fe20008000000 */
[----:B--2---:R-:W-:-:S05]  /*0200*/  @!P0 IMAD.WIDE.U32 R2, R20, 0xc, R2 ;  /* 0x0000000c14028825 */ /* 0x004fca00078e0002 */
[----:B------:R1:W5:Y:S04]  /*0210*/  @!P0 LDG.E R8, desc[UR56][R2.64] ;  /* 0x0000003802088981 */ /* 0x000368000c1e1900 */
[----:B------:R1:W5:Y:S01]  /*0220*/  @!P0 LDG.E R0, desc[UR56][R2.64+0x4] ;  /* 0x0000043802008981 */ /* 0x000362000c1e1900 */
[----:B------:R-:W-:Y:S01]  /*0230*/  ISETP.NE.U32.AND P0, PT, RZ, UR22, PT ;  /* 0x00000016ff007c0c */ /* 0x000fe2000bf05070 */
[----:B------:R-:W-:-:S03]  /*0240*/  @!UP3 ULDC UR7, c[0x0][0xc] ;  /* 0x000003000007bab9 */ /* 0x000fc60000000800 */
[----:B------:R-:W-:Y:S01]  /*0250*/  ISETP.NE.AND.EX P0, PT, RZ, UR23, PT, P0 ;  /* 0x00000017ff007c0c */ /* 0x000fe2000bf05300 */
[----:B------:R-:W-:Y:S01]  /*0260*/  UMOV UR41, URZ ;  /* 0x0000003f00297c82 */ /* 0x000fe20008000000 */
[----:B------:R-:W-:Y:S01]  /*0270*/  @UP3 UIADD3 UR9, UR19, UR9, URZ ;  /* 0x0000000913093290 */ /* 0x000fe2000fffe03f */
[----:B----4-:R-:W-:Y:S02]  /*0280*/  R2UR UR12, R7 ;  /* 0x00000000070c72ca */ /* 0x010fe400000e0000 */
[----:B------:R-:W-:-:S11]  /*0290*/  R2UR UR26, R6 ;  /* 0x00000000061a72ca */ /* 0x000fd600000e0000 */
[----:B------:R-:W-:-:S04]  /*02a0*/  UIADD3 UR11, UP1, UR12, UR14, URZ ;  /* 0x0000000e0c0b7290 */ /* 0x000fc8000ff3e03f */
[----:B------:R-:W-:Y:S02]  /*02b0*/  ULEA.HI.X.SX32 UR12, UR12, UR15, 0x1, UP1 ;  /* 0x0000000f0c0c7291 */ /* 0x000fe400088f0e3f */
[----:B------:R-:W-:-:S04]  /*02c0*/  UIADD3 UR11, UP1, UR11, -0x1, URZ ;  /* 0xffffffff0b0b7890 */ /* 0x000fc8000ff3e03f */
[----:B------:R-:W-:Y:S02]  /*02d0*/  UIADD3.X UR12, UR12, -0x1, URZ, UP1, !UPT ;  /* 0xffffffff0c0c7890 */ /* 0x000fe40008ffe43f */
[----:B------:R-:W-:-:S04]  /*02e0*/  @UP0 UIADD3 UR10, UP1, UR11, UR10, URZ ;  /* 0x0000000a0b0a0290 */ /* 0x000fc8000ff3e03f */
[----:B------:R-:W-:Y:S02]  /*02f0*/  @UP0 UIADD3.X UR28, URZ, UR12, URZ, UP1, !UPT ;  /* 0x0000000c3f1c0290 */ /* 0x000fe40008ffe43f */
[----:B------:R-:W-:Y:S02]  /*0300*/  UIADD3 UR13, UP1, UR26, UR16, URZ ;  /* 0x000000101a0d7290 */ /* 0x000fe4000ff3e03f */
[----:B------:R-:W-:Y:S02]  /*0310*/  @UP0 UIMAD.WIDE.U32 UR24, UR28, UR20, URZ ;  /* 0x000000141c1802a5 */ /* 0x000fe4000f8e003f */
[----:B------:R-:W-:Y:S02]  /*0320*/  ULEA.HI.X.SX32 UR8, UR26, UR17, 0x1, UP1 ;  /* 0x000000111a087291 */ /* 0x000fe400088f0e3f */
[----:B------:R-:W-:Y:S02]  /*0330*/  @UP0 UIMAD.WIDE.U32 UR24, UP1, UR10, UR21, UR24 ;  /* 0x000000150a1802a5 */ /* 0x000fe4000f820018 */
[----:B------:R-:W-:-:S02]  /*0340*/  @UP0 UIMAD.WIDE.U32 UR4, UR10, UR20, URZ ;  /* 0x000000140a0402a5 */ /* 0x000fc4000f8e003f */
[----:B------:R-:W-:Y:S02]  /*0350*/  @UP0 UIADD3.X UR27, URZ, URZ, URZ, UP1, !UPT ;  /* 0x0000003f3f1b0290 */ /* 0x000fe40008ffe43f */
[----:B------:R-:W-:Y:S01]  /*0360*/  @UP0 UIADD3 URZ, UP1, UR5, UR24, URZ ;  /* 0x00000018053f0290 */ /* 0x000fe2000ff3e03f */
[----:B------:R-:W-:Y:S01]  /*0370*/  @UP0 UMOV UR26, UR25 ;  /* 0x00000019001a0c82 */ /* 0x000fe20008000000 */
[----:B------:R-:W-:Y:S02]  /*0380*/  @!UP3 UIMAD.WIDE.U32 UR4, UR7, UR6, UR40 ;  /* 0x000000060704b2a5 */ /* 0x000fe4000f8e0028 */
[----:B------:R-:W-:Y:S02]  /*0390*/  @UP0 UIMAD.WIDE.U32.X UR24, UR28, UR21, UR26, UP1 ;  /* 0x000000151c1802a5 */ /* 0x000fe400088e041a */
[----:B------:R-:W-:Y:S01]  /*03a0*/  UIADD3 UR13, UP2, UR13, -0x1, URZ ;  /* 0xffffffff0d0d7890 */ /* 0x000fe2000ff5e03f */
[----:B------:R-:W-:Y:S02]  /*03b0*/  @UP3 UMOV UR10, UR18 ;  /* 0x00000012000a3c82 */ /* 0x000fe40008000000 */
[----:B------:R-:W-:Y:S01]  /*03c0*/  @!UP3 UMOV UR10, UR4 ;  /* 0x00000004000abc82 */ /* 0x000fe20008000000 */
[----:B------:R-:W-:Y:S01]  /*03d0*/  UIADD3.X UR19, UR8, -0x1, URZ, UP2, !UPT ;  /* 0xffffffff08137890 */ /* 0x000fe200097fe43f */
[----:B------:R-:W-:Y:S01]  /*03e0*/  @!UP3 UMOV UR9, UR5 ;  /* 0x000000050009bc82 */ /* 0x000fe20008000000 */
[----:B------:R-:W-:Y:S01]  /*03f0*/  @UP0 UMOV UR11, UR24 ;  /* 0x00000018000b0c82 */ /* 0x000fe20008000000 */
[----:B------:R-:W-:Y:S01]  /*0400*/  @UP0 UMOV UR12, UR25 ;  /* 0x00000019000c0c82 */ /* 0x000fe20008000000 */
[----:B-1----:R-:W-:Y:S08]  /*0410*/  @!P0 BRA `(.L_x_0) ;  /* 0x0000000000308947 */ /* 0x002ff00003800000 */
[----:B------:R-:W-:Y:S02]  /*0420*/  ULDC UR7, c[0x0][0x8f4] ;  /* 0x00023d0000077ab9 */ /* 0x000fe40000000800 */
[----:B------:R-:W-:-:S04]  /*0430*/  UIADD3 UR7, UP1, UR13, UR7, URZ ;  /* 0x000000070d077290 */ /* 0x000fc8000ff3e03f */
[----:B------:R-:W-:-:S04]  /*0440*/  UIADD3.X UR8, URZ, UR19, URZ, UP1, !UPT ;  /* 0x000000133f087290 */ /* 0x000fc80008ffe43f */
[----:B------:R-:W-:-:S04]  /*0450*/  UIMAD.WIDE.U32 UR4, UR8, UR22, URZ ;  /* 0x00000016080472a5 */ /* 0x000fc8000f8e003f */
[----:B------:R-:W-:Y:S02]  /*0460*/  UIMAD.WIDE.U32 UR18, UP1, UR7, UR23, UR4 ;  /* 0x00000017071272a5 */ /* 0x000fe4000f820004 */
[----:B------:R-:W-:Y:S02]  /*0470*/  UIMAD.WIDE.U32 UR4, UR7, UR22, URZ ;  /* 0x00000016070472a5 */ /* 0x000fe4000f8e003f */
[----:B------:R-:W-:Y:S02]  /*0480*/  UIADD3.X UR25, URZ, URZ, URZ, UP1, !UPT ;  /* 0x0000003f3f197290 */ /* 0x000fe40008ffe43f */
[----:B------:R-:W-:Y:S01]  /*0490*/  UIADD3 URZ, UP1, UR5, UR18, URZ ;  /* 0x00000012053f7290 */ /* 0x000fe2000ff3e03f */
[----:B------:R-:W-:-:S03]  /*04a0*/  UMOV UR24, UR19 ;  /* 0x0000001300187c82 */ /* 0x000fc60008000000 */
[----:B------:R-:W-:-:S07]  /*04b0*/  UIMAD.WIDE.U32.X UR4, UR8, UR23, UR24, UP1 ;  /* 0x00000017080472a5 */ /* 0x000fce00088e0418 */
[----:B------:R-:W-:Y:S01]  /*04c0*/  UMOV UR13, UR4 ;  /* 0x00000004000d7c82 */ /* 0x000fe20008000000 */
[----:B------:R-:W-:-:S05]  /*04d0*/  UMOV UR19, UR5 ;  /* 0x0000000500137c82 */ /* 0x000fca0008000000 */
.L_x_0:
[----:B------:R-:W-:Y:S01]  /*04e0*/  ULDC UR8, c[0x0][0x934] ;  /* 0x00024d0000087ab9 */ /* 0x000fe20000000800 */
[----:B------:R-:W-:Y:S01]  /*04f0*/  ULDC UR7, c[0x0][0x904] ;  /* 0x0002410000077ab9 */ /* 0x000fe20000000800 */
[----:B------:R-:W-:Y:S01]  /*0500*/  ULDC UR4, c[0x0][0x938] ;  /* 0x00024e0000047ab9 */ /* 0x000fe20000000800 */
[----:B------:R-:W-:Y:S02]  /*0510*/  USHF.L.U32 UR8, UR8, UR7, URZ ;  /* 0x0000000708087299 */ /* 0x000fe4000800063f */
[----:B------:R-:W-:Y:S01]  /*0520*/  USHF.L.U32 UR7, UR4, UR7, URZ ;  /* 0x0000000704077299 */ /* 0x000fe2000800063f */
[----:B------:R-:W-:Y:S01]  /*0530*/  ULDC UR26, c[0x0][0x8d8] ;  /* 0x00023600001a7ab9 */ /* 0x000fe20000000800 */
[----:B------:R-:W-:Y:S02]  /*0540*/  ULDC UR30, c[0x0][0x8f0] ;  /* 0x00023c00001e7ab9 */ /* 0x000fe40000000800 */
[----:B------:R-:W-:Y:S01]  /*0550*/  IMAD.U32 R10, RZ, RZ, UR8 ;  /* 0x00000008ff0a7e24 */ /* 0x000fe2000f8e00ff */
[----:B------:R-:W-:Y:S01]  /*0560*/  USHF.R.U64 UR18, UR11, UR26, UR12 ;  /* 0x0000001a0b127299 */ /* 0x000fe2000800120c */
[----:B------:R-:W-:Y:S01]  /*0570*/  MOV R9, UR7 ;  /* 0x0000000700097c02 */ /* 0x000fe20008000f00 */
[----:B------:R-:W-:-:S02]  /*0580*/  USHF.R.U64 UR11, UR13, UR30, UR19 ;  /* 0x0000001e0d0b7299 */ /* 0x000fc40008001213 */
[----:B------:R-:W-:Y:S01]  /*0590*/  IABS R2, R10 ;  /* 0x0000000a00027213 */ /* 0x000fe20000000000 */
[----:B------:R-:W-:Y:S01]  /*05a0*/  UIADD3 UR18, UR18, -0x1, UR8 ;  /* 0xffffffff12127890 */ /* 0x000fe2000fffe008 */
[----:B------:R-:W-:Y:S01]  /*05b0*/  IABS R3, R9 ;  /* 0x0000000900037213 */ /* 0x000fe20000000000 */
[----:B------:R-:W-:Y:S01]  /*05c0*/  UIADD3 UR11, UR11, -0x1, UR7 ;  /* 0xffffffff0b0b7890 */ /* 0x000fe2000fffe007 */
[----:B------:R-:W-:Y:S01]  /*05d0*/  R2UR UR28, R2 ;  /* 0x00000000021c72ca */ /* 0x000fe200000e0000 */
[----:B------:R-:W-:Y:S01]  /*05e0*/  UMOV UR12, URZ ;  /* 0x0000003f000c7c82 */ /* 0x000fe20008000000 */
[----:B------:R-:W-:Y:S01]  /*05f0*/  UISETP.GE.AND UP5, UPT, UR18, URZ, UPT ;  /* 0x0000003f1200728c */ /* 0x000fe2000bfa6270 */
[----:B------:R-:W-:Y:S01]  /*0600*/  IMAD.MOV.U32 R2, RZ, RZ, R3 ;  /* 0x000000ffff027224 */ /* 0x000fe200078e0003 */
[----:B------:R-:W-:Y:S01]  /*0610*/  UISETP.NE.AND UP4, UPT, UR8, URZ, UPT ;  /* 0x0000003f0800728c */ /* 0x000fe2000bf85270 */
[----:B------:R-:W-:-:S03]  /*0620*/  UMOV UR53, 0x1 ;  /* 0x0000000100357882 */ /* 0x000fc60000000000 */
[----:B------:R-:W-:-:S05]  /*0630*/  R2UR UR27, R2 ;  /* 0x00000000021b72ca */ /* 0x000fca00000e0000 */
[----:B------:R-:W1:Y:S08]  /*0640*/  I2F.RP R2, UR28 ;  /* 0x0000001c00027d06 */ /* 0x000e700008209400 */
[----:B------:R-:W2:Y:S08]  /*0650*/  I2F.RP R4, UR27 ;  /* 0x0000001b00047d06 */ /* 0x000eb00008209400 */
[----:B-1----:R-:W1:Y:S08]  /*0660*/  MUFU.RCP R2, R2 ;  /* 0x0000000200027308 */ /* 0x002e700000001000 */
[----:B--2---:R-:W2:Y:S01]  /*0670*/  MUFU.RCP R4, R4 ;  /* 0x0000000400047308 */ /* 0x004ea20000001000 */
[----:B-1----:R-:W-:-:S02]  /*0680*/  VIADD R3, R2, 0xffffffe ;  /* 0x0ffffffe02037836 */ /* 0x002fc40000000000 */
[----:B------:R-:W-:-:S05]  /*0690*/  IMAD.U32 R2, RZ, RZ, UR18 ;  /* 0x00000012ff027e24 */ /* 0x000fca000f8e00ff */
[----:B------:R-:W1:Y:S01]  /*06a0*/  F2I.FTZ.U32.TRUNC.NTZ R3, R3 ;  /* 0x0000000300037305 */ /* 0x000e62000021f000 */
[----:B------:R-:W-:Y:S02]  /*06b0*/  IABS R2, R2 ;  /* 0x0000000200027213 */ /* 0x000fe40000000000 */
[----:B--2---:R-:W-:Y:S02]  /*06c0*/  IADD3 R5, R4, 0xffffffe, RZ ;  /* 0x0ffffffe04057810 */ /* 0x004fe40007ffe0ff */
[----:B------:R-:W-:Y:S02]  /*06d0*/  IABS R4, R10 ;  /* 0x0000000a00047213 */ /* 0x000fe40000000000 */
[----:B------:R-:W-:Y:S02]  /*06e0*/  R2UR UR32, R2 ;  /* 0x00000000022072ca */ /* 0x000fe400000e0000 */
[----:B------:R-:W2:Y:S01]  /*06f0*/  F2I.FTZ.U32.TRUNC.NTZ R5, R5 ;  /* 0x0000000500057305 */ /* 0x000ea2000021f000 */
[----:B------:R-:W-:-:S02]  /*0700*/  IADD3 R4, RZ, -R4, RZ ;  /* 0x80000004ff047210 */ /* 0x000fc40007ffe0ff */
[----:B-1----:R-:W-:Y:S01]  /*0710*/  R2UR UR13, R3 ;  /* 0x00000000030d72ca */ /* 0x002fe200000e0000 */
[----:B------:R-:W-:Y:S01]  /*0720*/  IMAD.U32 R3, RZ, RZ, UR11 ;  /* 0x0000000bff037e24 */ /* 0x000fe2000f8e00ff */
[----:B--2---:R-:W-:-:S04]  /*0730*/  R2UR UR5, R5 ;  /* 0x00000000050572ca */ /* 0x004fc800000e0000 */
[----:B------:R-:W-:Y:S01]  /*0740*/  IABS R5, R3 ;  /* 0x0000000300057213 */ /* 0x000fe20000000000 */
[----:B------:R-:W-:Y:S01]  /*0750*/  IMAD.MOV.U32 R3, RZ, RZ, R4 ;  /* 0x000000ffff037224 */ /* 0x000fe200078e0004 */
[----:B------:R-:W-:-:S05]  /*0760*/  IABS R4, R9 ;  /* 0x0000000900047213 */ /* 0x000fca0000000000 */
[----:B------:R-:W-:Y:S01]  /*0770*/  UIADD3 UR4, URZ, -UR13, URZ ;  /* 0x8000000d3f047290 */ /* 0x000fe2000fffe03f */
[----:B------:R-:W-:Y:S01]  /*0780*/  IMAD.MOV.U32 R2, RZ, RZ, R5 ;  /* 0x000000ffff027224 */ /* 0x000fe200078e0005 */
[----:B------:R-:W-:Y:S02]  /*0790*/  IADD3 R4, RZ, -R4, RZ ;  /* 0x80000004ff047210 */ /* 0x000fe40007ffe0ff */
[----:B------:R-:W-:Y:S01]  /*07a0*/  UIMAD UR4, UR4, UR28, URZ ;  /* 0x0000001c040472a4 */ /* 0x000fe2000f8e023f */
[----:B------:R-:W-:Y:S02]  /*07b0*/  R2UR UR29, R3 ;  /* 0x00000000031d72ca */ /* 0x000fe400000e0000 */
[----:B------:R-:W-:Y:S01]  /*07c0*/  R2UR UR33, R2 ;  /* 0x00000000022172ca */ /* 0x000fe200000e0000 */
[----:B------:R-:W-:Y:S01]  /*07d0*/  UIADD3 UR24, URZ, -UR5, URZ ;  /* 0x800000053f187290 */ /* 0x000fe2000fffe03f */
[----:B------:R-:W-:Y:S01]  /*07e0*/  IMAD.MOV.U32 R2, RZ, RZ, R4 ;  /* 0x000000ffff027224 */ /* 0x000fe200078e0004 */
[----:B------:R-:W-:Y:S01]  /*07f0*/  UIMAD.WIDE.U32 UR12, UR13, UR4, UR12 ;  /* 0x000000040d0c72a5 */ /* 0x000fe2000f8e000c */
[----:B------:R-:W-:Y:S01]  /*0800*/  SHF.R.U32.HI R3, RZ, 0x5, R21 ;  /* 0x00000005ff037819 */ /* 0x000fe20000011615 */
[----:B------:R-:W-:Y:S01]  /*0810*/  UIMAD UR24, UR24, UR27, URZ ;  /* 0x0000001b181872a4 */ /* 0x000fe2000f8e023f */
[----:B------:R-:W-:Y:S01]  /*0820*/  UMOV UR4, URZ ;  /* 0x0000003f00047c82 */ /* 0x000fe20008000000 */
[----:B------:R-:W-:-:S02]  /*0830*/  R2UR UR31, R2 ;  /* 0x00000000021f72ca */ /* 0x000fc400000e0000 */
[----:B------:R-:W-:Y:S01]  /*0840*/  UIMAD.WIDE.U32 UR24, UR5, UR24, UR4 ;  /* 0x00000018051872a5 */ /* 0x000fe2000f8e0004 */
[----:B------:R-:W1:Y:S01]  /*0850*/  SHFL.IDX PT, R4, R3, RZ, 0x1f ;  /* 0x00001fff03047589 */ /* 0x000e6200000e0000 */
[----:B------:R-:W-:Y:S01]  /*0860*/  UIMAD.WIDE.U32 UR4, UR13, UR32, URZ ;  /* 0x000000200d0472a5 */ /* 0x000fe2000f8e003f */
[----:B------:R-:W-:-:S03]  /*0870*/  SHF.R.U32.HI R2, RZ, 0x7, R21 ;  /* 0x00000007ff027819 */ /* 0x000fc60000011615 */
[----:B------:R-:W-:Y:S01]  /*0880*/  UIMAD UR5, UR5, UR29, UR32 ;  /* 0x0000001d050572a4 */ /* 0x000fe2000f8e0220 */
[----:B------:R-:W-:Y:S02]  /*0890*/  UMOV UR19, UR25 ;  /* 0x0000001900137c82 */ /* 0x000fe40008000000 */
[----:B------:R-:W2:Y:S01]  /*08a0*/  SHFL.IDX PT, R2, R2, RZ, 0x1f ;  /* 0x00001fff02027589 */ /* 0x000ea200000e0000 */
[----:B------:R-:W-:Y:S02]  /*08b0*/  UIMAD.WIDE.U32 UR24, UR19, UR33, URZ ;  /* 0x00000021131872a5 */ /* 0x000fe4000f8e003f */
[----:B------:R-:W-:Y:S02]  /*08c0*/  UISETP.GT.U32.AND UP1, UPT, UR28, UR5, UPT ;  /* 0x000000051c00728c */ /* 0x000fe4000bf24070 */
[----:B------:R-:W-:Y:S02]  /*08d0*/  UIMAD UR25, UR25, UR31, UR33 ;  /* 0x0000001f191972a4 */ /* 0x000fe4000f8e0221 */
[----:B------:R-:W-:-:S02]  /*08e0*/  ULOP3.LUT UR32, URZ, UR8, URZ, 0x33, !UPT ;  /* 0x000000083f207292 */ /* 0x000fc4000f8e333f */
[----:B------:R-:W-:Y:S02]  /*08f0*/  UISETP.GT.U32.AND UP2, UPT, UR27, UR25, UPT ;  /* 0x000000191b00728c */ /* 0x000fe4000bf44070 */
[----:B------:R-:W-:-:S03]  /*0900*/  ULOP3.LUT UR33, URZ, UR7, URZ, 0x33, !UPT ;  /* 0x000000073f217292 */ /* 0x000fc6000f8e333f */
[----:B------:R-:W-:Y:S01]  /*0910*/  @!UP1 UIADD3 UR5, UR5, -UR28, URZ ;  /* 0x8000001c05059290 */ /* 0x000fe2000fffe03f */
[----:B-1----:R-:W-:-:S03]  /*0920*/  R2UR UR34, R4 ;  /* 0x00000000042272ca */ /* 0x002fc600000e0000 */
[----:B------:R-:W-:Y:S02]  /*0930*/  UISETP.GT.U32.AND UP6, UPT, UR28, UR5, UPT ;  /* 0x000000051c00728c */ /* 0x000fe4000bfc4070 */
[----:B------:R-:W-:Y:S02]  /*0940*/  @!UP2 UIADD3 UR25, UR25, -UR27, URZ ;  /* 0x8000001b1919a290 */ /* 0x000fe4000fffe03f */
[----:B------:R-:W-:Y:S02]  /*0950*/  UISETP.NE.AND UP2, UPT, UR7, URZ, UPT ;  /* 0x0000003f0700728c */ /* 0x000fe4000bf45270 */
[----:B------:R-:W-:Y:S01]  /*0960*/  UISETP.GT.U32.AND UP1, UPT, UR27, UR25, UPT ;  /* 0x000000191b00728c */ /* 0x000fe2000bf24070 */
[----:B--2---:R-:W-:-:S04]  /*0970*/  R2UR UR12, R2 ;  /* 0x00000000020c72ca */ /* 0x004fc800000e0000 */
[----:B------:R-:W-:Y:S01]  /*0980*/  @!UP6 UIADD3 UR5, UR5, -UR28, URZ ;  /* 0x8000001c0505e290 */ /* 0x000fe2000fffe03f */
[----:B------:R-:W-:Y:S01]  /*0990*/  ISETP.NE.AND P1, PT, RZ, UR34, PT ;  /* 0x00000022ff007c0c */ /* 0x000fe2000bf25270 */
[----:B------:R-:W-:Y:S02]  /*09a0*/  UISETP.GE.AND UP6, UPT, UR11, URZ, UPT ;  /* 0x0000003f0b00728c */ /* 0x000fe4000bfc6270 */
[----:B------:R-:W-:Y:S02]  /*09b0*/  USHF.R.S32.HI UR4, URZ, 0x1f, UR34 ;  /* 0x0000001f3f047899 */ /* 0x000fe40008011422 */
[----:B------:R-:W-:Y:S02]  /*09c0*/  @!UP1 UIADD3 UR25, UR25, -UR27, URZ ;  /* 0x8000001b19199290 */ /* 0x000fe4000fffe03f */
[----:B------:R-:W-:Y:S02]  /*09d0*/  @!UP5 UIADD3 UR5, -UR5, URZ, URZ ;  /* 0x0000003f0505d290 */ /* 0x000fe4000fffe13f */
[----:B------:R-:W-:-:S02]  /*09e0*/  ULEA.HI UR4, UR4, UR34, URZ, 0x2 ;  /* 0x0000002204047291 */ /* 0x000fc4000f8f103f */
[----:B------:R-:W-:Y:S02]  /*09f0*/  USEL UR5, UR32, UR5, !UP4 ;  /* 0x0000000520057287 */ /* 0x000fe4000e000000 */
[----:B------:R-:W-:Y:S02]  /*0a00*/  @!UP6 UIADD3 UR25, -UR25, URZ, URZ ;  /* 0x0000003f1919e290 */ /* 0x000fe4000fffe13f */
[----:B------:R-:W-:Y:S02]  /*0a10*/  ULOP3.LUT UR4, UR4, 0xfffffffc, URZ, 0xc0, !UPT ;  /* 0xfffffffc04047892 */ /* 0x000fe4000f8ec03f */
[----:B------:R-:W-:Y:S02]  /*0a20*/  USEL UR25, UR33, UR25, !UP2 ;  /* 0x0000001921197287 */ /* 0x000fe4000d000000 */
[----:B------:R-:W-:Y:S02]  /*0a30*/  UIADD3 UR5, UR18, -UR5, URZ ;  /* 0x8000000512057290 */ /* 0x000fe4000fffe03f */
[----:B------:R-:W-:-:S02]  /*0a40*/  UIADD3 UR25, UR11, -UR25, URZ ;  /* 0x800000190b197290 */ /* 0x000fc4000fffe03f */
[----:B------:R-:W-:Y:S02]  /*0a50*/  UIADD3 UR54, UR34, -UR4, URZ ;  /* 0x8000000422367290 */ /* 0x000fe4000fffe03f */
[----:B------:R-:W-:Y:S02]  /*0a60*/  UIMAD UR24, UR5, UR25, URZ ;  /* 0x00000019051872a4 */ /* 0x000fe4000f8e023f */
[----:B------:R-:W-:Y:S02]  /*0a70*/  USEL UR4, UR25, UR5, !UP3 ;  /* 0x0000000519047287 */ /* 0x000fe4000d800000 */
[----:B------:R-:W-:Y:S02]  /*0a80*/  UISETP.NE.AND UP1, UPT, UR12, URZ, UPT ;  /* 0x0000003f0c00728c */ /* 0x000fe4000bf25270 */
[----:B------:R-:W-:Y:S02]  /*0a90*/  USHF.R.S32.HI UR25, URZ, 0x1f, UR24 ;  /* 0x0000001f3f197899 */ /* 0x000fe40008011418 */
[----:B------:R-:W-:Y:S01]  /*0aa0*/  IMAD.U32 R6, RZ, RZ, UR24 ;  /* 0x00000018ff067e24 */ /* 0x000fe2000f8e00ff */
[----:B------:R-:W-:-:S02]  /*0ab0*/  USHF.R.S32.HI UR5, URZ, 0x1f, UR4 ;  /* 0x0000001f3f057899 */ /* 0x000fc40008011404 */
[----:B------:R-:W-:Y:S01]  /*0ac0*/  IMAD.U32 R4, RZ, RZ, UR4 ;  /* 0x00000004ff047e24 */ /* 0x000fe2000f8e00ff */
[----:B------:R-:W-:Y:S01]  /*0ad0*/  UISETP.EQ.AND UP5, UPT, UR54, 0x3, !UP1 ;  /* 0x000000033600788c */ /* 0x000fe2000cfa2270 */
[----:B------:R-:W-:-:S03]  /*0ae0*/  MOV R7, UR25 ;  /* 0x0000001900077c02 */ /* 0x000fc60008000f00 */
[----:B------:R-:W-:Y:S01]  /*0af0*/  USEL UR53, UR53, 0x2, UP5 ;  /* 0x0000000235357887 */ /* 0x000fe2000a800000 */
[----:B------:R-:W-:Y:S01]  /*0b00*/  IMAD.U32 R5, RZ, RZ, UR5 ;  /* 0x00000005ff057e24 */ /* 0x000fe2000f8e00ff */
[----:B------:R-:W-:Y:S10]  /*0b10*/  @P1 BRA `(.L_x_1) ;  /* 0x0000000000841947 */ /* 0x000ff40003800000 */
[----:B------:R-:W-:Y:S01]  /*0b20*/  ELECT P1, URZ, PT ;  /* 0x00000000003f782f */ /* 0x000fe20003820000 */
[----:B------:R-:W-:-:S12]  /*0b30*/  BSSY B0, `(.L_x_1) ;  /* 0x000001f000007945 */ /* 0x000fd80003800000 */
[----:B------:R-:W-:Y:S05]  /*0b40*/  @!P1 BRA `(.L_x_2) ;  /* 0x0000000000749947 */ /* 0x000fea0003800000 */
[----:B------:R-:W1:Y:S01]  /*0b50*/  S2UR UR11, SR_CgaCtaId ;  /* 0x00000000000b79c3 */ /* 0x000e620000008800 */
[----:B------:R-:W-:Y:S01]  /*0b60*/  UMOV UR4, 0x400 ;  /* 0x0000040000047882 */ /* 0x000fe20000000000 */
[----:B------:R-:W-:Y:S01]  /*0b70*/  UMOV UR5, 0x1 ;  /* 0x0000000100057882 */ /* 0x000fe20000000000 */
[----:B------:R-:W-:Y:S02]  /*0b80*/  UMOV UR24, 0x140 ;  /* 0x0000014000187882 */ /* 0x000fe40000000000 */
[----:B------:R-:W-:-:S04]  /*0b90*/  UIADD3 UR24, -UR24, 0x100000, URZ ;  /* 0x0010000018187890 */ /* 0x000fc8000fffe13f */
[----:B------:R-:W-:Y:S02]  /*0ba0*/  USHF.L.U32 UR25, UR24, 0xb, URZ ;  /* 0x0000000b18197899 */ /* 0x000fe4000800063f */
[----:B------:R-:W-:Y:S02]  /*0bb0*/  USHF.L.U32 UR24, UR24, 0x1, URZ ;  /* 0x0000000118187899 */ /* 0x000fe4000800063f */
[----:B-1----:R-:W-:Y:S02]  /*0bc0*/  ULEA UR11, UR11, UR4, 0x18 ;  /* 0x000000040b0b7291 */ /* 0x002fe4000f8ec03f */
[----:B------:R-:W-:-:S04]  /*0bd0*/  UIADD3 UR4, -UR5, 0x100000, URZ ;  /* 0x0010000005047890 */ /* 0x000fc8000fffe13f */
[----:B------:R-:W-:Y:S02]  /*0be0*/  USHF.L.U32 UR5, UR4, 0xb, URZ ;  /* 0x0000000b04057899 */ /* 0x000fe4000800063f */
[----:B------:R-:W-:Y:S01]  /*0bf0*/  USHF.L.U32 UR4, UR4, 0x1, URZ ;  /* 0x0000000104047899 */ /* 0x000fe2000800063f */
[----:B------:R-:W1:Y:S11]  /*0c00*/  FENCE.VIEW.ASYNC.S ;  /* 0x00000000000073c6 */ /* 0x000e760000000000 */
[----:B-1----:R1:W2:Y:S01]  /*0c10*/  SYNCS.EXCH.64 URZ, [UR11+0x38400], UR4 ;  /* 0x038400040b3f75b2 */ /* 0x0022a20008000100 */
[----:B------:R1:W3:Y:S01]  /*0c20*/  SYNCS.EXCH.64 URZ, [UR11+0x38440], UR24 ;  /* 0x038440180b3f75b2 */ /* 0x0002e20008000100 */
[----:B------:R1:W4:Y:S01]  /*0c30*/  SYNCS.EXCH.64 URZ, [UR11+0x38408], UR4 ;  /* 0x038408040b3f75b2 */ /* 0x0003220008000100 */
[----:B------:R1:W1:Y:S01]  /*0c40*/  SYNCS.EXCH.64 URZ, [UR11+0x38448], UR24 ;  /* 0x038448180b3f75b2 */ /* 0x0002620008000100 */
        /* <DEDUP_REMOVED lines=12> */
[----:B------:R-:W-:Y:S01]  /*0d10*/  NOP ;  /* 0x0000000000007918 */ /* 0x000fe20000000000 */
.L_x_2:
[----:B-1----:R-:W-:Y:S05]  /*0d20*/  BSYNC B0 ;  /* 0x0000000000007941 */ /* 0x002fea0003800000 */
.L_x_1:
[----:B------:R-:W1:Y:S01]  /*0d30*/  SHFL.IDX PT, R12, R3, RZ, 0x1f ;  /* 0x00001fff030c7589 */ /* 0x000e6200000e0000 */
[----:B------:R-:W-:Y:S01]  /*0d40*/  UIADD3 UR18, UR12, -0x1, URZ ;  /* 0xffffffff0c127890 */ /* 0x000fe2000fffe03f */
[----:B------:R-:W-:Y:S01]  /*0d50*/  I2FP.F32.U32 R2, UR6 ;  /* 0x0000000600027c45 */ /* 0x000fe20008201000 */
[----:B------:R-:W-:Y:S01]  /*0d60*/  UISETP.LT.U32.AND UP6, UPT, UR54, 0x2, !UP1 ;  /* 0x000000023600788c */ /* 0x000fe2000cfc1070 */
[----:B------:R-:W-:Y:S01]  /*0d70*/  NOP ;  /* 0x0000000000007918 */ /* 0x000fe20000000000 */
[----:B------:R-:W-:Y:S02]  /*0d80*/  UISETP.GE.U32.AND UP5, UPT, UR18, 0x2, UPT ;  /* 0x000000021200788c */ /* 0x000fe4000bfa6070 */
[----:B------:R-:W-:-:S04]  /*0d90*/  USEL UR52, URZ, 0x1, !UP6 ;  /* 0x000000013f347887 */ /* 0x000fc8000f000000 */
[----:B------:R-:W-:Y:S01]  /*0da0*/  USEL UR52, UR52, 0x2, UP5 ;  /* 0x0000000234347887 */ /* 0x000fe2000a800000 */
[----:B-1----:R-:W-:-:S13]  /*0db0*/  ISETP.NE.AND P1, PT, R12, RZ, PT ;  /* 0x000000ff0c00720c */ /* 0x002fda0003f25270 */
[----:B------:R-:W-:Y:S05]  /*0dc0*/  @P1 BRA `(.L_x_3) ;  /* 0x0000000000501947 */ /* 0x000fea0003800000 */
[----:B------:R-:W1:Y:S01]  /*0dd0*/  S2UR UR5, SR_CgaCtaId ;  /* 0x00000000000579c3 */ /* 0x000e620000008800 */
[----:B------:R-:W-:Y:S01]  /*0de0*/  UMOV UR4, 0x400 ;  /* 0x0000040000047882 */ /* 0x000fe20000000000 */
[----:B------:R-:W-:Y:S01]  /*0df0*/  UMOV UR24, 0x1 ;  /* 0x0000000100187882 */ /* 0x000fe20000000000 */
[----:B------:R-:W-:Y:S01]  /*0e00*/  UMOV UR25, 0x4 ;  /* 0x0000000400197882 */ /* 0x000fe20000000000 */
[----:B------:R-:W-:Y:S01]  /*0e10*/  ELECT P1, URZ, PT ;  /* 0x00000000003f782f */ /* 0x000fe20003820000 */
[----:B-1----:R-:W-:Y:S02]  /*0e20*/  ULEA UR11, UR5, UR4, 0x18 ;  /* 0x00000004050b7291 */ /* 0x002fe4000f8ec03f */
[----:B------:R-:W-:-:S04]  /*0e30*/  UIADD3 UR4, -UR24, 0x100000, URZ ;  /* 0x0010000018047890 */ /* 0x000fc8000fffe13f */
[----:B------:R-:W-:Y:S02]  /*0e40*/  USHF.L.U32 UR5, UR4, 0xb, URZ ;  /* 0x0000000b04057899 */ /* 0x000fe4000800063f */
[----:B------:R-:W-:Y:S02]  /*0e50*/  USHF.L.U32 UR4, UR4, 0x1, URZ ;  /* 0x0000000104047899 */ /* 0x000fe4000800063f */
[----:B------:R-:W-:-:S04]  /*0e60*/  UIADD3 UR24, -UR25, 0x100000, URZ ;  /* 0x0010000019187890 */ /* 0x000fc8000fffe13f */
[----:B------:R-:W-:Y:S02]  /*0e70*/  USHF.L.U32 UR25, UR24, 0xb, URZ ;  /* 0x0000000b18197899 */ /* 0x000fe4000800063f */
[----:B------:R-:W-:Y:S01]  /*0e80*/  USHF.L.U32 UR24, UR24, 0x1, URZ ;  /* 0x0000000118187899 */ /* 0x000fe2000800063f */
[----:B------:R-:W1:Y:S03]  /*0e90*/  FENCE.VIEW.ASYNC.S ;  /* 0x00000000000073c6 */ /* 0x000e660000000000 */
[----:B-1----:R1:W1:Y:S08]  /*0ea0*/  SYNCS.EXCH.64 URZ, [UR11+0x38480], UR4 ;  /* 0x038480040b3f75b2 */ /* 0x0022700008000100 */
[----:B------:R1:W1:Y:S01]  /*0eb0*/  SYNCS.EXCH.64 URZ, [UR11+0x38498], UR24 ;  /* 0x038498180b3f75b2 */ /* 0x0002620008000100 */
[----:B------:R1:W1:Y:S01]  /*0ec0*/  SYNCS.EXCH.64 URZ, [UR11+0x38488], UR4 ;  /* 0x038488040b3f75b2 */ /* 0x0002620008000100 */
[----:B------:R1:W1:Y:S01]  /*0ed0*/  SYNCS.EXCH.64 URZ, [UR11+0x384a0], UR24 ;  /* 0x0384a0180b3f75b2 */ /* 0x0002620008000100 */
[----:B------:R1:W1:Y:S01]  /*0ee0*/  SYNCS.EXCH.64 URZ, [UR11+0x38490], UR4 ;  /* 0x038490040b3f75b2 */ /* 0x0002620008000100 */
[----:B------:R1:W1:Y:S01]  /*0ef0*/  SYNCS.EXCH.64 URZ, [UR11+0x384a8], UR24 ;  /* 0x0384a8180b3f75b2 */ /* 0x0002620008000100 */
[----:B------:R-:W-:Y:S01]  /*0f00*/  NOP ;  /* 0x0000000000007918 */ /* 0x000fe20000000000 */
.L_x_3:
[----:B------:R-:W2:Y:S01]  /*0f10*/  SHFL.IDX PT, R15, R3, RZ, 0x1f ;  /* 0x00001fff030f7589 */ /* 0x000ea200000e0000 */
[----:B-1----:R-:W-:Y:S01]  /*0f20*/  ULDC UR4, c[0x0][0x154] ;  /* 0x0000550000047ab9 */ /* 0x002fe20000000800 */
[----:B------:R-:W1:Y:S01]  /*0f30*/  LDC R14, c[0x0][0x148] ;  /* 0x00005200ff0e7b82 */ /* 0x000e620000000800 */
[----:B------:R-:W-:Y:S01]  /*0f40*/  FMUL R13, R2, UR4 ;  /* 0x00000004020d7c20 */ /* 0x000fe20008400000 */
[----:B------:R-:W-:Y:S01]  /*0f50*/  UISETP.EQ.AND UP6, UPT, UR54, 0x2, !UP1 ;  /* 0x000000023600788c */ /* 0x000fe2000cfc2270 */
[----:B------:R-:W-:Y:S01]  /*0f60*/  I2FP.F32.U32 R2, UR40 ;  /* 0x0000002800027c45 */ /* 0x000fe20008201000 */
[----:B------:R-:W-:Y:S01]  /*0f70*/  ULDC UR4, c[0x0][0x150] ;  /* 0x0000540000047ab9 */ /* 0x000fe20000000800 */
[----:B------:R-:W-:Y:S01]  /*0f80*/  NOP ;  /* 0x0000000000007918 */ /* 0x000fe20000000000 */
[----:B------:R-:W-:Y:S01]  /*0f90*/  USEL UR51, URZ, 0x1, !UP6 ;  /* 0x000000013f337887 */ /* 0x000fe2000f000000 */
[----:B------:R-:W3:Y:S01]  /*0fa0*/  F2I.U32.TRUNC.NTZ R13, R13 ;  /* 0x0000000d000d7305 */ /* 0x000ee2000020f000 */
[----:B------:R-:W-:-:S02]  /*0fb0*/  FMUL R17, R2, UR4 ;  /* 0x0000000402117c20 */ /* 0x000fc40008400000 */
[----:B------:R-:W-:Y:S01]  /*0fc0*/  USEL UR51, UR51, 0x2, UP5 ;  /* 0x0000000233337887 */ /* 0x000fe2000a800000 */
[----:B--2---:R-:W-:Y:S02]  /*0fd0*/  ISETP.NE.AND P1, PT, R15, RZ, PT ;  /* 0x000000ff0f00720c */ /* 0x004fe40003f25270 */
[----:B---3--:R-:W-:-:S05]  /*0fe0*/  IADD3 R19, -R13, RZ, RZ ;  /* 0x000000ff0d137210 */ /* 0x008fca0007ffe1ff */
[----:B-1----:R-:W-:-:S06]  /*0ff0*/  IMAD R19, R14, R19, UR6 ;  /* 0x000000060e137e24 */ /* 0x002fcc000f8e0213 */
[----:B------:R-:W-:Y:S05]  /*1000*/  @P1 BRA `(.L_x_4) ;  /* 0x0000000000581947 */ /* 0x000fea0003800000 */
[----:B------:R-:W1:Y:S01]  /*1010*/  S2UR UR5, SR_CgaCtaId ;  /* 0x00000000000579c3 */ /* 0x000e620000008800 */
[----:B------:R-:W-:Y:S01]  /*1020*/  UMOV UR4, 0x400 ;  /* 0x0000040000047882 */ /* 0x000fe20000000000 */
[----:B------:R-:W-:Y:S01]  /*1030*/  UMOV UR11, 0x20 ;  /* 0x00000020000b7882 */ /* 0x000fe20000000000 */
[----:B------:R-:W-:Y:S01]  /*1040*/  UMOV UR24, 0x100 ;  /* 0x0000010000187882 */ /* 0x000fe20000000000 */
[----:B------:R-:W-:Y:S01]  /*1050*/  ELECT P1, URZ, PT ;  /* 0x00000000003f782f */ /* 0x000fe20003820000 */
        /* <DEDUP_REMOVED lines=10> */
[----:B------:R1:W1:Y:S01]  /*1100*/  SYNCS.EXCH.64 URZ, [UR6+0x384b8], UR4 ;  /* 0x0384b804063f75b2 */ /* 0x0002620008000100 */
[----:B------:R1:W1:Y:S01]  /*1110*/  SYNCS.EXCH.64 URZ, [UR6+0x384d8], UR24 ;  /* 0x0384d818063f75b2 */ /* 0x0002620008000100 */
[----:B------:R1:W1:Y:S01]  /*1120*/  SYNCS.EXCH.64 URZ, [UR6+0x384c0], UR4 ;  /* 0x0384c004063f75b2 */ /* 0x0002620008000100 */
[----:B------:R1:W1:Y:S01]  /*1130*/  SYNCS.EXCH.64 URZ, [UR6+0x384e0], UR24 ;  /* 0x0384e018063f75b2 */ /* 0x0002620008000100 */
[----:B------:R1:W1:Y:S01]  /*1140*/  SYNCS.EXCH.64 URZ, [UR6+0x384c8], UR4 ;  /* 0x0384c804063f75b2 */ /* 0x0002620008000100 */
[----:B------:R1:W1:Y:S01]  /*1150*/  SYNCS.EXCH.64 URZ, [UR6+0x384e8], UR24 ;  /* 0x0384e818063f75b2 */ /* 0x0002620008000100 */
[----:B------:R-:W-:Y:S01]  /*1160*/  NOP ;  /* 0x0000000000007918 */ /* 0x000fe20000000000 */
.L_x_4:
[----:B------:R-:W-:Y:S01]  /*1170*/  SHF.R.S32.HI R2, RZ, 0x1f, R21 ;  /* 0x0000001fff027819 */ /* 0x000fe20000011415 */
[----:B------:R-:W4:Y:S01]  /*1180*/  SHFL.IDX PT, R15, R3, RZ, 0x1f ;  /* 0x00001fff030f7589 */ /* 0x000f2200000e0000 */
[----:B------:R-:W-:Y:S01]  /*1190*/  ELECT P1, URZ, PT ;  /* 0x00000000003f782f */ /* 0x000fe20003820000 */
[----:B------:R-:W2:Y:S01]  /*11a0*/  LDC R18, c[0x0][0x144] ;  /* 0x00005100ff127b82 */ /* 0x000ea20000000800 */
[----:B------:R-:W-:Y:S01]  /*11b0*/  LEA.HI R13, R2, R21, RZ, 0x7 ;  /* 0x00000015020d7211 */ /* 0x000fe200078f38ff */
[----:B------:R-:W3:Y:S01]  /*11c0*/  F2I.U32.TRUNC.NTZ R17, R17 ;  /* 0x0000001100117305 */ /* 0x000ee2000020f000 */
[----:B-1----:R-:W-:Y:S01]  /*11d0*/  UMOV UR4, 0x20 ;  /* 0x0000002000047882 */ /* 0x002fe20000000000 */
[----:B------:R-:W-:Y:S01]  /*11e0*/  NOP ;  /* 0x0000000000007918 */ /* 0x000fe20000000000 */
[----:B------:R-:W-:Y:S01]  /*11f0*/  LOP3.LUT R14, R13, 0xffffff80, RZ, 0xc0, !PT ;  /* 0xffffff800d0e7812 */ /* 0x000fe200078ec0ff */
[----:B------:R-:W-:Y:S01]  /*1200*/  IMAD.MOV.U32 R22, RZ, RZ, 0x1 ;  /* 0x00000001ff167424 */ /* 0x000fe200078e00ff */
[----:B------:R-:W-:-:S03]  /*1210*/  ULDC UR39, c[0x0][0xc] ;  /* 0x0000030000277ab9 */ /* 0x000fc60000000800 */
[----:B------:R-:W-:-:S05]  /*1220*/  IMAD.IADD R14, R21, 0x1, -R14 ;  /* 0x00000001150e7824 */ /* 0x000fca00078e0a0e */
[----:B------:R-:W-:-:S04]  /*1230*/  SHF.R.S32.HI R13, RZ, 0x1f, R14 ;  /* 0x0000001fff0d7819 */ /* 0x000fc8000001140e */
[----:B------:R-:W-:Y:S02]  /*1240*/  LEA.HI R13, R13, R14, RZ, 0x3 ;  /* 0x0000000e0d0d7211 */ /* 0x000fe400078f18ff */
[----:B----4-:R-:W-:Y:S02]  /*1250*/  ISETP.NE.OR P1, PT, R15, RZ, !P1 ;  /* 0x000000ff0f00720c */ /* 0x010fe40004f25670 */
[--C-:B------:R-:W-:Y:S02]  /*1260*/  SHF.R.S32.HI R15, RZ, 0x3, R13.reuse ;  /* 0x00000003ff0f7819 */ /* 0x100fe4000001140d */
[----:B------:R-:W-:Y:S02]  /*1270*/  SHF.R.S32.HI R16, RZ, 0x1f, R13 ;  /* 0x0000001fff107819 */ /* 0x000fe4000001140d */
[----:B------:R-:W-:Y:S02]  /*1280*/  SHF.R.S32.HI R13, RZ, 0x1f, R12 ;  /* 0x0000001fff0d7819 */ /* 0x000fe4000001140c */
[----:B------:R-:W-:-:S02]  /*1290*/  LEA.HI R16, R16, R15, RZ, 0x2 ;  /* 0x0000000f10107211 */ /* 0x000fc400078f10ff */
[----:B------:R-:W-:Y:S02]  /*12a0*/  LEA.HI R13, R13, R12, RZ, 0x2 ;  /* 0x0000000c0d0d7211 */ /* 0x000fe400078f10ff */
[----:B------:R-:W-:Y:S01]  /*12b0*/  LOP3.LUT R16, R16, 0xfffffffc, RZ, 0xc0, !PT ;  /* 0xfffffffc10107812 */ /* 0x000fe200078ec0ff */
[----:B------:R-:W-:Y:S01]  /*12c0*/  VOTEU.ALL UP5, P1 ;  /* 0x00000000003f7886 */ /* 0x000fe200008a0000 */
[----:B------:R-:W-:Y:S01]  /*12d0*/  LOP3.LUT R13, R13, 0x3ffffffc, RZ, 0xc0, !PT ;  /* 0x3ffffffc0d0d7812 */ /* 0x000fe200078ec0ff */
[----:B------:R-:W-:Y:S02]  /*12e0*/  VOTEU.ALL UP6, P1 ;  /* 0x00000000003f7886 */ /* 0x000fe400008c0000 */
[----:B------:R-:W-:Y:S01]  /*12f0*/  IMAD.IADD R16, R15, 0x1, -R16 ;  /* 0x000000010f107824 */ /* 0x000fe200078e0a10 */
[----:B------:R-:W-:Y:S01]  /*1300*/  IADD3 R13, R12, -R13, RZ ;  /* 0x8000000d0c0d7210 */ /* 0x000fe20007ffe0ff */
[----:B---3--:R-:W-:Y:S01]  /*1310*/  IMAD.MOV R15, RZ, RZ, -R17 ;  /* 0x000000ffff0f7224 */ /* 0x008fe200078e0a11 */
[----:B------:R-:W1:Y:S01]  /*1320*/  @!UP5 S2UR UR11, SR_CgaCtaId ;  /* 0x00000000000bd9c3 */ /* 0x000e620000008800 */
[----:B------:R-:W-:Y:S01]  /*1330*/  @!UP5 UMOV UR6, 0x400 ;  /* 0x000004000006d882 */ /* 0x000fe20000000000 */
[----:B------:R-:W-:-:S04]  /*1340*/  @!UP5 UIADD3 UR4, -UR4, 0x100000, URZ ;  /* 0x001000000404d890 */ /* 0x000fc8000fffe13f */
[----:B------:R-:W-:Y:S02]  /*1350*/  @!UP5 USHF.L.U32 UR5, UR4, 0xb, URZ ;  /* 0x0000000b0405d899 */ /* 0x000fe4000800063f */
[----:B------:R-:W-:Y:S01]  /*1360*/  @!UP5 USHF.L.U32 UR4, UR4, 0x1, URZ ;  /* 0x000000010404d899 */ /* 0x000fe2000800063f */
[----:B------:R-:W-:Y:S02]  /*1370*/  IMAD R13, R13, 0x4, R16 ;  /* 0x000000040d0d7824 */ /* 0x000fe400078e0210 */
[----:B--2---:R-:W-:-:S03]  /*1380*/  IMAD R15, R18, R15, UR40 ;  /* 0x00000028120f7e24 */ /* 0x004fc6000f8e020f */
[----:B------:R-:W-:-:S04]  /*1390*/  LEA.HI R12, R13, R13, RZ, 0x1 ;  /* 0x0000000d0d0c7211 */ /* 0x000fc800078f08ff */
[----:B------:R-:W-:-:S04]  /*13a0*/  LOP3.LUT R12, R12, 0xfffffffe, RZ, 0xc0, !PT ;  /* 0xfffffffe0c0c7812 */ /* 0x000fc800078ec0ff */
[----:B------:R-:W-:-:S04]  /*13b0*/  IADD3 R12, R13, -R12, RZ ;  /* 0x8000000c0d0c7210 */ /* 0x000fc80007ffe0ff */
[----:B------:R-:W-:Y:S01]  /*13c0*/  ISETP.NE.AND P2, PT, R12, R15, PT ;  /* 0x0000000f0c00720c */ /* 0x000fe20003f45270 */
[----:B------:R-:W-:Y:S01]  /*13d0*/  IMAD.SHL.U32 R12, R13, 0x4, RZ ;  /* 0x000000040d0c7824 */ /* 0x000fe200078e00ff */
[----:B------:R-:W2:Y:S01]  /*13e0*/  LDC R15, c[0x0][0x140] ;  /* 0x00005000ff0f7b82 */ /* 0x000ea20000000800 */
[----:B-1----:R-:W-:-:S03]  /*13f0*/  @!UP5 ULEA UR6, UR11, UR6, 0x18 ;  /* 0x000000060b06d291 */ /* 0x002fc6000f8ec03f */
[----:B------:R-:W-:Y:S01]  /*1400*/  LOP3.LUT R23, R13, 0xc, R12, 0x78, !PT ;  /* 0x0000000c0d177812 */ /* 0x000fe200078e780c */
[----:B------:R-:W-:Y:S01]  /*1410*/  VOTEU.ALL UP5, P1 ;  /* 0x00000000003f7886 */ /* 0x000fe200008a0000 */
[----:B------:R-:W-:-:S04]  /*1420*/  LOP3.LUT P1, RZ, R14, 0x7, RZ, 0xc0, !PT ;  /* 0x000000070eff7812 */ /* 0x000fc8000782c0ff */
[C---:B------:R-:W-:Y:S02]  /*1430*/  ISETP.LT.U32.AND P1, PT, R23.reuse, 0x2, !P1 ;  /* 0x000000021700780c */ /* 0x040fe40004f21070 */
[----:B------:R-:W-:Y:S01]  /*1440*/  @P2 LEA.HI R12, R23, R23, RZ, 0x1 ;  /* 0x00000017170c2211 */ /* 0x000fe200078f08ff */
[----:B------:R-:W1:Y:S02]  /*1450*/  FENCE.VIEW.ASYNC.S ;  /* 0x00000000000073c6 */ /* 0x000e640000000000 */
[----:B-1----:R-:W1:Y:S01]  /*1460*/  @!UP5 SYNCS.EXCH.64 URZ, [UR6+0x384f0], UR4 ;  /* 0x0384f004063fd5b2 */ /* 0x002e620008000100 */
[----:B------:R-:W-:Y:S02]  /*1470*/  SEL R13, RZ, 0x1, !P1 ;  /* 0x00000001ff0d7807 */ /* 0x000fe40004800000 */
[----:B------:R-:W-:-:S04]  /*1480*/  @P2 SHF.R.S32.HI R12, RZ, 0x1, R12 ;  /* 0x00000001ff0c2819 */ /* 0x000fc8000001140c */
[----:B------:R-:W-:Y:S02]  /*1490*/  @P2 ISETP.NE.AND P3, PT, R12, R19, PT ;  /* 0x000000130c00220c */ /* 0x000fe40003f65270 */
[----:B--2---:R-:W-:Y:S02]  /*14a0*/  ISETP.EQ.U32.AND P4, PT, R15, 0x1, PT ;  /* 0x000000010f00780c */ /* 0x004fe40003f82070 */
[----:B------:R-:W-:Y:S01]  /*14b0*/  @P2 SEL R22, RZ, 0x1, P3 ;  /* 0x00000001ff162807 */ /* 0x000fe20001800000 */
[----:B------:R2:W3:Y:S03]  /*14c0*/  @!UP6 SYNCS.EXCH.64 URZ, [UR6+0x384f8], UR4 ;  /* 0x0384f804063fe5b2 */ /* 0x0004e60008000100 */
[----:B------:R-:W-:Y:S01]  /*14d0*/  LOP3.LUT R22, R22, R13, RZ, 0xc0, !PT ;  /* 0x0000000d16167212 */ /* 0x000fe200078ec0ff */
[----:B------:R-:W-:Y:S01]  /*14e0*/  NOP ;  /* 0x0000000000007918 */ /* 0x000fe20000000000 */
[----:B--2---:R-:W-:-:S05]  /*14f0*/  ULDC.U8 UR4, c[0x0][0x900] ;  /* 0x0002400000047ab9 */ /* 0x004fca0000000000 */
[----:B-1----:R-:W-:Y:S05]  /*1500*/  @!P4 BRA `(.L_x_5) ;  /* 0x000000000008c947 */ /* 0x002fea0003800000 */
[----:B---3--:R-:W-:Y:S01]  /*1510*/  UCGABAR_ARV ;  /* 0x00000000000079c7 */ /* 0x008fe20008000000 */
[----:B------:R-:W-:Y:S05]  /*1520*/  BRA `(.L_x_6) ;  /* 0x0000000000047947 */ /* 0x000fea0003800000 */
.L_x_5:
[----:B---3--:R-:W-:Y:S01]  /*1530*/  NOP ;  /* 0x0000000000007918 */ /* 0x008fe20000000000 */
.L_x_6:
[----:B------:R-:W-:Y:S05]  /*1540*/  @!P4 BRA `(.L_x_7) ;  /* 0x00000000000cc947 */ /* 0x000fea0003800000 */
[----:B------:R-:W-:Y:S01]  /*1550*/  UCGABAR_WAIT ;  /* 0x0000000000007dc7 */ /* 0x000fe20008000000 */
[----:B------:R-:W-:Y:S01]  /*1560*/  CCTL.IVALL ;  /* 0x00000000ff00798f */ /* 0x000fe20002000000 */
[----:B------:R-:W-:Y:S05]  /*1570*/  BRA `(.L_x_8) ;  /* 0x0000000000047947 */ /* 0x000fea0003800000 */
.L_x_7:
[----:B------:R-:W-:Y:S06]  /*1580*/  BAR.SYNC.DEFER_BLOCKING 0x0 ;  /* 0x0000000000007b1d */ /* 0x000fec0000010000 */
.L_x_8:
[----:B------:R-:W1:Y:S01]  /*1590*/  LDC.64 R14, c[0x0][0x8f8] ;  /* 0x00023e00ff0e7b82 */ /* 0x000e620000000a00 */
[----:B------:R-:W-:Y:S01]  /*15a0*/  MOV R12, UR9 ;  /* 0x00000009000c7c02 */ /* 0x000fe20008000f00 */
[----:B------:R-:W-:Y:S01]  /*15b0*/  UMOV UR6, URZ ;  /* 0x0000003f00067c82 */ /* 0x000fe20008000000 */
[----:B------:R-:W-:Y:S01]  /*15c0*/  ISETP.NE.AND P2, PT, RZ, UR4, PT ;  /* 0x00000004ff007c0c */ /* 0x000fe2000bf45270 */
[----:B------:R-:W-:Y:S01]  /*15d0*/  UMOV UR5, URZ ;  /* 0x0000003f00057c82 */ /* 0x000fe20008000000 */
[----:B------:R-:W-:Y:S01]  /*15e0*/  UMOV UR4, URZ ;  /* 0x0000003f00047c82 */ /* 0x000fe20008000000 */
[----:B------:R-:W-:Y:S01]  /*15f0*/  UMOV UR11, URZ ;  /* 0x0000003f000b7c82 */ /* 0x000fe20008000000 */
[----:B------:R-:W-:Y:S01]  /*1600*/  IMAD.MOV.U32 R16, RZ, RZ, -0x1 ;  /* 0xffffffffff107424 */ /* 0x000fe200078e00ff */
[----:B------:R-:W-:Y:S01]  /*1610*/  MOV R18, 0xffffffff ;  /* 0xffffffff00127802 */ /* 0x000fe20000000f00 */
[----:B------:R-:W-:Y:S01]  /*1620*/  IMAD.MOV.U32 R17, RZ, RZ, -0x1 ;  /* 0xffffffffff117424 */ /* 0x000fe200078e00ff */
[----:B-1----:R-:W-:-:S04]  /*1630*/  ISETP.LE.U32.AND P1, PT, R14, UR10, PT ;  /* 0x0000000a0e007c0c */ /* 0x002fc8000bf23070 */
[----:B------:R-:W-:Y:S02]  /*1640*/  ISETP.GE.U32.AND.EX P1, PT, R12, R15, PT, P1 ;  /* 0x0000000f0c00720c */ /* 0x000fe40003f26110 */
[----:B------:R-:W-:-:S11]  /*1650*/  P2R R15, PR, RZ, 0x4 ;  /* 0x00000004ff0f7803 */ /* 0x000fd60000000000 */
[----:B------:R-:W-:Y:S05]  /*1660*/  @P2 BRA P1, `(.L_x_9) ;  /* 0x0000001400f82947 */ /* 0x000fea0000800000 */
[----:B------:R-:W-:Y:S01]  /*1670*/  IMAD.U32 R13, RZ, RZ, UR9 ;  /* 0x00000009ff0d7e24 */ /* 0x000fe2000f8e00ff */
[----:B------:R-:W-:Y:S01]  /*1680*/  ISETP.LE.U32.AND P1, PT, R6, UR10, PT ;  /* 0x0000000a06007c0c */ /* 0x000fe2000bf23070 */
[----:B------:R-:W-:Y:S01]  /*1690*/  UMOV UR5, URZ ;  /* 0x0000003f00057c82 */ /* 0x000fe20008000000 */
[----:B------:R-:W-:Y:S01]  /*16a0*/  UMOV UR4, URZ ;  /* 0x0000003f00047c82 */ /* 0x000fe20008000000 */
[----:B------:R-:W-:Y:S01]  /*16b0*/  UMOV UR11, URZ ;  /* 0x0000003f000b7c82 */ /* 0x000fe20008000000 */
[----:B------:R-:W-:Y:S01]  /*16c0*/  ISETP.GE.U32.AND.EX P1, PT, R13, R7, PT, P1 ;  /* 0x000000070d00720c */ /* 0x000fe20003f26110 */
[----:B------:R-:W-:-:S12]  /*16d0*/  UMOV UR6, URZ ;  /* 0x0000003f00067c82 */ /* 0x000fd80008000000 */
[----:B------:R-:W-:Y:S05]  /*16e0*/  @!P1 BRA `(.L_x_10) ;  /* 0x0000001000c49947 */ /* 0x000fea0003800000 */
[----:B------:R-:W-:Y:S01]  /*16f0*/  VIADD R12, R20, 0x20 ;  /* 0x00000020140c7836 */ /* 0x000fe20000000000 */
[----:B------:R-:W-:Y:S01]  /*1700*/  MOV R6, R20 ;  /* 0x0000001400067202 */ /* 0x000fe20000000f00 */
[----:B-----5:R-:W-:Y:S01]  /*1710*/  IMAD.MOV.U32 R14, RZ, RZ, R8 ;  /* 0x000000ffff0e7224 */ /* 0x020fe200078e0008 */
[----:B------:R-:W-:Y:S02]  /*1720*/  MOV R17, R0 ;  /* 0x0000000000117202 */ /* 0x000fe40000000f00 */
[----:B------:R-:W-:-:S13]  /*1730*/  ISETP.GE.AND P1, PT, R12, R11, PT ;  /* 0x0000000b0c00720c */ /* 0x000fda0003f26270 */
[----:B------:R-:W1:Y:S01]  /*1740*/  @!P1 LDC.64 R18, c[0x0][0x918] ;  /* 0x00024600ff129b82 */ /* 0x000e620000000a00 */
[----:B------:R-:W-:Y:S01]  /*1750*/  @!P1 VIADD R7, R6, 0x20 ;  /* 0x0000002006079836 */ /* 0x000fe20000000000 */
[----:B------:R-:W-:Y:S02]  /*1760*/  UIADD3 UR16, UP5, UR16, -0x1, URZ ;  /* 0xffffffff10107890 */ /* 0x000fe4000ffbe03f */
[----:B------:R-:W-:Y:S01]  /*1770*/  UIADD3 UR14, UP6, UR14, -0x1, URZ ;  /* 0xffffffff0e0e7890 */ /* 0x000fe2000ffde03f */
[----:B------:R-:W-:Y:S01]  /*1780*/  BSSY B0, `(.L_x_11) ;  /* 0x0000050000007945 */ /* 0x000fe20003800000 */
[----:B------:R-:W-:Y:S01]  /*1790*/  UIADD3.X UR17, UR17, -0x1, URZ, UP5, !UPT ;  /* 0xffffffff11117890 */ /* 0x000fe2000affe43f */
[----:B-1----:R-:W-:-:S05]  /*17a0*/  @!P1 IMAD.WIDE R18, R7, 0xc, R18 ;  /* 0x0000000c07129825 */ /* 0x002fca00078e0212 */
[----:B------:R1:W5:Y:S04]  /*17b0*/  @!P1 LDG.E R8, desc[UR56][R18.64] ;  /* 0x0000003812089981 */ /* 0x000368000c1e1900 */
[----:B------:R1:W5:Y:S01]  /*17c0*/  @!P1 LDG.E R0, desc[UR56][R18.64+0x4] ;  /* 0x0000043812009981 */ /* 0x000362000c1e1900 */
[----:B------:R-:W-:Y:S01]  /*17d0*/  ISETP.GE.AND P1, PT, R6, R11, PT ;  /* 0x0000000b0600720c */ /* 0x000fe20003f26270 */
[----:B------:R-:W-:Y:S01]  /*17e0*/  UIADD3.X UR15, UR15, -0x1, URZ, UP6, !UPT ;  /* 0xffffffff0f0f7890 */ /* 0x000fe2000b7fe43f */
[----:B------:R-:W-:Y:S01]  /*17f0*/  IMAD.MOV.U32 R13, RZ, RZ, RZ ;  /* 0x000000ffff0d7224 */ /* 0x000fe200078e00ff */
[----:B------:R-:W-:Y:S01]  /*1800*/  UIADD3 UR4, UR8, -0x1, URZ ;  /* 0xffffffff08047890 */ /* 0x000fe2000fffe03f */
[----:B------:R-:W-:Y:S01]  /*1810*/  IMAD.MOV.U32 R7, RZ, RZ, RZ ;  /* 0x000000ffff077224 */ /* 0x000fe200078e00ff */
[----:B------:R-:W-:Y:S01]  /*1820*/  UIADD3 UR5, UR7, -0x1, URZ ;  /* 0xffffffff07057890 */ /* 0x000fe2000fffe03f */
[----:B------:R-:W-:Y:S01]  /*1830*/  MOV R28, 0x7fffffff ;  /* 0x7fffffff001c7802 */ /* 0x000fe20000000f00 */
[----:B------:R-:W-:-:S06]  /*1840*/  IMAD.MOV.U32 R29, RZ, RZ, RZ ;  /* 0x000000ffff1d7224 */ /* 0x000fcc00078e00ff */
[----:B-1----:R-:W-:Y:S05]  /*1850*/  @P1 BRA `(.L_x_12) ;  /* 0x0000000400081947 */ /* 0x002fea0003800000 */
[----:B------:R-:W-:Y:S02]  /*1860*/  PLOP3.LUT P3, PT, PT, PT, UP0, 0x80, 0x0 ;  /* 0x000000000000781c */ /* 0x000fe40003f6f008 */
[C---:B------:R-:W-:Y:S02]  /*1870*/  IADD3 R26, P2, R17.reuse, UR16, RZ ;  /* 0x00000010111a7c10 */ /* 0x040fe4000ff5e0ff */
[C---:B------:R-:W-:Y:S02]  /*1880*/  IADD3 R28, P1, R14.reuse, UR14, RZ ;  /* 0x0000000e0e1c7c10 */ /* 0x040fe4000ff3e0ff */
[----:B------:R-:W-:Y:S02]  /*1890*/  LEA.HI.X.SX32 R27, R17, UR17, 0x1, P2 ;  /* 0x00000011111b7c11 */ /* 0x000fe400090f0eff */
[----:B------:R-:W-:-:S05]  /*18a0*/  LEA.HI.X.SX32 R29, R14, UR15, 0x1, P1 ;  /* 0x0000000f0e1d7c11 */ /* 0x000fca00088f0eff */
[----:B------:R-:W-:Y:S05]  /*18b0*/  @!P3 BRA `(.L_x_13) ;  /* 0x000000000030b947 */ /* 0x000fea0003800000 */
[----:B------:R-:W-:Y:S02]  /*18c0*/  ULDC UR6, c[0x0][0x8dc] ;  /* 0x0002370000067ab9 */ /* 0x000fe40000000800 */
[----:B------:R-:W-:-:S05]  /*18d0*/  IADD3 R17, P1, R28, UR6, RZ ;  /* 0x000000061c117c10 */ /* 0x000fca000ff3e0ff */
[----:B------:R-:W-:-:S04]  /*18e0*/  IMAD.X R29, RZ, RZ, R29, P1 ;  /* 0x000000ffff1d7224 */ /* 0x000fc800008e061d */
[----:B------:R-:W-:-:S04]  /*18f0*/  IMAD.WIDE.U32 R4, R29, UR20, RZ ;  /* 0x000000141d047c25 */ /* 0x000fc8000f8e00ff */
[----:B------:R-:W-:-:S04]  /*1900*/  IMAD.WIDE.U32 R18, P1, R17, UR21, R4 ;  /* 0x0000001511127c25 */ /* 0x000fc8000f820004 */
[----:B------:R-:W-:Y:S01]  /*1910*/  IMAD.WIDE.U32 R4, R17, UR20, RZ ;  /* 0x0000001411047c25 */ /* 0x000fe2000f8e00ff */
[----:B------:R-:W-:-:S03]  /*1920*/  IADD3.X R25, RZ, RZ, RZ, P1, !PT ;  /* 0x000000ffff197210 */ /* 0x000fc60000ffe4ff */
[----:B------:R-:W-:Y:S01]  /*1930*/  IMAD.MOV.U32 R24, RZ, RZ, R19 ;  /* 0x000000ffff187224 */ /* 0x000fe200078e0013 */
[----:B------:R-:W-:-:S05]  /*1940*/  IADD3 RZ, P1, R5, R18, RZ ;  /* 0x0000001205ff7210 */ /* 0x000fca0007f3e0ff */
[----:B------:R-:W-:-:S04]  /*1950*/  IMAD.WIDE.U32.X R4, R29, UR21, R24, P1 ;  /* 0x000000151d047c25 */ /* 0x000fc800088e0418 */
[----:B------:R-:W-:Y:S01]  /*1960*/  IMAD.MOV.U32 R28, RZ, RZ, R4 ;  /* 0x000000ffff1c7224 */ /* 0x000fe200078e0004 */
[----:B------:R-:W-:-:S07]  /*1970*/  MOV R29, R5 ;  /* 0x00000005001d7202 */ /* 0x000fce0000000f00 */
.L_x_13:
[----:B------:R-:W-:Y:S05]  /*1980*/  @!P0 BRA `(.L_x_14) ;  /* 0x0000000000308947 */ /* 0x000fea0003800000 */
[----:B------:R-:W-:Y:S02]  /*1990*/  ULDC UR6, c[0x0][0x8f4] ;  /* 0x00023d0000067ab9 */ /* 0x000fe40000000800 */
[----:B------:R-:W-:-:S05]  /*19a0*/  IADD3 R17, P1, R26, UR6, RZ ;  /* 0x000000061a117c10 */ /* 0x000fca000ff3e0ff */
[----:B------:R-:W-:-:S04]  /*19b0*/  IMAD.X R27, RZ, RZ, R27, P1 ;  /* 0x000000ffff1b7224 */ /* 0x000fc800008e061b */
[----:B------:R-:W-:-:S04]  /*19c0*/  IMAD.WIDE.U32 R4, R27, UR22, RZ ;  /* 0x000000161b047c25 */ /* 0x000fc8000f8e00ff */
[----:B------:R-:W-:-:S04]  /*19d0*/  IMAD.WIDE.U32 R18, P1, R17, UR23, R4 ;  /* 0x0000001711127c25 */ /* 0x000fc8000f820004 */
[----:B------:R-:W-:Y:S01]  /*19e0*/  IMAD.WIDE.U32 R4, R17, UR22, RZ ;  /* 0x0000001611047c25 */ /* 0x000fe2000f8e00ff */
[----:B------:R-:W-:-:S03]  /*19f0*/  MOV R24, R19 ;  /* 0x0000001300187202 */ /* 0x000fc60000000f00 */
[----:B------:R-:W-:Y:S01]  /*1a00*/  IMAD.X R25, RZ, RZ, RZ, P1 ;  /* 0x000000ffff197224 */ /* 0x000fe200008e06ff */
[----:B------:R-:W-:-:S05]  /*1a10*/  IADD3 RZ, P1, R5, R18, RZ ;  /* 0x0000001205ff7210 */ /* 0x000fca0007f3e0ff */
[----:B------:R-:W-:-:S04]  /*1a20*/  IMAD.WIDE.U32.X R4, R27, UR23, R24, P1 ;  /* 0x000000171b047c25 */ /* 0x000fc800088e0418 */
[----:B------:R-:W-:Y:S02]  /*1a30*/  IMAD.MOV.U32 R26, RZ, RZ, R4 ;  /* 0x000000ffff1a7224 */ /* 0x000fe400078e0004 */
[----:B------:R-:W-:-:S07]  /*1a40*/  IMAD.MOV.U32 R27, RZ, RZ, R5 ;  /* 0x000000ffff1b7224 */ /* 0x000fce00078e0005 */
.L_x_14:
[----:B------:R-:W-:Y:S02]  /*1a50*/  SHF.R.U64 R4, R26, UR30, R27 ;  /* 0x0000001e1a047c19 */ /* 0x000fe4000800121b */
[----:B------:R-:W-:-:S03]  /*1a60*/  SHF.R.U64 R5, R28, UR26, R29 ;  /* 0x0000001a1c057c19 */ /* 0x000fc6000800121d */
[----:B------:R-:W-:Y:S01]  /*1a70*/  VIADD R18, R4, UR5 ;  /* 0x0000000504127c36 */ /* 0x000fe20008000000 */
[----:B------:R-:W-:-:S04]  /*1a80*/  IADD3 R19, R5, UR4, RZ ;  /* 0x0000000405137c10 */ /* 0x000fc8000fffe0ff */
[----:B------:R-:W-:Y:S02]  /*1a90*/  IABS R17, R19 ;  /* 0x0000001300117213 */ /* 0x000fe40000000000 */
[----:B------:R-:W-:-:S03]  /*1aa0*/  IABS R14, R18 ;  /* 0x00000012000e7213 */ /* 0x000fc60000000000 */
[----:B------:R-:W-:-:S04]  /*1ab0*/  IMAD.HI.U32 R4, R17, UR13, RZ ;  /* 0x0000000d11047c27 */ /* 0x000fc8000f8e00ff */
[----:B------:R-:W-:-:S04]  /*1ac0*/  IMAD.HI.U32 R5, R14, UR19, RZ ;  /* 0x000000130e057c27 */ /* 0x000fc8000f8e00ff */
[----:B------:R-:W-:Y:S01]  /*1ad0*/  IMAD R4, R4, UR29, R17 ;  /* 0x0000001d04047c24 */ /* 0x000fe2000f8e0211 */
[----:B------:R-:W-:Y:S01]  /*1ae0*/  MOV R17, UR32 ;  /* 0x0000002000117c02 */ /* 0x000fe20008000f00 */
[----:B------:R-:W-:Y:S02]  /*1af0*/  IMAD R5, R5, UR31, R14 ;  /* 0x0000001f05057c24 */ /* 0x000fe4000f8e020e */
[----:B------:R-:W-:Y:S01]  /*1b00*/  IMAD.U32 R14, RZ, RZ, UR33 ;  /* 0x00000021ff0e7e24 */ /* 0x000fe2000f8e00ff */
[----:B------:R-:W-:Y:S02]  /*1b10*/  ISETP.LT.U32.AND P1, PT, R4, UR28, PT ;  /* 0x0000001c04007c0c */ /* 0x000fe4000bf21070 */
[----:B------:R-:W-:-:S11]  /*1b20*/  ISETP.LT.U32.AND P2, PT, R5, UR27, PT ;  /* 0x0000001b05007c0c */ /* 0x000fd6000bf41070 */
[----:B------:R-:W-:Y:S01]  /*1b30*/  @!P1 VIADD R4, R4, -UR28 ;  /* 0x8000001c04049c36 */ /* 0x000fe20008000000 */
[----:B------:R-:W-:Y:S02]  /*1b40*/  ISETP.GE.AND P1, PT, R18, RZ, PT ;  /* 0x000000ff1200720c */ /* 0x000fe40003f26270 */
[----:B------:R-:W-:Y:S02]  /*1b50*/  @!P2 IADD3 R5, R5, -UR27, RZ ;  /* 0x8000001b0505ac10 */ /* 0x000fe4000fffe0ff */
[----:B------:R-:W-:Y:S02]  /*1b60*/  ISETP.LT.U32.AND P3, PT, R4, UR28, PT ;  /* 0x0000001c04007c0c */ /* 0x000fe4000bf61070 */
[----:B------:R-:W-:Y:S02]  /*1b70*/  ISETP.LT.U32.AND P4, PT, R5, UR27, PT ;  /* 0x0000001b05007c0c */ /* 0x000fe4000bf81070 */
[----:B------:R-:W-:-:S09]  /*1b80*/  ISETP.GE.AND P2, PT, R19, RZ, PT ;  /* 0x000000ff1300720c */ /* 0x000fd20003f46270 */
[----:B------:R-:W-:Y:S01]  /*1b90*/  @!P3 VIADD R4, R4, -UR28 ;  /* 0x8000001c0404bc36 */ /* 0x000fe20008000000 */
[----:B------:R-:W-:Y:S01]  /*1ba0*/  PLOP3.LUT P3, PT, PT, PT, UP4, 0x80, 0x0 ;  /* 0x000000000000781c */ /* 0x000fe20003f6f048 */
[----:B------:R-:W-:Y:S01]  /*1bb0*/  @!P4 VIADD R5, R5, -UR27 ;  /* 0x8000001b0505cc36 */ /* 0x000fe20008000000 */
[----:B------:R-:W-:Y:S01]  /*1bc0*/  PLOP3.LUT P4, PT, PT, PT, UP2, 0x80, 0x0 ;  /* 0x000000000000781c */ /* 0x000fe20003f8f028 */
[----:B------:R-:W-:-:S03]  /*1bd0*/  @!P2 IMAD.MOV R4, RZ, RZ, -R4 ;  /* 0x000000ffff04a224 */ /* 0x000fc600078e0a04 */
[----:B------:R-:W-:Y:S02]  /*1be0*/  @!P1 IADD3 R5, -R5, RZ, RZ ;  /* 0x000000ff05059210 */ /* 0x000fe40007ffe1ff */
[----:B------:R-:W-:Y:S02]  /*1bf0*/  SEL R4, R17, R4, !P3 ;  /* 0x0000000411047207 */ /* 0x000fe40005800000 */
[----:B------:R-:W-:Y:S02]  /*1c00*/  SEL R5, R14, R5, !P4 ;  /* 0x000000050e057207 */ /* 0x000fe40006000000 */
[----:B------:R-:W-:Y:S01]  /*1c10*/  PLOP3.LUT P1, PT, PT, PT, UP3, 0x80, 0x0 ;  /* 0x000000000000781c */ /* 0x000fe20003f2f038 */
[----:B------:R-:W-:Y:S02]  /*1c20*/  IMAD.IADD R28, R19, 0x1, -R4 ;  /* 0x00000001131c7824 */ /* 0x000fe400078e0a04 */
[----:B------:R-:W-:-:S05]  /*1c30*/  IMAD.IADD R5, R18, 0x1, -R5 ;  /* 0x0000000112057824 */ /* 0x000fca00078e0a05 */
[----:B------:R-:W-:Y:S01]  /*1c40*/  SEL R4, R5, R28, !P1 ;  /* 0x0000001c05047207 */ /* 0x000fe20004800000 */
[----:B------:R-:W-:-:S03]  /*1c50*/  IMAD R28, R28, R5, RZ ;  /* 0x000000051c1c7224 */ /* 0x000fc600078e02ff */
[----:B------:R-:W-:Y:S02]  /*1c60*/  SHF.R.S32.HI R5, RZ, 0x1f, R4 ;  /* 0x0000001fff057819 */ /* 0x000fe40000011404 */
[----:B------:R-:W-:-:S07]  /*1c70*/  SHF.R.S32.HI R29, RZ, 0x1f, R28 ;  /* 0x0000001fff1d7819 */ /* 0x000fce000001141c */
.L_x_12:
[----:B------:R-:W-:Y:S05]  /*1c80*/  BSYNC B0 ;  /* 0x0000000000007941 */ /* 0x000fea0003800000 */
.L_x_11:
[----:B------:R-:W1:Y:S01]  /*1c90*/  SHFL.UP PT, R17, R28, 0x1, RZ ;  /* 0x042000001c117989 */ /* 0x000e6200000e00ff */
[C---:B------:R-:W-:Y:S02]  /*1ca0*/  ISETP.NE.AND P2, PT, R20.reuse, RZ, PT ;  /* 0x000000ff1400720c */ /* 0x040fe40003f45270 */
[C---:B------:R-:W-:Y:S01]  /*1cb0*/  ISETP.GE.U32.AND P3, PT, R20.reuse, 0x2, PT ;  /* 0x000000021400780c */ /* 0x040fe20003f66070 */
[----:B------:R-:W2:Y:S01]  /*1cc0*/  SHFL.UP PT, R14, R29, 0x1, RZ ;  /* 0x042000001d0e7989 */ /* 0x000ea200000e00ff */
[C---:B------:R-:W-:Y:S02]  /*1cd0*/  ISETP.GE.U32.AND P4, PT, R20.reuse, 0x4, PT ;  /* 0x000000041400780c */ /* 0x040fe40003f86070 */
[C---:B------:R-:W-:Y:S02]  /*1ce0*/  ISETP.GE.U32.AND P5, PT, R20.reuse, 0x8, PT ;  /* 0x000000081400780c */ /* 0x040fe40003fa6070 */
[----:B------:R-:W-:Y:S02]  /*1cf0*/  ISETP.GE.U32.AND P6, PT, R20, 0x10, PT ;  /* 0x000000101400780c */ /* 0x000fe40003fc6070 */
[----:B-1----:R-:W-:-:S02]  /*1d00*/  SEL R17, R17, RZ, P2 ;  /* 0x000000ff11117207 */ /* 0x002fc40001000000 */
[----:B--2---:R-:W-:Y:S02]  /*1d10*/  SEL R14, R14, RZ, P2 ;  /* 0x000000ff0e0e7207 */ /* 0x004fe40001000000 */
[----:B------:R-:W-:-:S04]  /*1d20*/  IADD3 R24, P1, R17, R28, RZ ;  /* 0x0000001c11187210 */ /* 0x000fc80007f3e0ff */
[----:B------:R-:W-:Y:S01]  /*1d30*/  IADD3.X R25, R14, R29, RZ, P1, !PT ;  /* 0x0000001d0e197210 */ /* 0x000fe20000ffe4ff */
[----:B------:R-:W1:Y:S04]  /*1d40*/  SHFL.UP PT, R17, R24, 0x2, RZ ;  /* 0x0440000018117989 */ /* 0x000e6800000e00ff */
[----:B------:R-:W2:Y:S01]  /*1d50*/  SHFL.UP PT, R14, R25, 0x2, RZ ;  /* 0x04400000190e7989 */ /* 0x000ea200000e00ff */
[----:B-1----:R-:W-:-:S04]  /*1d60*/  SEL R17, R17, RZ, P3 ;  /* 0x000000ff11117207 */ /* 0x002fc80001800000 */
[----:B------:R-:W-:Y:S02]  /*1d70*/  IADD3 R18, P1, R17, R24, RZ ;  /* 0x0000001811127210 */ /* 0x000fe40007f3e0ff */
[----:B--2---:R-:W-:-:S03]  /*1d80*/  SEL R14, R14, RZ, P3 ;  /* 0x000000ff0e0e7207 */ /* 0x004fc60001800000 */
[----:B------:R-:W1:Y:S02]  /*1d90*/  SHFL.UP PT, R17, R18, 0x4, RZ ;  /* 0x0480000012117989 */ /* 0x000e6400000e00ff */
[----:B------:R-:W-:-:S05]  /*1da0*/  IMAD.X R19, R14, 0x1, R25, P1 ;  /* 0x000000010e137824 */ /* 0x000fca00008e0619 */
        /* <DEDUP_REMOVED lines=10> */
[----:B------:R-:W1:Y:S01]  /*1e50*/  SHFL.UP PT, R17, R18, 0x10, RZ ;  /* 0x0600000012117989 */ /* 0x000e6200000e00ff */
[----:B------:R-:W-:-:S05]  /*1e60*/  IADD3.X R19, R14, R25, RZ, P1, !PT ;  /* 0x000000190e137210 */ /* 0x000fca0000ffe4ff */
[----:B------:R-:W2:Y:S01]  /*1e70*/  SHFL.UP PT, R14, R19, 0x10, RZ ;  /* 0x06000000130e7989 */ /* 0x000ea200000e00ff */
[----:B-1----:R-:W-:-:S04]  /*1e80*/  SEL R17, R17, RZ, P6 ;  /* 0x000000ff11117207 */ /* 0x002fc80003000000 */
[----:B------:R-:W-:Y:S02]  /*1e90*/  IADD3 R26, P1, R17, R18, RZ ;  /* 0x00000012111a7210 */ /* 0x000fe40007f3e0ff */
[----:B--2---:R-:W-:-:S05]  /*1ea0*/  SEL R14, R14, RZ, P6 ;  /* 0x000000ff0e0e7207 */ /* 0x004fca0003000000 */
[----:B------:R-:W-:Y:S01]  /*1eb0*/  IMAD.X R24, R14, 0x1, R19, P1 ;  /* 0x000000010e187824 */ /* 0x000fe200008e0613 */
[----:B------:R-:W-:-:S04]  /*1ec0*/  ISETP.GT.U32.AND P1, PT, R26, UR10, PT ;  /* 0x0000000a1a007c0c */ /* 0x000fc8000bf24070 */
[----:B------:R-:W-:-:S13]  /*1ed0*/  ISETP.GT.U32.AND.EX P1, PT, R24, UR9, PT, P1 ;  /* 0x0000000918007c0c */ /* 0x000fda000bf24110 */
[----:B------:R-:W-:-:S04]  /*1ee0*/  VOTE.ANY R14, PT, P1 ;  /* 0x00000000000e7806 */ /* 0x000fc800008e0100 */
[----:B------:R-:W-:-:S13]  /*1ef0*/  ISETP.NE.AND P1, PT, R14, RZ, PT ;  /* 0x000000ff0e00720c */ /* 0x000fda0003f25270 */
[----:B------:R-:W-:Y:S05]  /*1f00*/  @P1 BRA `(.L_x_15) ;  /* 0x00000008006c1947 */ /* 0x000fea0003800000 */
[----:B------:R-:W1:Y:S01]  /*1f10*/  LDC R11, c[0x0][0x910] ;  /* 0x00024400ff0b7b82 */ /* 0x000e620000000800 */
[----:B------:R-:W-:Y:S01]  /*1f20*/  IMAD.MOV.U32 R25, RZ, RZ, R24 ;  /* 0x000000ffff197224 */ /* 0x000fe200078e0018 */
[----:B------:R-:W-:Y:S01]  /*1f30*/  ULDC UR13, c[0x0][0x8f4] ;  /* 0x00023d00000d7ab9 */ /* 0x000fe20000000800 */
[----:B------:R-:W-:Y:S01]  /*1f40*/  ULDC UR6, c[0x0][0x8dc] ;  /* 0x0002370000067ab9 */ /* 0x000fe20000000800 */
[----:B------:R-:W-:Y:S01]  /*1f50*/  ULDC UR19, c[0x0][0x8d8] ;  /* 0x0002360000137ab9 */ /* 0x000fe20000000800 */
[----:B------:R-:W-:Y:S01]  /*1f60*/  ULDC UR24, c[0x0][0x8f0] ;  /* 0x00023c0000187ab9 */ /* 0x000fe20000000800 */
[----:B------:R-:W-:Y:S01]  /*1f70*/  ULDC.64 UR20, c[0x0][0x8d0] ;  /* 0x0002340000147ab9 */ /* 0x000fe20000000a00 */
[----:B------:R-:W-:-:S05]  /*1f80*/  ULDC.64 UR22, c[0x0][0x8e8] ;  /* 0x00023a0000167ab9 */ /* 0x000fca0000000a00 */
.L_x_20:
[----:B------:R-:W-:Y:S01]  /*1f90*/  MOV R6, R12 ;  /* 0x0000000c00067202 */ /* 0x000fe20000000f00 */
[----:B------:R-:W-:Y:S01]  /*1fa0*/  VIADD R12, R12, 0x20 ;  /* 0x000000200c0c7836 */ /* 0x000fe20000000000 */
[----:B-----5:R-:W-:Y:S01]  /*1fb0*/  MOV R14, R8 ;  /* 0x00000008000e7202 */ /* 0x020fe20000000f00 */
[----:B------:R-:W-:-:S03]  /*1fc0*/  IMAD.MOV.U32 R17, RZ, RZ, R0 ;  /* 0x000000ffff117224 */ /* 0x000fc600078e0000 */
[----:B-1----:R-:W-:-:S13]  /*1fd0*/  ISETP.GE.AND P1, PT, R12, R11, PT ;  /* 0x0000000b0c00720c */ /* 0x002fda0003f26270 */
[----:B------:R-:W1:Y:S01]  /*1fe0*/  @!P1 LDC.64 R18, c[0x0][0x918] ;  /* 0x00024600ff129b82 */ /* 0x000e620000000a00 */
[----:B------:R-:W-:Y:S01]  /*1ff0*/  @!P1 VIADD R7, R6, 0x20 ;  /* 0x0000002006079836 */ /* 0x000fe20000000000 */
[----:B------:R2:W3:Y:S01]  /*2000*/  SHFL.IDX PT, R13, R26, 0x1f, 0x1f ;  /* 0x03e01f001a0d7f89 */ /* 0x0004e200000e0000 */
[----:B------:R-:W-:Y:S02]  /*2010*/  BSSY B0, `(.L_x_16) ;  /* 0x0000064000007945 */ /* 0x000fe40003800000 */
[----:B-1----:R-:W-:-:S05]  /*2020*/  @!P1 IMAD.WIDE R18, R7, 0xc, R18 ;  /* 0x0000000c07129825 */ /* 0x002fca00078e0212 */
[----:B------:R2:W5:Y:S04]  /*2030*/  @!P1 LDG.E R8, desc[UR56][R18.64] ;  /* 0x0000003812089981 */ /* 0x000568000c1e1900 */
[----:B------:R2:W5:Y:S01]  /*2040*/  @!P1 LDG.E R0, desc[UR56][R18.64+0x4] ;  /* 0x0000043812009981 */ /* 0x000562000c1e1900 */
[----:B------:R-:W-:Y:S01]  /*2050*/  ISETP.GE.AND P1, PT, R6, R11, PT ;  /* 0x0000000b0600720c */ /* 0x000fe20003f26270 */
[----:B------:R-:W-:Y:S01]  /*2060*/  IMAD.MOV.U32 R28, RZ, RZ, 0x7fffffff ;  /* 0x7fffffffff1c7424 */ /* 0x000fe200078e00ff */
[----:B------:R-:W-:Y:S01]  /*2070*/  MOV R29, RZ ;  /* 0x000000ff001d7202 */ /* 0x000fe20000000f00 */
[----:B------:R2:W1:Y:S10]  /*2080*/  SHFL.IDX PT, R7, R25, 0x1f, 0x1f ;  /* 0x03e01f0019077f89 */ /* 0x00047400000e0000 */
[----:B--23--:R-:W-:Y:S05]  /*2090*/  @P1 BRA `(.L_x_17) ;  /* 0x00000004006c1947 */ /* 0x00cfea0003800000 */
[----:B------:R-:W-:Y:S02]  /*20a0*/  IABS R31, R9 ;  /* 0x00000009001f7213 */ /* 0x000fe40000000000 */
[C---:B------:R-:W-:Y:S02]  /*20b0*/  IADD3 R26, P1, R14.reuse, UR14, RZ ;  /* 0x0000000e0e1a7c10 */ /* 0x040fe4000ff3e0ff */
[----:B------:R-:W2:Y:S02]  /*20c0*/  I2F.RP R4, R31 ;  /* 0x0000001f00047306 */ /* 0x000ea40000209400 */
[----:B------:R-:W-:Y:S02]  /*20d0*/  LEA.HI.X.SX32 R27, R14, UR15, 0x1, P1 ;  /* 0x0000000f0e1b7c11 */ /* 0x000fe400088f0eff */
[----:B------:R-:W-:-:S04]  /*20e0*/  IADD3 R14, P1, R17, UR16, RZ ;  /* 0x00000010110e7c10 */ /* 0x000fc8000ff3e0ff */
[----:B------:R-:W-:Y:S02]  /*20f0*/  LEA.HI.X.SX32 R17, R17, UR17, 0x1, P1 ;  /* 0x0000001111117c11 */ /* 0x000fe400088f0eff */
[----:B------:R-:W-:Y:S01]  /*2100*/  PLOP3.LUT P1, PT, PT, PT, UP0, 0x80, 0x0 ;  /* 0x000000000000781c */ /* 0x000fe20003f2f008 */
[----:B--2---:R-:W2:Y:S02]  /*2110*/  MUFU.RCP R4, R4 ;  /* 0x0000000400047308 */ /* 0x004ea40000001000 */
[----:B--2---:R-:W-:-:S06]  /*2120*/  VIADD R5, R4, 0xffffffe ;  /* 0x0ffffffe04057836 */ /* 0x004fcc0000000000 */
[----:B------:R-:W2:Y:S02]  /*2130*/  F2I.FTZ.U32.TRUNC.NTZ R33, R5 ;  /* 0x0000000500217305 */ /* 0x000ea4000021f000 */
[----:B--2---:R-:W-:Y:S02]  /*2140*/  IMAD.MOV R28, RZ, RZ, -R33 ;  /* 0x000000ffff1c7224 */ /* 0x004fe400078e0a21 */
[----:B------:R-:W-:Y:S05]  /*2150*/  @!P1 BRA `(.L_x_18) ;  /* 0x00000000002c9947 */ /* 0x000fea0003800000 */
[----:B------:R-:W-:-:S04]  /*2160*/  IADD3 R29, P1, R26, UR6, RZ ;  /* 0x000000061a1d7c10 */ /* 0x000fc8000ff3e0ff */
[----:B------:R-:W-:-:S05]  /*2170*/  IADD3.X R27, RZ, R27, RZ, P1, !PT ;  /* 0x0000001bff1b7210 */ /* 0x000fca0000ffe4ff */
[----:B------:R-:W-:-:S04]  /*2180*/  IMAD.WIDE.U32 R4, R27, UR20, RZ ;  /* 0x000000141b047c25 */ /* 0x000fc8000f8e00ff */
[----:B------:R-:W-:-:S04]  /*2190*/  IMAD.WIDE.U32 R18, P1, R29, UR21, R4 ;  /* 0x000000151d127c25 */ /* 0x000fc8000f820004 */
[----:B------:R-:W-:-:S04]  /*21a0*/  IMAD.WIDE.U32 R4, R29, UR20, RZ ;  /* 0x000000141d047c25 */ /* 0x000fc8000f8e00ff */
[----:B------:R-:W-:Y:S01]  /*21b0*/  IMAD.X R25, RZ, RZ, RZ, P1 ;  /* 0x000000ffff197224 */ /* 0x000fe200008e06ff */
[----:B------:R-:W-:Y:S01]  /*21c0*/  IADD3 RZ, P1, R5, R18, RZ ;  /* 0x0000001205ff7210 */ /* 0x000fe20007f3e0ff */
[----:B------:R-:W-:-:S04]  /*21d0*/  IMAD.MOV.U32 R24, RZ, RZ, R19 ;  /* 0x000000ffff187224 */ /* 0x000fc800078e0013 */
[----:B------:R-:W-:-:S04]  /*21e0*/  IMAD.WIDE.U32.X R4, R27, UR21, R24, P1 ;  /* 0x000000151b047c25 */ /* 0x000fc800088e0418 */
[----:B------:R-:W-:Y:S01]  /*21f0*/  IMAD.MOV.U32 R27, RZ, RZ, R5 ;  /* 0x000000ffff1b7224 */ /* 0x000fe200078e0005 */
[----:B------:R-:W-:-:S07]  /*2200*/  MOV R26, R4 ;  /* 0x00000004001a7202 */ /* 0x000fce0000000f00 */
.L_x_18:
[----:B------:R-:W-:Y:S05]  /*2210*/  @!P0 BRA `(.L_x_19) ;  /* 0x00000000002c8947 */ /* 0x000fea0003800000 */
        /* <DEDUP_REMOVED lines=11> */
.L_x_19:
[----:B------:R-:W-:Y:S01]  /*22d0*/  SHF.R.U64 R14, R14, UR24, R17 ;  /* 0x000000180e0e7c19 */ /* 0x000fe20008001211 */
[----:B------:R-:W-:Y:S01]  /*22e0*/  IMAD.MOV.U32 R4, RZ, RZ, R28 ;  /* 0x000000ffff047224 */ /* 0x000fe200078e001c */
[----:B------:R-:W-:Y:S02]  /*22f0*/  IABS R5, R9 ;  /* 0x0000000900057213 */ /* 0x000fe40000000000 */
[----:B------:R-:W-:Y:S01]  /*2300*/  SHF.R.U64 R26, R26, UR19, R27 ;  /* 0x000000131a1a7c19 */ /* 0x000fe2000800121b */
[----:B------:R-:W-:Y:S01]  /*2310*/  VIADD R17, R14, UR5 ;  /* 0x000000050e117c36 */ /* 0x000fe20008000000 */
[----:B------:R-:W-:Y:S01]  /*2320*/  IADD3 R19, RZ, -R5, RZ ;  /* 0x80000005ff137210 */ /* 0x000fe20007ffe0ff */
[----:B------:R-:W-:Y:S01]  /*2330*/  IMAD R14, R4, R31, RZ ;  /* 0x0000001f040e7224 */ /* 0x000fe200078e02ff */
[----:B------:R-:W-:Y:S01]  /*2340*/  IABS R28, R10 ;  /* 0x0000000a001c7213 */ /* 0x000fe20000000000 */
[----:B------:R-:W-:Y:S01]  /*2350*/  IMAD.MOV.U32 R4, RZ, RZ, RZ ;  /* 0x000000ffff047224 */ /* 0x000fe200078e00ff */
[----:B------:R-:W-:Y:S01]  /*2360*/  IABS R18, R17 ;  /* 0x0000001100127213 */ /* 0x000fe20000000000 */
[----:B------:R-:W-:-:S02]  /*2370*/  IMAD.MOV.U32 R5, RZ, RZ, R33 ;  /* 0x000000ffff057224 */ /* 0x000fc400078e0021 */
[----:B------:R-:W-:Y:S02]  /*2380*/  VIADD R26, R26, UR4 ;  /* 0x000000041a1a7c36 */ /* 0x000fe40008000000 */
[----:B------:R-:W-:Y:S01]  /*2390*/  IMAD.HI.U32 R4, R33, R14, R4 ;  /* 0x0000000e21047227 */ /* 0x000fe200078e0004 */
[----:B------:R-:W-:Y:S02]  /*23a0*/  MOV R5, R18 ;  /* 0x0000001200057202 */ /* 0x000fe40000000f00 */
[----:B------:R-:W-:Y:S01]  /*23b0*/  IABS R18, R10 ;  /* 0x0000000a00127213 */ /* 0x000fe20000000000 */
[----:B------:R-:W-:Y:S01]  /*23c0*/  IMAD.MOV.U32 R14, RZ, RZ, R19 ;  /* 0x000000ffff0e7224 */ /* 0x000fe200078e0013 */
[----:B------:R-:W-:Y:S01]  /*23d0*/  IABS R27, R26 ;  /* 0x0000001a001b7213 */ /* 0x000fe20000000000 */
[----:B------:R-:W-:Y:S01]  /*23e0*/  IMAD.HI.U32 R4, R4, R5, RZ ;  /* 0x0000000504047227 */ /* 0x000fe200078e00ff */
[----:B------:R-:W2:Y:S03]  /*23f0*/  I2F.RP R19, R18 ;  /* 0x0000001200137306 */ /* 0x000ea60000209400 */
[----:B------:R-:W-:-:S05]  /*2400*/  IMAD R14, R4, R14, R5 ;  /* 0x0000000e040e7224 */ /* 0x000fca00078e0205 */
[----:B------:R-:W-:Y:S01]  /*2410*/  ISETP.GT.U32.AND P1, PT, R31, R14, PT ;  /* 0x0000000e1f00720c */ /* 0x000fe20003f24070 */
[----:B--2---:R-:W2:-:S12]  /*2420*/  MUFU.RCP R19, R19 ;  /* 0x0000001300137308 */ /* 0x004e980000001000 */
[----:B------:R-:W-:Y:S01]  /*2430*/  @!P1 IMAD.IADD R14, R14, 0x1, -R31 ;  /* 0x000000010e0e9824 */ /* 0x000fe200078e0a1f */
[----:B--2---:R-:W-:Y:S01]  /*2440*/  IADD3 R4, R19, 0xffffffe, RZ ;  /* 0x0ffffffe13047810 */ /* 0x004fe20007ffe0ff */
[----:B------:R-:W-:-:S03]  /*2450*/  IMAD.MOV R19, RZ, RZ, -R28 ;  /* 0x000000ffff137224 */ /* 0x000fc600078e0a1c */
[----:B------:R2:W3:Y:S02]  /*2460*/  F2I.FTZ.U32.TRUNC.NTZ R5, R4 ;  /* 0x0000000400057305 */ /* 0x0004e4000021f000 */
[----:B--2---:R-:W-:Y:S01]  /*2470*/  MOV R4, RZ ;  /* 0x000000ff00047202 */ /* 0x004fe20000000f00 */
[----:B---3--:R-:W-:-:S04]  /*2480*/  IMAD.MOV R25, RZ, RZ, -R5 ;  /* 0x000000ffff197224 */ /* 0x008fc800078e0a05 */
[----:B------:R-:W-:-:S04]  /*2490*/  IMAD R25, R25, R18, RZ ;  /* 0x0000001219197224 */ /* 0x000fc800078e02ff */
[----:B------:R-:W-:-:S04]  /*24a0*/  IMAD.HI.U32 R24, R5, R25, R4 ;  /* 0x0000001905187227 */ /* 0x000fc800078e0004 */
[----:B------:R-:W-:-:S04]  /*24b0*/  IMAD.MOV.U32 R5, RZ, RZ, R27 ;  /* 0x000000ffff057224 */ /* 0x000fc800078e001b */
[----:B------:R-:W-:-:S04]  /*24c0*/  IMAD.HI.U32 R4, R24, R5, RZ ;  /* 0x0000000518047227 */ /* 0x000fc800078e00ff */
[----:B------:R-:W-:-:S05]  /*24d0*/  IMAD R5, R4, R19, R5 ;  /* 0x0000001304057224 */ /* 0x000fca00078e0205 */
[----:B------:R-:W-:-:S13]  /*24e0*/  ISETP.GT.U32.AND P1, PT, R18, R5, PT ;  /* 0x000000051200720c */ /* 0x000fda0003f24070 */
[----:B------:R-:W-:Y:S02]  /*24f0*/  @!P1 IADD3 R5, R5, -R18, RZ ;  /* 0x8000001205059210 */ /* 0x000fe40007ffe0ff */
[----:B------:R-:W-:-:S13]  /*2500*/  ISETP.GT.U32.AND P1, PT, R31, R14, PT ;  /* 0x0000000e1f00720c */ /* 0x000fda0003f24070 */
[----:B------:R-:W-:Y:S01]  /*2510*/  @!P1 IMAD.IADD R14, R14, 0x1, -R31 ;  /* 0x000000010e0e9824 */ /* 0x000fe200078e0a1f */
[----:B------:R-:W-:-:S04]  /*2520*/  ISETP.GT.U32.AND P1, PT, R18, R5, PT ;  /* 0x000000051200720c */ /* 0x000fc80003f24070 */
[----:B------:R-:W-:-:S09]  /*2530*/  MOV R4, R14 ;  /* 0x0000000e00047202 */ /* 0x000fd20000000f00 */
[----:B------:R-:W-:Y:S01]  /*2540*/  @!P1 IMAD.IADD R5, R5, 0x1, -R18 ;  /* 0x0000000105059824 */ /* 0x000fe200078e0a12 */
[----:B------:R-:W-:-:S13]  /*2550*/  ISETP.GE.AND P1, PT, R17, RZ, PT ;  /* 0x000000ff1100720c */ /* 0x000fda0003f26270 */
[----:B------:R-:W-:Y:S01]  /*2560*/  @!P1 IMAD.MOV R4, RZ, RZ, -R4 ;  /* 0x000000ffff049224 */ /* 0x000fe200078e0a04 */
[----:B------:R-:W-:-:S13]  /*2570*/  ISETP.GE.AND P1, PT, R26, RZ, PT ;  /* 0x000000ff1a00720c */ /* 0x000fda0003f26270 */
[----:B------:R-:W-:Y:S01]  /*2580*/  @!P1 IMAD.MOV R5, RZ, RZ, -R5 ;  /* 0x000000ffff059224 */ /* 0x000fe200078e0a05 */
[----:B------:R-:W-:-:S13]  /*2590*/  ISETP.NE.AND P1, PT, RZ, UR7, PT ;  /* 0x00000007ff007c0c */ /* 0x000fda000bf25270 */
[----:B------:R-:W-:Y:S02]  /*25a0*/  @!P1 LOP3.LUT R4, RZ, UR7, RZ, 0x33, !PT ;  /* 0x00000007ff049c12 */ /* 0x000fe4000f8e33ff */
[----:B------:R-:W-:Y:S02]  /*25b0*/  ISETP.NE.AND P1, PT, RZ, UR8, PT ;  /* 0x00000008ff007c0c */ /* 0x000fe4000bf25270 */
[----:B------:R-:W-:-:S11]  /*25c0*/  IADD3 R4, -R4, R17, RZ ;  /* 0x0000001104047210 */ /* 0x000fd60007ffe1ff */
[----:B------:R-:W-:Y:S02]  /*25d0*/  @!P1 LOP3.LUT R5, RZ, UR8, RZ, 0x33, !PT ;  /* 0x00000008ff059c12 */ /* 0x000fe4000f8e33ff */
[----:B------:R-:W-:-:S03]  /*25e0*/  PLOP3.LUT P1, PT, PT, PT, UP3, 0x80, 0x0 ;  /* 0x000000000000781c */ /* 0x000fc60003f2f038 */
[----:B------:R-:W-:-:S04]  /*25f0*/  IMAD.IADD R5, R26, 0x1, -R5 ;  /* 0x000000011a057824 */ /* 0x000fc800078e0a05 */
[CC--:B------:R-:W-:Y:S01]  /*2600*/  IMAD R28, R4.reuse, R5.reuse, RZ ;  /* 0x00000005041c7224 */ /* 0x0c0fe200078e02ff */
[----:B------:R-:W-:-:S04]  /*2610*/  SEL R17, R4, R5, !P1 ;  /* 0x0000000504117207 */ /* 0x000fc80004800000 */
[----:B------:R-:W-:Y:S02]  /*2620*/  SHF.R.S32.HI R5, RZ, 0x1f, R17 ;  /* 0x0000001fff057819 */ /* 0x000fe40000011411 */
[----:B------:R-:W-:Y:S02]  /*2630*/  SHF.R.S32.HI R29, RZ, 0x1f, R28 ;  /* 0x0000001fff1d7819 */ /* 0x000fe4000001141c */
[----:B------:R-:W-:-:S07]  /*2640*/  MOV R4, R17 ;  /* 0x0000001100047202 */ /* 0x000fce0000000f00 */
.L_x_17:
[----:B------:R-:W-:Y:S05]  /*2650*/  BSYNC B0 ;  /* 0x0000000000007941 */ /* 0x000fea0003800000 */
.L_x_16:
[----:B------:R-:W2:Y:S04]  /*2660*/  SHFL.UP PT, R17, R28, 0x1, RZ ;  /* 0x042000001c117989 */ /* 0x000ea800000e00ff */
[----:B------:R-:W3:Y:S01]  /*2670*/  SHFL.UP PT, R14, R29, 0x1, RZ ;  /* 0x042000001d0e7989 */ /* 0x000ee200000e00ff */
[----:B--2---:R-:W-:Y:S02]  /*2680*/  SEL R17, R17, RZ, P2 ;  /* 0x000000ff11117207 */ /* 0x004fe40001000000 */
[----:B---3--:R-:W-:Y:S02]  /*2690*/  SEL R14, R14, RZ, P2 ;  /* 0x000000ff0e0e7207 */ /* 0x008fe40001000000 */
[----:B------:R-:W-:-:S05]  /*26a0*/  IADD3 R26, P1, R17, R28, RZ ;  /* 0x0000001c111a7210 */ /* 0x000fca0007f3e0ff */
[----:B------:R-:W-:Y:S01]  /*26b0*/  IMAD.X R19, R14, 0x1, R29, P1 ;  /* 0x000000010e137824 */ /* 0x000fe200008e061d */
[----:B------:R-:W2:Y:S04]  /*26c0*/  SHFL.UP PT, R17, R26, 0x2, RZ ;  /* 0x044000001a117989 */ /* 0x000ea800000e00ff */
[----:B------:R-:W3:Y:S01]  /*26d0*/  SHFL.UP PT, R14, R19, 0x2, RZ ;  /* 0x04400000130e7989 */ /* 0x000ee200000e00ff */
[----:B--2---:R-:W-:Y:S02]  /*26e0*/  SEL R17, R17, RZ, P3 ;  /* 0x000000ff11117207 */ /* 0x004fe40001800000 */
[----:B---3--:R-:W-:Y:S02]  /*26f0*/  SEL R14, R14, RZ, P3 ;  /* 0x000000ff0e0e7207 */ /* 0x008fe40001800000 */
[----:B------:R-:W-:-:S04]  /*2700*/  IADD3 R18, P1, R17, R26, RZ ;  /* 0x0000001a11127210 */ /* 0x000fc80007f3e0ff */
[----:B------:R-:W-:Y:S01]  /*2710*/  IADD3.X R27, R14, R19, RZ, P1, !PT ;  /* 0x000000130e1b7210 */ /* 0x000fe20000ffe4ff */
        /* <DEDUP_REMOVED lines=18> */
[----:B------:R-:W-:-:S04]  /*2840*/  IADD3 R26, P1, R18, R13, RZ ;  /* 0x0000000d121a7210 */ /* 0x000fc80007f3e0ff */
[----:B-1----:R-:W-:Y:S02]  /*2850*/  IADD3.X R25, R24, R7, RZ, P1, !PT ;  /* 0x0000000718197210 */ /* 0x002fe40000ffe4ff */
[----:B------:R-:W-:-:S04]  /*2860*/  ISETP.GT.U32.AND P1, PT, R26, UR10, PT ;  /* 0x0000000a1a007c0c */ /* 0x000fc8000bf24070 */
[----:B------:R-:W-:-:S13]  /*2870*/  ISETP.GT.U32.AND.EX P1, PT, R25, UR9, PT, P1 ;  /* 0x0000000919007c0c */ /* 0x000fda000bf24110 */
[----:B------:R-:W-:-:S04]  /*2880*/  VOTE.ANY R14, PT, P1 ;  /* 0x00000000000e7806 */ /* 0x000fc800008e0100 */
[----:B------:R-:W-:-:S13]  /*2890*/  ISETP.NE.AND P1, PT, R14, RZ, PT ;  /* 0x000000ff0e00720c */ /* 0x000fda0003f25270 */
[----:B------:R-:W-:Y:S05]  /*28a0*/  @!P1 BRA `(.L_x_20) ;  /* 0xfffffff400b89947 */ /* 0x000fea000383ffff */
[----:B------:R-:W-:-:S07]  /*28b0*/  IMAD.MOV.U32 R26, RZ, RZ, R18 ;  /* 0x000000ffff1a7224 */ /* 0x000fce00078e0012 */
.L_x_15:
[----:B------:R-:W1:Y:S08]  /*28c0*/  BREV R14, R14 ;  /* 0x0000000e000e7301 */ /* 0x000e700000000000 */
[----:B-1----:R-:W1:Y:S02]  /*28d0*/  FLO.U32.SH R17, R14 ;  /* 0x0000000e00117300 */ /* 0x002e6400000e0400 */
[----:B-1----:R-:W1:Y:S02]  /*28e0*/  SHFL.IDX PT, R6, R6, R17, 0x1f ;  /* 0x00001f1106067589 */ /* 0x002e6400000e0000 */
[----:B-1----:R-:W-:-:S13]  /*28f0*/  R2UR UR6, R6 ;  /* 0x00000000060672ca */ /* 0x002fda00000e0000 */
[----:B------:R-:W-:-:S04]  /*2900*/  IADD3 R12, R20, UR6, RZ ;  /* 0x00000006140c7c10 */ /* 0x000fc8000fffe0ff */
[----:B------:R-:W-:-:S13]  /*2910*/  ISETP.GE.AND P1, PT, R12, R11, PT ;  /* 0x0000000b0c00720c */ /* 0x000fda0003f26270 */
[----:B------:R-:W1:Y:S02]  /*2920*/  @!P1 LDC.64 R18, c[0x0][0x918] ;  /* 0x00024600ff129b82 */ /* 0x000e640000000a00 */
[----:B-1----:R-:W-:-:S05]  /*2930*/  @!P1 IMAD.WIDE R18, R12, 0xc, R18 ;  /* 0x0000000c0c129825 */ /* 0x002fca00078e0212 */
[----:B-----5:R1:W5:Y:S04]  /*2940*/  @!P1 LDG.E R8, desc[UR56][R18.64] ;  /* 0x0000003812089981 */ /* 0x020368000c1e1900 */
[----:B------:R1:W5:Y:S01]  /*2950*/  @!P1 LDG.E R0, desc[UR56][R18.64+0x4] ;  /* 0x0000043812009981 */ /* 0x000362000c1e1900 */
[----:B------:R-:W-:-:S03]  /*2960*/  IADD3 R12, P1, P2, R26, R13, -R28 ;  /* 0x0000000d1a0c7210 */ /* 0x000fc60007a3e81c */
[----:B------:R-:W-:Y:S01]  /*2970*/  SHFL.IDX PT, R6, R28, R17, 0x1f ;  /* 0x00001f111c067589 */ /* 0x000fe200000e0000 */
[----:B------:R-:W-:-:S03]  /*2980*/  IADD3.X R24, R24, R7, ~R29, P1, P2 ;  /* 0x0000000718187210 */ /* 0x000fc60000fe4c1d */
[----:B------:R-:W2:Y:S04]  /*2990*/  SHFL.IDX PT, R12, R12, R17, 0x1f ;  /* 0x00001f110c0c7589 */ /* 0x000ea800000e0000 */
[----:B------:R-:W3:Y:S04]  /*29a0*/  SHFL.IDX PT, R24, R24, R17, 0x1f ;  /* 0x00001f1118187589 */ /* 0x000ee800000e0000 */
[----:B------:R1:W4:Y:S04]  /*29b0*/  SHFL.IDX PT, R7, R29, R17, 0x1f ;  /* 0x00001f111d077589 */ /* 0x00032800000e0000 */
[----:B------:R1:W1:Y:S04]  /*29c0*/  SHFL.IDX PT, R5, R5, R17, 0x1f ;  /* 0x00001f1105057589 */ /* 0x00026800000e0000 */
[----:B------:R1:W1:Y:S01]  /*29d0*/  SHFL.IDX PT, R4, R4, R17, 0x1f ;  /* 0x00001f1104047589 */ /* 0x00026200000e0000 */
[----:B--2---:R-:W-:-:S02]  /*29e0*/  R2UR UR5, R12 ;  /* 0x000000000c0572ca */ /* 0x004fc400000e0000 */
[----:B---3--:R-:W-:-:S15]  /*29f0*/  R2UR UR4, R24 ;  /* 0x00000000180472ca */ /* 0x008fde00000e0000 */
.L_x_10:
[----:B------:R-:W-:Y:S01]  /*2a00*/  ISETP.LE.AND P1, PT, R11, UR6, PT ;  /* 0x000000060b007c0c */ /* 0x000fe2000bf23270 */
[----:B-1----:R-:W-:Y:S01]  /*2a10*/  IMAD.MOV.U32 R17, RZ, RZ, -0x1 ;  /* 0xffffffffff117424 */ /* 0x002fe200078e00ff */
[----:B------:R-:W-:-:S11]  /*2a20*/  MOV R18, 0xffffffff ;  /* 0xffffffff00127802 */ /* 0x000fd60000000f00 */
[----:B------:R-:W-:Y:S05]  /*2a30*/  @P1 BRA `(.L_x_9) ;  /* 0x0000000400041947 */ /* 0x000fea0003800000 */
[----:B------:R-:W-:Y:S01]  /*2a40*/  UIADD3 UR15, UP2, -UR5, UR10, URZ ;  /* 0x0000000a050f7290 */ /* 0x000fe2000ff5e13f */
[----:B------:R-:W1:Y:S01]  /*2a50*/  S2UR UR19, SR_CTAID.Y ;  /* 0x00000000001379c3 */ /* 0x000e620000002600 */
[----:B------:R-:W-:Y:S01]  /*2a60*/  ULDC UR17, c[0x0][0x8c0] ;  /* 0x0002300000117ab9 */ /* 0x000fe20000000800 */
[----:B------:R-:W-:Y:S01]  /*2a70*/  ULDC UR21, c[0x0][0x8b0] ;  /* 0x00022c0000157ab9 */ /* 0x000fe20000000800 */
[----:B------:R-:W-:Y:S01]  /*2a80*/  UIADD3.X UR11, ~UR4, UR9, URZ, UP2, !UPT ;  /* 0x00000009040b7290 */ /* 0x000fe200097fe53f */
[--C-:B------:R-:W-:Y:S01]  /*2a90*/  SHF.R.U32.HI R25, RZ, UR21, R5.reuse ;  /* 0x00000015ff197c19 */ /* 0x100fe20008011605 */
[----:B------:R-:W-:Y:S01]  /*2aa0*/  ULDC UR20, c[0x0][0x904] ;  /* 0x0002410000147ab9 */ /* 0x000fe20000000800 */
[----:B------:R-:W-:Y:S01]  /*2ab0*/  ULDC UR13, c[0x0][0x8a8] ;  /* 0x00022a00000d7ab9 */ /* 0x000fe20000000800 */
[----:B------:R-:W-:Y:S01]  /*2ac0*/  USHF.R.U32.HI UR16, URZ, UR17, UR11 ;  /* 0x000000113f107299 */ /* 0x000fe2000801160b */
[----:B------:R-:W-:Y:S01]  /*2ad0*/  SHF.R.U64 R24, R4, UR21, R5 ;  /* 0x0000001504187c19 */ /* 0x000fe20008001205 */
[----:B------:R-:W-:-:S02]  /*2ae0*/  USHF.R.U64 UR15, UR15, UR17, UR11 ;  /* 0x000000110f0f7299 */ /* 0x000fc4000800120b */
[----:B------:R-:W-:Y:S02]  /*2af0*/  USHF.R.U32.HI UR14, URZ, UR21, UR16 ;  /* 0x000000153f0e7299 */ /* 0x000fe40008011610 */
[----:B------:R-:W-:Y:S02]  /*2b00*/  UIADD3 UR13, UR13, -0x1, URZ ;  /* 0xffffffff0d0d7890 */ /* 0x000fe4000fffe03f */
[----:B------:R-:W-:Y:S02]  /*2b10*/  USHF.R.U32.HI UR22, URZ, UR20, UR14 ;  /* 0x000000143f167299 */ /* 0x000fe4000801160e */
[----:B------:R-:W-:Y:S02]  /*2b20*/  USHF.R.U64 UR16, UR15, UR21, UR16 ;  /* 0x000000150f107299 */ /* 0x000fe40008001210 */
[----:B------:R-:W-:Y:S02]  /*2b30*/  ULOP3.LUT UR15, UR15, UR13, URZ, 0xc0, !UPT ;  /* 0x0000000d0f0f7292 */ /* 0x000fe4000f8ec03f */
[----:B------:R-:W-:Y:S01]  /*2b40*/  LOP3.LUT R11, R25, UR22, RZ, 0xfc, !PT ;  /* 0x00000016190b7c12 */ /* 0x000fe2000f8efcff */
[----:B------:R-:W-:-:S02]  /*2b50*/  USHF.R.U64 UR14, UR16, UR20, UR14 ;  /* 0x00000014100e7299 */ /* 0x000fc4000800120e */
[----:B-1----:R-:W-:Y:S01]  /*2b60*/  USEL UR11, UR40, UR19, !UP3 ;  /* 0x00000013280b7287 */ /* 0x002fe2000d800000 */
[----:B------:R-:W-:-:S13]  /*2b70*/  ISETP.NE.U32.AND P1, PT, R11, RZ, PT ;  /* 0x000000ff0b00720c */ /* 0x000fda0003f25070 */
[----:B------:R-:W-:Y:S05]  /*2b80*/  @!P1 BRA `(.L_x_21) ;  /* 0x0000000000149947 */ /* 0x000fea0003800000 */
[----:B------:R-:W-:-:S07]  /*2b90*/  MOV R12, 0x2bb0 ;  /* 0x00002bb0000c7802 */ /* 0x000fce0000000f00 */
[----:B----45:R-:W-:Y:S05]  /*2ba0*/  CALL.REL.NOINC `($__internal_0_$__cuda_sm20_div_u64) ;  /* 0x00000190007c7944 */ /* 0x030fea0003c00000 */
[----:B------:R-:W-:-:S04]  /*2bb0*/  IMAD.MOV R13, RZ, RZ, -R11 ;  /* 0x000000ffff0d7224 */ /* 0x000fc800078e0a0b */
[----:B------:R-:W-:Y:S01]  /*2bc0*/  IMAD R13, R24, R13, UR14 ;  /* 0x0000000e180d7e24 */ /* 0x000fe2000f8e020d */
[----:B------:R-:W-:Y:S06]  /*2bd0*/  BRA `(.L_x_22) ;  /* 0x0000000000507947 */ /* 0x000fec0003800000 */
.L_x_21:
[----:B------:R-:W1:Y:S01]  /*2be0*/  I2F.U32.RP R11, R24 ;  /* 0x00000018000b7306 */ /* 0x000e620000209000 */
[----:B------:R-:W-:-:S07]  /*2bf0*/  ISETP.NE.U32.AND P3, PT, R24, RZ, PT ;  /* 0x000000ff1800720c */ /* 0x000fce0003f65070 */
[----:B-1----:R-:W1:Y:S02]  /*2c00*/  MUFU.RCP R11, R11 ;  /* 0x0000000b000b7308 */ /* 0x002e640000001000 */
[----:B-1----:R-:W-:-:S06]  /*2c10*/  IADD3 R12, R11, 0xffffffe, RZ ;  /* 0x0ffffffe0b0c7810 */ /* 0x002fcc0007ffe0ff */
[----:B------:R1:W2:Y:S02]  /*2c20*/  F2I.FTZ.U32.TRUNC.NTZ R13, R12 ;  /* 0x0000000c000d7305 */ /* 0x0002a4000021f000 */
[----:B-1----:R-:W-:Y:S01]  /*2c30*/  MOV R12, RZ ;  /* 0x000000ff000c7202 */ /* 0x002fe20000000f00 */
[----:B--2---:R-:W-:-:S04]  /*2c40*/  IMAD.MOV R17, RZ, RZ, -R13 ;  /* 0x000000ffff117224 */ /* 0x004fc800078e0a0d */
[----:B------:R-:W-:-:S04]  /*2c50*/  IMAD R17, R17, R24, RZ ;  /* 0x0000001811117224 */ /* 0x000fc800078e02ff */
[----:B------:R-:W-:-:S06]  /*2c60*/  IMAD.HI.U32 R13, R13, R17, R12 ;  /* 0x000000110d0d7227 */ /* 0x000fcc00078e000c */
[----:B------:R-:W-:-:S04]  /*2c70*/  IMAD.HI.U32 R11, R13, UR14, RZ ;  /* 0x0000000e0d0b7c27 */ /* 0x000fc8000f8e00ff */
[----:B------:R-:W-:-:S04]  /*2c80*/  IMAD.MOV R13, RZ, RZ, -R11 ;  /* 0x000000ffff0d7224 */ /* 0x000fc800078e0a0b */
[----:B------:R-:W-:-:S05]  /*2c90*/  IMAD R13, R24, R13, UR14 ;  /* 0x0000000e180d7e24 */ /* 0x000fca000f8e020d */
[----:B------:R-:W-:-:S13]  /*2ca0*/  ISETP.GE.U32.AND P1, PT, R13, R24, PT ;  /* 0x000000180d00720c */ /* 0x000fda0003f26070 */
[----:B------:R-:W-:Y:S01]  /*2cb0*/  @P1 IADD3 R13, R13, -R24, RZ ;  /* 0x800000180d0d1210 */ /* 0x000fe20007ffe0ff */
[----:B------:R-:W-:-:S03]  /*2cc0*/  @P1 VIADD R11, R11, 0x1 ;  /* 0x000000010b0b1836 */ /* 0x000fc60000000000 */
[----:B------:R-:W-:-:S13]  /*2cd0*/  ISETP.GE.U32.AND P2, PT, R13, R24, PT ;  /* 0x000000180d00720c */ /* 0x000fda0003f46070 */
[----:B------:R-:W-:Y:S02]  /*2ce0*/  @P2 IADD3 R11, R11, 0x1, RZ ;  /* 0x000000010b0b2810 */ /* 0x000fe40007ffe0ff */
[----:B------:R-:W-:-:S05]  /*2cf0*/  @!P3 LOP3.LUT R11, RZ, R24, RZ, 0x33, !PT ;  /* 0x00000018ff0bb212 */ /* 0x000fca00078e33ff */
[----:B------:R-:W-:-:S04]  /*2d00*/  IMAD.MOV R13, RZ, RZ, -R11 ;  /* 0x000000ffff0d7224 */ /* 0x000fc800078e0a0b */
[----:B------:R-:W-:-:S07]  /*2d10*/  IMAD R13, R24, R13, UR14 ;  /* 0x0000000e180d7e24 */ /* 0x000fce000f8e020d */
.L_x_22:
[----:B------:R-:W1:Y:S01]  /*2d20*/  LDC R16, c[0x0][0x8a8] ;  /* 0x00022a00ff107b82 */ /* 0x000e620000000800 */
[----:B------:R-:W-:Y:S01]  /*2d30*/  ULDC UR14, c[0x0][0x904] ;  /* 0x00024100000e7ab9 */ /* 0x000fe20000000800 */
[----:B------:R-:W-:Y:S01]  /*2d40*/  UMOV UR13, 0xffffffff ;  /* 0xffffffff000d7882 */ /* 0x000fe20000000000 */
[----:B------:R-:W-:Y:S01]  /*2d50*/  PLOP3.LUT P1, PT, PT, PT, UP3, 0x80, 0x0 ;  /* 0x000000000000781c */ /* 0x000fe20003f2f038 */
[----:B------:R-:W-:-:S04]  /*2d60*/  USHF.L.U32 UR13, UR13, UR14, URZ ;  /* 0x0000000e0d0d7299 */ /* 0x000fc8000800063f */
[----:B------:R-:W2:Y:S02]  /*2d70*/  LDC R14, c[0x0][0x8b8] ;  /* 0x00022e00ff0e7b82 */ /* 0x000ea40000000800 */
[----:B------:R-:W-:Y:S01]  /*2d80*/  LOP3.LUT R12, RZ, UR13, RZ, 0x33, !PT ;  /* 0x0000000dff0c7c12 */ /* 0x000fe2000f8e33ff */
[----:B------:R-:W-:Y:S02]  /*2d90*/  UMOV UR13, 0x1 ;  /* 0x00000001000d7882 */ /* 0x000fe40000000000 */
[----:B------:R-:W-:Y:S01]  /*2da0*/  USHF.L.U32 UR13, UR13, UR14, URZ ;  /* 0x0000000e0d0d7299 */ /* 0x000fe2000800063f */
[----:B------:R-:W-:Y:S02]  /*2db0*/  LOP3.LUT R12, R12, UR16, RZ, 0xc0, !PT ;  /* 0x000000100c0c7c12 */ /* 0x000fe4000f8ec0ff */
[----:B------:R-:W-:Y:S02]  /*2dc0*/  @P1 MOV R18, UR6 ;  /* 0x0000000600121c02 */ /* 0x000fe40008000f00 */
[----:B------:R-:W-:Y:S01]  /*2dd0*/  @!P1 MOV R18, UR6 ;  /* 0x0000000600129c02 */ /* 0x000fe20008000f00 */
[----:B------:R-:W-:-:S02]  /*2de0*/  IMAD R11, R11, UR13, R12 ;  /* 0x0000000d0b0b7c24 */ /* 0x000fc4000f8e020c */
[----:B-1----:R-:W-:-:S04]  /*2df0*/  IMAD R13, R13, R16, UR15 ;  /* 0x0000000f0d0d7e24 */ /* 0x002fc8000f8e0210 */
[----:B------:R-:W-:Y:S02]  /*2e00*/  @P1 IMAD.MOV.U32 R16, RZ, RZ, R13 ;  /* 0x000000ffff101224 */ /* 0x000fe400078e000d */
[----:B--2---:R-:W-:Y:S01]  /*2e10*/  IMAD R17, R11, R14, UR11 ;  /* 0x0000000b0b117e24 */ /* 0x004fe2000f8e020e */
[----:B------:R-:W-:-:S03]  /*2e20*/  UMOV UR11, 0x1 ;  /* 0x00000001000b7882 */ /* 0x000fc60000000000 */
[----:B------:R-:W-:Y:S01]  /*2e30*/  @!P1 IMAD.MOV.U32 R16, RZ, RZ, R17 ;  /* 0x000000ffff109224 */ /* 0x000fe200078e0011 */
[----:B------:R-:W-:-:S07]  /*2e40*/  @!P1 MOV R17, R13 ;  /* 0x0000000d00119202 */ /* 0x000fce0000000f00 */
.L_x_9:
[----:B------:R-:W-:-:S13]  /*2e50*/  ISETP.NE.AND P1, PT, RZ, UR11, PT ;  /* 0x0000000bff007c0c */ /* 0x000fda000bf25270 */
[----:B------:R-:W-:Y:S05]  /*2e60*/  @!P1 EXIT ;  /* 0x000000000000994d */ /* 0x000fea0003800000 */
[----:B------:R-:W1:Y:S02]  /*2e70*/  LDC.64 R24, c[0x0][0x290] ;  /* 0x0000a400ff187b82 */ /* 0x000e640000000a00 */
[----:B-1----:R-:W-:-:S05]  /*2e80*/  IMAD.WIDE R24, R18, 0xc, R24 ;  /* 0x0000000c12187825 */ /* 0x002fca00078e0218 */
[----:B------:R1:W5:Y:S04]  /*2e90*/  LDG.E R12, desc[UR56][R24.64] ;  /* 0x00000038180c7981 */ /* 0x000368000c1e1900 */
[----:B------:R1:W5:Y:S04]  /*2ea0*/  LDG.E R13, desc[UR56][R24.64+0x4] ;  /* 0x00000438180d7981 */ /* 0x000368000c1e1900 */
[----:B------:R1:W5:Y:S01]  /*2eb0*/  LDG.E R11, desc[UR56][R24.64+0x8] ;  /* 0x00000838180b7981 */ /* 0x000362000c1e1900 */
[----:B------:R-:W-:Y:S01]  /*2ec0*/  PLOP3.LUT P1, PT, PT, PT, UP1, 0x80, 0x0 ;  /* 0x000000000000781c */ /* 0x000fe20003f2f018 */
[----:B------:R-:W2:Y:S01]  /*2ed0*/  S2UR UR41, SR_CgaCtaId ;  /* 0x00000000002979c3 */ /* 0x000ea20000008800 */
[----:B------:R-:W-:-:S11]  /*2ee0*/  SHF.R.S32.HI R14, RZ, 0x1f, R18 ;  /* 0x0000001fff0e7819 */ /* 0x000fd60000011412 */
[----:B-1----:R-:W-:Y:S05]  /*2ef0*/  @!P1 BRA `(.L_x_23) ;  /* 0x0000010c00c89947 */ /* 0x002fea0003800000 */
[----:B------:R-:W-:-:S06]  /*2f00*/  UISETP.GT.U32.AND UP0, UPT, UR18, 0x1, UPT ;  /* 0x000000011200788c */ /* 0x000fcc000bf04070 */
[----:B------:R-:W-:-:S13]  /*2f10*/  PLOP3.LUT P0, PT, PT, PT, UP0, 0x80, 0x0 ;  /* 0x000000000000781c */ /* 0x000fda0003f0f008 */
[----:B--2---:R-:W-:Y:S05]  /*2f20*/  @P0 EXIT ;  /* 0x000000000000094d */ /* 0x004fea0003800000 */
.L_x_24:
[----:B------:R-:W-:-:S08]  /*2f30*/  NOP ;  /* 0x0000000000007918 */ /* 0x000fd00000000000 */
[----:B------:R-:W1:Y:S02]  /*2f40*/  USETMAXREG.TRY_ALLOC.CTAPOOL UP0, 0xe8 ;  /* 0x000000e8000079c8 */ /* 0x000e640008000600 */
[----:B-1----:R-:W-:-:S13]  /*2f50*/  PLOP3.LUT P0, PT, PT, PT, UP0, 0x80, 0x0 ;  /* 0x000000000000781c */ /* 0x002fda0003f0f008 */
[----:B------:R-:W-:Y:S05]  /*2f60*/  @!P0 BRA `(.L_x_24) ;  /* 0xfffffffc00f08947 */ /* 0x000fea000383ffff */
[----:B------:R-:W1:Y:S01]  /*2f70*/  SHFL.IDX PT, R3, R3, RZ, 0x1f ;  /* 0x00001fff03037589 */ /* 0x000e6200000e0000 */
[----:B------:R-:W2:Y:S01]  /*2f80*/  S2UR UR4, SR_CTAID.Y ;  /* 0x00000000000479c3 */ /* 0x000ea20000002600 */
[----:B------:R-:W-:Y:S01]  /*2f90*/  UMOV UR58, URZ ;  /* 0x0000003f003a7c82 */ /* 0x000fe20008000000 */
[----:B------:R-:W-:Y:S01]  /*2fa0*/  UMOV UR59, URZ ;  /* 0x0000003f003b7c82 */ /* 0x000fe20008000000 */
[----:B-1----:R-:W-:Y:S01]  /*2fb0*/  LOP3.LUT P0, RZ, R3, 0x3, RZ, 0xc0, !PT ;  /* 0x0000000303ff7812 */ /* 0x002fe2000780c0ff */
[----:B--2---:R-:W-:-:S12]  /*2fc0*/  UIMAD UR4, UR4, UR39, UR40 ;  /* 0x00000027040472a4 */ /* 0x004fd8000f8e0228 */
[----:B------:R-:W-:Y:S05]  /*2fd0*/  @P0 BRA `(.L_x_25) ;  /* 0x0000000000a40947 */ /* 0x000fea0003800000 */
[----:B------:R-:W-:Y:S01]  /*2fe0*/  ELECT P0, URZ, PT ;  /* 0x00000000003f782f */ /* 0x000fe20003800000 */
[----:B------:R-:W-:-:S12]  /*2ff0*/  BSSY B0, `(.L_x_26) ;  /* 0x0000020000007945 */ /* 0x000fd80003800000 */
[----:B------:R-:W-:Y:S05]  /*3000*/  @!P0 BRA `(.L_x_27) ;  /* 0x0000000000788947 */ /* 0x000fea0003800000 */
[----:B------:R-:W1:Y:S01]  /*3010*/  S2UR UR6, SR_CgaCtaId ;  /* 0x00000000000679c3 */ /* 0x000e620000008800 */
[----:B------:R-:W-:Y:S01]  /*3020*/  UISETP.NE.AND UP0, UPT, UR12, 0x1, UPT ;  /* 0x000000010c00788c */ /* 0x000fe2000bf05270 */
[----:B------:R-:W-:-:S06]  /*3030*/  UMOV UR5, 0x400 ;  /* 0x0000040000057882 */ /* 0x000fcc0000000000 */
[----:B------:R-:W2:Y:S08]  /*3040*/  LDC.64 R4, c[0x0][0x700] ;  /* 0x0001c000ff047b82 */ /* 0x000eb00000000a00 */
[----:B----4-:R-:W2:Y:S08]  /*3050*/  LDC.64 R6, c[0x0][0x708] ;  /* 0x0001c200ff067b82 */ /* 0x010eb00000000a00 */
[----:B-----5:R-:W3:Y:S01]  /*3060*/  LDC.64 R8, c[0x0][0x710] ;  /* 0x0001c400ff087b82 */ /* 0x020ee20000000a00 */
[----:B-1----:R-:W-:-:S04]  /*3070*/  ULEA UR5, UR6, UR5, 0x18 ;  /* 0x0000000506057291 */ /* 0x002fc8000f8ec03f */
[----:B------:R-:W-:Y:S02]  /*3080*/  UIADD3 UR6, UR5, 0x80, URZ ;  /* 0x0000008005067890 */ /* 0x000fe4000fffe03f */
[----:B------:R-:W-:Y:S01]  /*3090*/  @!UP0 UIADD3 UR6, UR5, URZ, URZ ;  /* 0x0000003f05068290 */ /* 0x000fe2000fffe03f */
[----:B------:R-:W3:Y:S08]  /*30a0*/  LDC.64 R10, c[0x0][0x718] ;  /* 0x0001c600ff0a7b82 */ /* 0x000ef00000000a00 */
[----:B------:R-:W1:Y:S01]  /*30b0*/  LDC.64 R24, c[0x0][0x720] ;  /* 0x0001c800ff187b82 */ /* 0x000e620000000a00 */
[----:B--2---:R2:W-:Y:S07]  /*30c0*/  STS.128 [UR6+0x38700], R4 ;  /* 0x03870004ff007988 */ /* 0x0045ee0008000c06 */
[----:B------:R-:W1:Y:S08]  /*30d0*/  LDC.64 R26, c[0x0][0x728] ;  /* 0x0001ca00ff1a7b82 */ /* 0x000e700000000a00 */
[----:B------:R-:W4:Y:S01]  /*30e0*/  LDC.64 R28, c[0x0][0x730] ;  /* 0x0001cc00ff1c7b82 */ /* 0x000f220000000a00 */
[----:B---3--:R2:W-:Y:S07]  /*30f0*/  STS.128 [UR6+0x38710], R8 ;  /* 0x03871008ff007988 */ /* 0x0085ee0008000c06 */
[----:B------:R-:W4:Y:S08]  /*3100*/  LDC.64 R30, c[0x0][0x738] ;  /* 0x0001ce00ff1e7b82 */ /* 0x000f300000000a00 */
[----:B------:R-:W3:Y:S01]  /*3110*/  LDC.64 R32, c[0x0][0x740] ;  /* 0x0001d000ff207b82 */ /* 0x000ee20000000a00 */
[----:B-1----:R2:W-:Y:S07]  /*3120*/  STS.128 [UR6+0x38720], R24 ;  /* 0x03872018ff007988 */ /* 0x0025ee0008000c06 */
[----:B------:R-:W3:Y:S08]  /*3130*/  LDC.64 R34, c[0x0][0x748] ;  /* 0x0001d200ff227b82 */ /* 0x000ef00000000a00 */
[----:B------:R-:W1:Y:S01]  /*3140*/  LDC.64 R36, c[0x0][0x750] ;  /* 0x0001d400ff247b82 */ /* 0x000e620000000a00 */
[----:B----4-:R2:W-:Y:S07]  /*3150*/  STS.128 [UR6+0x38730], R28 ;  /* 0x0387301cff007988 */ /* 0x0105ee0008000c06 */
[----:B------:R-:W1:Y:S08]  /*3160*/  LDC.64 R38, c[0x0][0x758] ;  /* 0x0001d600ff267b82 */ /* 0x000e700000000a00 */
[----:B------:R-:W4:Y:S01]  /*3170*/  LDC.64 R40, c[0x0][0x760] ;  /* 0x0001d800ff287b82 */ /* 0x000f220000000a00 */
[----:B---3--:R2:W-:Y:S07]  /*3180*/  STS.128 [UR6+0x38740], R32 ;  /* 0x03874020ff007988 */ /* 0x0085ee0008000c06 */
[----:B------:R-:W4:Y:S08]  /*3190*/  LDC.64 R42, c[0x0][0x768] ;  /* 0x0001da00ff2a7b82 */ /* 0x000f300000000a00 */
[----:B------:R-:W3:Y:S01]  /*31a0*/  LDC.64 R44, c[0x0][0x770] ;  /* 0x0001dc00ff2c7b82 */ /* 0x000ee20000000a00 */
[----:B-1----:R2:W-:Y:S07]  /*31b0*/  STS.128 [UR6+0x38750], R36 ;  /* 0x03875024ff007988 */ /* 0x0025ee0008000c06 */
[----:B------:R-:W3:Y:S01]  /*31c0*/  LDC.64 R46, c[0x0][0x778] ;  /* 0x0001de00ff2e7b82 */ /* 0x000ee20000000a00 */
[----:B----4-:R2:W-:Y:S04]  /*31d0*/  STS.128 [UR6+0x38760], R40 ;  /* 0x03876028ff007988 */ /* 0x0105e80008000c06 */
[----:B---3--:R2:W-:Y:S02]  /*31e0*/  STS.128 [UR6+0x38770], R44 ;  /* 0x0387702cff007988 */ /* 0x0085e40008000c06 */
.L_x_27:
[----:B------:R-:W-:Y:S05]  /*31f0*/  BSYNC B0 ;  /* 0x0000000000007941 */ /* 0x000fea0003800000 */
.L_x_26:
[----:B------:R-:W-:Y:S01]  /*3200*/  UISETP.NE.AND UP0, UPT, UR12, 0x1, UPT ;  /* 0x000000010c00788c */ /* 0x000fe2000bf05270 */
[----:B------:R-:W-:Y:S01]  /*3210*/  NOP ;  /* 0x0000000000007918 */ /* 0x000fe20000000000 */
[----:B------:R-:W-:Y:S01]  /*3220*/  ULDC UR5, c[0x0][0x884] ;  /* 0x0002210000057ab9 */ /* 0x000fe20000000800 */
[----:B------:R-:W-:Y:S01]  /*3230*/  ULDC.64 UR58, c[0x0][0x800] ;  /* 0x00020000003a7ab9 */ /* 0x000fe20000000a00 */
[----:B------:R-:W-:-:S04]  /*3240*/  USEL UR5, UR5, URZ, UP0 ;  /* 0x0000003f05057287 */ /* 0x000fc80008000000 */
[----:B------:R-:W-:-:S04]  /*3250*/  UIADD3 UR5, UR4, UR5, URZ ;  /* 0x0000000504057290 */ /* 0x000fc8000fffe03f */
[----:B------:R-:W-:-:S12]  /*3260*/  UIMAD.WIDE UR58, UR5, 0x80, UR58 ;  /* 0x00000080053a78a5 */ /* 0x000fd8000f8e023a */
.L_x_25:
[----:B------:R-:W-:-:S13]  /*3270*/  ISETP.NE.AND P0, PT, RZ, UR54, PT ;  /* 0x00000036ff007c0c */ /* 0x000fda000bf05270 */
[----:B------:R-:W-:Y:S05]  /*3280*/  @P0 BRA `(.L_x_28) ;  /* 0x00000004001c0947 */ /* 0x000fea0003800000 */
[----:B------:R-:W-:Y:S01]  /*3290*/  ELECT P0, URZ, PT ;  /* 0x00000000003f782f */ /* 0x000fe20003800000 */
[----:B------:R-:W-:-:S12]  /*32a0*/  BSSY B0, `(.L_x_29) ;  /* 0x0000030000007945 */ /* 0x000fd80003800000 */
[----:B------:R-:W-:Y:S05]  /*32b0*/  @!P0 BRA `(.L_x_30) ;  /* 0x0000000000b88947 */ /* 0x000fea0003800000 */
[C---:B--2---:R-:W-:Y:S01]  /*32c0*/  IMAD.SHL.U32 R4, R18.reuse, 0x8, RZ ;  /* 0x0000000812047824 */ /* 0x044fe200078e00ff */
[----:B------:R-:W-:Y:S01]  /*32d0*/  ULDC.64 UR4, c[0x0][0x820] ;  /* 0x0002080000047ab9 */ /* 0x000fe20000000a00 */
[----:B------:R-:W-:-:S03]  /*32e0*/  SHF.L.U64.HI R14, R18, 0x3, R14 ;  /* 0x00000003120e7819 */ /* 0x000fc6000001020e */
[----:B------:R-:W-:-:S04]  /*32f0*/  IADD3 R6, P0, R4, UR4, RZ ;  /* 0x0000000404067c10 */ /* 0x000fc8000ff1e0ff */
[----:B----4-:R-:W-:Y:S01]  /*3300*/  IADD3.X R7, R14, UR5, RZ, P0, !PT ;  /* 0x000000050e077c10 */ /* 0x010fe200087fe4ff */
[----:B------:R-:W-:-:S05]  /*3310*/  ULDC.64 UR4, c[0x0][0x818] ;  /* 0x0002060000047ab9 */ /* 0x000fca0000000a00 */
[----:B------:R-:W2:Y:S01]  /*3320*/  LDG.E.64 R6, desc[UR56][R6.64] ;  /* 0x0000003806067981 */ /* 0x000ea2000c1e1b00 */
[----:B------:R-:W-:-:S04]  /*3330*/  IADD3 R4, P0, R4, UR4, RZ ;  /* 0x0000000404047c10 */ /* 0x000fc8000ff1e0ff */
[----:B------:R-:W-:-:S06]  /*3340*/  IADD3.X R5, R14, UR5, RZ, P0, !PT ;  /* 0x000000050e057c10 */ /* 0x000fcc00087fe4ff */
[----:B------:R-:W3:Y:S01]  /*3350*/  LDG.E.64 R4, desc[UR56][R4.64] ;  /* 0x0000003804047981 */ /* 0x000ee2000c1e1b00 */
[----:B------:R-:W1:Y:S01]  /*3360*/  S2UR UR5, SR_CgaCtaId ;  /* 0x00000000000579c3 */ /* 0x000e620000008800 */
[----:B------:R-:W-:Y:S01]  /*3370*/  UISETP.NE.AND UP0, UPT, UR12, 0x1, UPT ;  /* 0x000000010c00788c */ /* 0x000fe2000bf05270 */
[----:B-----5:R-:W-:Y:S01]  /*3380*/  IADD3 R12, R12, -0x1, RZ ;  /* 0xffffffff0c0c7810 */ /* 0x020fe20007ffe0ff */
[----:B------:R-:W-:Y:S01]  /*3390*/  UMOV UR4, 0x400 ;  /* 0x0000040000047882 */ /* 0x000fe20000000000 */
[----:B------:R-:W-:Y:S01]  /*33a0*/  VIADD R13, R13, 0xffffffff ;  /* 0xffffffff0d0d7836 */ /* 0x000fe20000000000 */
[----:B------:R-:W-:Y:S01]  /*33b0*/  CS2R R14, SRZ ;  /* 0x00000000000e7805 */ /* 0x000fe2000001ff00 */
[----:B-1----:R-:W-:-:S04]  /*33c0*/  ULEA UR4, UR5, UR4, 0x18 ;  /* 0x0000000405047291 */ /* 0x002fc8000f8ec03f */
[----:B------:R-:W-:Y:S02]  /*33d0*/  UIADD3 UR5, UR4, 0x80, URZ ;  /* 0x0000008004057890 */ /* 0x000fe4000fffe03f */
[----:B------:R-:W-:-:S04]  /*33e0*/  @!UP0 UIADD3 UR5, UR4, URZ, URZ ;  /* 0x0000003f04058290 */ /* 0x000fc8000fffe03f */
[----:B------:R-:W-:-:S05]  /*33f0*/  UIADD3 UR4, UR5, 0x38700, URZ ;  /* 0x0003870005047890 */ /* 0x000fca000fffe03f */
[----:B------:R-:W1:Y:S01]  /*3400*/  LDS R0, [UR5+0x3871c] ;  /* 0x03871c05ff007984 */ /* 0x000e620008000800 */
[----:B------:R-:W-:-:S03]  /*3410*/  MOV R8, UR4 ;  /* 0x0000000400087c02 */ /* 0x000fc60008000f00 */
[----:B------:R-:W-:Y:S01]  /*3420*/  STS.128 [UR5+0x38720], R12 ;  /* 0x0387200cff007988 */ /* 0x000fe20008000c05 */
[----:B------:R-:W-:-:S03]  /*3430*/  SHF.R.U64 R8, R8, 0x4, RZ ;  /* 0x0000000408087819 */ /* 0x000fc600000012ff */
[----:B------:R-:W-:Y:S04]  /*3440*/  STS [UR5+0x38730], RZ ;  /* 0x038730ffff007988 */ /* 0x000fe80008000805 */
[----:B------:R-:W-:Y:S04]  /*3450*/  STS [UR5+0x38710], R8 ;  /* 0x03871008ff007988 */ /* 0x000fe80008000805 */
[----:B------:R-:W-:Y:S01]  /*3460*/  STS [UR5+0x38714], R8 ;  /* 0x03871408ff007988 */ /* 0x000fe20008000805 */
[----:B--2---:R-:W-:-:S04]  /*3470*/  SHF.L.U64.HI R11, R6, 0x1, R7 ;  /* 0x00000001060b7819 */ /* 0x004fc80000010207 */
[----:B------:R-:W-:-:S04]  /*3480*/  LOP3.LUT R11, R11, 0x1fffffff, RZ, 0xc0, !PT ;  /* 0x1fffffff0b0b7812 */ /* 0x000fc800078ec0ff */
[----:B------:R-:W-:Y:S01]  /*3490*/  SHF.R.U32.HI R3, RZ, 0x4, R11 ;  /* 0x00000004ff037819 */ /* 0x000fe2000001160b */
[----:B---3--:R-:W-:Y:S03]  /*34a0*/  STS.64 [UR5+0x38700], R4 ;  /* 0x03870004ff007988 */ /* 0x008fe60008000a05 */
[----:B-1----:R-:W-:-:S05]  /*34b0*/  LOP3.LUT R0, R0, 0xf, R3, 0xb8, !PT ;  /* 0x0000000f00007812 */ /* 0x002fca00078eb803 */
[----:B------:R1:W-:Y:S04]  /*34c0*/  STS [UR5+0x3871c], R0 ;  /* 0x03871c00ff007988 */ /* 0x0003e80008000805 */
[----:B------:R-:W2:Y:S01]  /*34d0*/  LDS R3, [UR5+0x3871c] ;  /* 0x03871c05ff037984 */ /* 0x000ea20008000800 */
[----:B-1----:R-:W-:-:S05]  /*34e0*/  IMAD.SHL.U32 R0, R6, 0x2, RZ ;  /* 0x0000000206007824 */ /* 0x002fca00078e00ff */
[----:B------:R-:W-:-:S04]  /*34f0*/  LOP3.LUT R0, R0, 0xfffffffe, RZ, 0xc0, !PT ;  /* 0xfffffffe00007812 */ /* 0x000fc800078ec0ff */
[----:B------:R-:W-:-:S05]  /*3500*/  SHF.R.U64 R0, R0, 0x4, R11 ;  /* 0x0000000400007819 */ /* 0x000fca000000120b */
[----:B------:R-:W-:Y:S01]  /*3510*/  STS [UR5+0x3870c], R0 ;  /* 0x03870c00ff007988 */ /* 0x000fe20008000805 */
[----:B--2---:R-:W-:-:S05]  /*3520*/  LOP3.LUT R3, R3, 0xf0, RZ, 0xb8, !PT ;  /* 0x000000f003037812 */ /* 0x004fca00078eb8ff */
[----:B------:R-:W-:Y:S04]  /*3530*/  STS [UR5+0x3871c], R3 ;  /* 0x03871c03ff007988 */ /* 0x000fe80008000805 */
[----:B------:R-:W1:Y:S02]  /*3540*/  LDS R7, [UR5+0x3871c] ;  /* 0x03871c05ff077984 */ /* 0x000e640008000800 */
[----:B-1----:R-:W-:-:S05]  /*3550*/  LOP3.LUT R9, R7, 0xf00, RZ, 0xb8, !PT ;  /* 0x00000f0007097812 */ /* 0x002fca00078eb8ff */
[----:B------:R-:W-:Y:S04]  /*3560*/  STS.64 [UR5+0x38718], R8 ;  /* 0x03871808ff007988 */ /* 0x000fe80008000a05 */
[----:B------:R-:W1:Y:S02]  /*3570*/  LDS R7, [UR5+0x3871c] ;  /* 0x03871c05ff077984 */ /* 0x000e640008000800 */
[----:B-1----:R-:W-:-:S05]  /*3580*/  LOP3.LUT R7, R7, 0xf000, RZ, 0xb8, !PT ;  /* 0x0000f00007077812 */ /* 0x002fca00078eb8ff */
[----:B------:R1:W-:Y:S02]  /*3590*/  STS [UR5+0x3871c], R7 ;  /* 0x03871c07ff007988 */ /* 0x0003e40008000805 */
.L_x_30:
[----:B------:R-:W-:Y:S05]  /*35a0*/  BSYNC B0 ;  /* 0x0000000000007941 */ /* 0x000fea0003800000 */
.L_x_29:
[----:B------:R-:W-:Y:S01]  /*35b0*/  ELECT P0, URZ, PT ;  /* 0x00000000003f782f */ /* 0x000fe20003800000 */
[----:B------:R-:W-:Y:S01]  /*35c0*/  NOP ;  /* 0x0000000000007918 */ /* 0x000fe20000000000 */
[----:B------:R-:W-:Y:S11]  /*35d0*/  BSSY B0, `(.L_x_31) ;  /* 0x0000004000007945 */ /* 0x000ff60003800000 */
[----:B------:R-:W-:Y:S05]  /*35e0*/  @!P0 BRA `(.L_x_32) ;  /* 0x0000000000088947 */ /* 0x000fea0003800000 */
[----:B------:R0:W-:Y:S01]  /*35f0*/  UTMACMDFLUSH ;  /* 0x00000000000079b7 */ /* 0x0001e20000000000 */
[----:B------:R-:W-:-:S04]  /*3600*/  DEPBAR.LE SB0, 0x0 ;  /* 0x000080000000791a */ /* 0x000fc80000000000 */
.L_x_32:
[----:B------:R-:W-:Y:S05]  /*3610*/  BSYNC B0 ;  /* 0x0000000000007941 */ /* 0x000fea0003800000 */
.L_x_31:
[----:B------:R-:W3:Y:S01]  /*3620*/  S2UR UR5, SR_CgaCtaId ;  /* 0x00000000000579c3 */ /* 0x000ee20000008800 */
[----:B-----5:R-:W1:Y:S01]  /*3630*/  S2R R0, SR_LANEID ;  /* 0x0000000000007919 */ /* 0x020e620000000000 */
[----:B------:R-:W-:Y:S01]  /*3640*/  UISETP.NE.AND UP0, UPT, UR12, 0x1, UPT ;  /* 0x000000010c00788c */ /* 0x000fe2000bf05270 */
[----:B------:R-:W-:Y:S02]  /*3650*/  UMOV UR4, 0x400 ;  /* 0x0000040000047882 */ /* 0x000fe40000000000 */
[----:B---3--:R-:W-:-:S04]  /*3660*/  ULEA UR4, UR5, UR4, 0x18 ;  /* 0x0000000405047291 */ /* 0x008fc8000f8ec03f */
[----:B------:R-:W-:-:S04]  /*3670*/  UIADD3 UR5, UR4, 0x80, URZ ;  /* 0x0000008004057890 */ /* 0x000fc8000fffe03f */
[----:B------:R-:W-:Y:S01]  /*3680*/  @!UP0 UIADD3 UR5, UR4, URZ, URZ ;  /* 0x0000003f04058290 */ /* 0x000fe2000fffe03f */
[----:B-1----:R-:W-:-:S05]  /*3690*/  SHF.L.U32 R0, R0, 0x2, RZ ;  /* 0x0000000200007819 */ /* 0x002fca00000006ff */
[----:B------:R-:W-:Y:S01]  /*36a0*/  IMAD.U32 R3, RZ, RZ, UR5 ;  /* 0x00000005ff037e24 */ /* 0x000fe2000f8e00ff */
[----:B--2---:R-:W-:-:S04]  /*36b0*/  IADD3 R4, P0, R0, UR58, RZ ;  /* 0x0000003a00047c10 */ /* 0x004fc8000ff1e0ff */
[----:B------:R-:W-:Y:S02]  /*36c0*/  IADD3 R3, R0, 0x38700, R3 ;  /* 0x0003870000037810 */ /* 0x000fe40007ffe003 */
[----:B------:R-:W-:-:S04]  /*36d0*/  IADD3.X R5, RZ, UR59, RZ, P0, !PT ;  /* 0x0000003bff057c10 */ /* 0x000fc800087fe4ff */
[----:B------:R-:W1:Y:S04]  /*36e0*/  LDS R3, [R3] ;  /* 0x0000000003037984 */ /* 0x000e680000000800 */
[----:B-1----:R1:W5:Y:S02]  /*36f0*/  ATOMG.E.EXCH.STRONG.GPU PT, RZ, [R4], R3 ;  /* 0x0000000304ff73a8 */ /* 0x00236400041ee100 */
.L_x_28:
[----:B------:R-:W-:Y:S01]  /*3700*/  LEA.HI R2, R2, R21, RZ, 0x8 ;  /* 0x0000001502027211 */ /* 0x000fe200078f40ff */
[----:B------:R-:W3:Y:S01]  /*3710*/  S2UR UR42, SR_CgaCtaId ;  /* 0x00000000002a79c3 */ /* 0x000ee20000008800 */
[----:B------:R-:W-:Y:S01]  /*3720*/  UISETP.NE.AND UP0, UPT, UR12, 0x1, UPT ;  /* 0x000000010c00788c */ /* 0x000fe2000bf05270 */
[----:B------:R-:W-:Y:S01]  /*3730*/  IMAD.MOV.U32 R153, RZ, RZ, RZ ;  /* 0x000000ffff997224 */ /* 0x000fe200078e00ff */
[----:B------:R-:W-:Y:S01]  /*3740*/  LOP3.LUT R2, R2, 0xffffff00, RZ, 0xc0, !PT ;  /* 0xffffff0002027812 */ /* 0x000fe200078ec0ff */
[----:B------:R-:W-:Y:S01]  /*3750*/  UMOV UR43, 0x400 ;  /* 0x00000400002b7882 */ /* 0x000fe20000000000 */
[----:B------:R-:W-:Y:S02]  /*3760*/  ULOP3.LUT UR50, UR52, 0x1, URZ, 0xfc, !UPT ;  /* 0x0000000134327892 */ /* 0x000fe4000f8efc3f */
[----:B------:R-:W-:Y:S01]  /*3770*/  ULOP3.LUT UR47, UR53, 0x1, URZ, 0xfc, !UPT ;  /* 0x00000001352f7892 */ /* 0x000fe2000f8efc3f */
[----:B------:R-:W-:Y:S01]  /*3780*/  IMAD.IADD R2, R21, 0x1, -R2 ;  /* 0x0000000115027824 */ /* 0x000fe200078e0a02 */
[----:B------:R-:W-:Y:S01]  /*3790*/  ULOP3.LUT UR48, UR51, 0x1, URZ, 0xfc, !UPT ;  /* 0x0000000133307892 */ /* 0x000fe2000f8efc3f */
[----:B------:R-:W-:Y:S01]  /*37a0*/  UMOV UR36, URZ ;  /* 0x0000003f00247c82 */ /* 0x000fe20008000000 */
[----:B------:R-:W-:-:S02]  /*37b0*/  UMOV UR60, URZ ;  /* 0x0000003f003c7c82 */ /* 0x000fc40008000000 */
[----:B-1----:R-:W-:Y:S01]  /*37c0*/  SHF.R.S32.HI R3, RZ, 0x1f, R2 ;  /* 0x0000001fff037819 */ /* 0x002fe20000011402 */
[----:B------:R-:W-:Y:S01]  /*37d0*/  UMOV UR55, URZ ;  /* 0x0000003f00377c82 */ /* 0x000fe20008000000 */
[-C--:B-----5:R-:W-:Y:S01]  /*37e0*/  LEA.HI R0, R2, R2.reuse, RZ, 0x1 ;  /* 0x0000000202007211 */ /* 0x0a0fe200078f08ff */
[----:B------:R-:W-:Y:S01]  /*37f0*/  UMOV UR37, URZ ;  /* 0x0000003f00257c82 */ /* 0x000fe20008000000 */
[CC--:B--2---:R-:W-:Y:S01]  /*3800*/  LEA.HI R4, R3.reuse, R2.reuse, RZ, 0x5 ;  /* 0x0000000203047211 */ /* 0x0c4fe200078f28ff */
[----:B------:R-:W-:Y:S01]  /*3810*/  UMOV UR38, URZ ;  /* 0x0000003f00267c82 */ /* 0x000fe20008000000 */
[----:B----4-:R-:W-:Y:S02]  /*3820*/  LEA.HI R7, R3, R2, RZ, 0x4 ;  /* 0x0000000203077211 */ /* 0x010fe400078f20ff */
[----:B------:R-:W-:Y:S02]  /*3830*/  SHF.R.S32.HI R4, RZ, 0x5, R4 ;  /* 0x00000005ff047819 */ /* 0x000fe40000011404 */
[----:B------:R-:W-:Y:S01]  /*3840*/  SHF.R.S32.HI R0, RZ, 0x1, R0 ;  /* 0x00000001ff007819 */ /* 0x000fe20000011400 */
[----:B---3--:R-:W-:Y:S01]  /*3850*/  ULEA UR43, UR42, UR43, 0x18 ;  /* 0x0000002b2a2b7291 */ /* 0x008fe2000f8ec03f */
[----:B------:R-:W-:Y:S01]  /*3860*/  SHF.R.S32.HI R8, RZ, 0x4, R7 ;  /* 0x00000004ff087819 */ /* 0x000fe20000011407 */
[----:B------:R-:W-:Y:S01]  /*3870*/  IMAD.SHL.U32 R6, R4, 0x10, RZ ;  /* 0x0000001004067824 */ /* 0x000fe200078e00ff */
[----:B------:R-:W-:Y:S01]  /*3880*/  SHF.L.U32 R5, R2, 0x6, RZ ;  /* 0x0000000602057819 */ /* 0x000fe200000006ff */
[----:B------:R-:W-:Y:S01]  /*3890*/  UIADD3 UR49, UR43, 0x80, URZ ;  /* 0x000000802b317890 */ /* 0x000fe2000fffe03f */
[----:B------:R-:W-:Y:S01]  /*38a0*/  SHF.L.U32 R4, R0, 0x7, RZ ;  /* 0x0000000700047819 */ /* 0x000fe200000006ff */
[----:B------:R-:W-:Y:S01]  /*38b0*/  @!UP0 UIADD3 UR49, UR43, URZ, URZ ;  /* 0x0000003f2b318290 */ /* 0x000fe2000fffe03f */
[----:B------:R-:W-:-:S02]  /*38c0*/  LEA.HI R9, R7, R8, RZ, 0x1 ;  /* 0x0000000807097211 */ /* 0x000fc400078f08ff */
[----:B------:R-:W-:Y:S01]  /*38d0*/  LOP3.LUT R5, R5, 0x40, RZ, 0xc0, !PT ;  /* 0x0000004005057812 */ /* 0x000fe200078ec0ff */
[----:B------:R-:W-:Y:S01]  /*38e0*/  UIADD3 UR49, UR49, 0x38700, URZ ;  /* 0x0003870031317890 */ /* 0x000fe2000fffe03f */
[----:B------:R-:W-:Y:S02]  /*38f0*/  LOP3.LUT R4, R4, 0x180, RZ, 0xc0, !PT ;  /* 0x0000018004047812 */ /* 0x000fe400078ec0ff */
[----:B------:R-:W-:Y:S02]  /*3900*/  LOP3.LUT R9, R9, 0x7ffffe, RZ, 0xc0, !PT ;  /* 0x007ffffe09097812 */ /* 0x000fe400078ec0ff */
[----:B------:R-:W-:Y:S02]  /*3910*/  LOP3.LUT R7, R5, 0x30, R6, 0xf8, !PT ;  /* 0x0000003005077812 */ /* 0x000fe400078ef806 */
[----:B------:R-:W-:Y:S01]  /*3920*/  LEA.HI R0, R3, R2, RZ, 0x3 ;  /* 0x0000000203007211 */ /* 0x000fe200078f18ff */
[----:B------:R-:W-:Y:S01]  /*3930*/  IMAD.IADD R9, R8, 0x1, -R9 ;  /* 0x0000000108097824 */ /* 0x000fe200078e0a09 */
[----:B------:R-:W-:-:S02]  /*3940*/  LOP3.LUT R5, R4, R5, RZ, 0xfc, !PT ;  /* 0x0000000504057212 */ /* 0x000fc400078efcff */
[----:B------:R-:W-:Y:S02]  /*3950*/  LEA.HI R158, R3, R2, RZ, 0x7 ;  /* 0x00000002039e7211 */ /* 0x000fe400078f38ff */
[----:B------:R-:W-:Y:S02]  /*3960*/  LOP3.LUT R7, R7, 0x8, R0, 0xf8, !PT ;  /* 0x0000000807077812 */ /* 0x000fe400078ef800 */
[----:B------:R-:W-:Y:S02]  /*3970*/  SHF.R.U32.HI R5, RZ, 0x3, R5 ;  /* 0x00000003ff057819 */ /* 0x000fe40000011605 */
[----:B------:R-:W-:Y:S02]  /*3980*/  SHF.R.S32.HI R158, RZ, 0x7, R158 ;  /* 0x00000007ff9e7819 */ /* 0x000fe4000001149e */
[----:B------:R-:W-:Y:S02]  /*3990*/  LOP3.LUT R5, R5, R7, R4, 0x1e, !PT ;  /* 0x0000000705057212 */ /* 0x000fe400078e1e04 */
[----:B------:R-:W-:-:S02]  /*39a0*/  LEA R156, R158, R9, 0x2 ;  /* 0x000000099e9c7211 */ /* 0x000fc400078e10ff */
[----:B------:R-:W-:Y:S02]  /*39b0*/  MOV R7, 0x1 ;  /* 0x0000000100077802 */ /* 0x000fe40000000f00 */
[----:B------:R-:W-:Y:S01]  /*39c0*/  IADD3 R157, R2, 0x1f, RZ ;  /* 0x0000001f029d7810 */ /* 0x000fe20007ffe0ff */
[----:B------:R-:W-:-:S07]  /*39d0*/  IMAD.U32 R156, R156, 0x200, R5 ;  /* 0x000002009c9c7824 */ /* 0x000fce00078e0005 */
.L_x_153:
[----:B--2---:R-:W1:Y:S02]  /*39e0*/  LDC.64 R4, c[0x0][0x290] ;  /* 0x0000a400ff047b82 */ /* 0x004e640000000a00 */
[----:B-1----:R-:W-:-:S06]  /*39f0*/  IMAD.WIDE R4, R18, 0xc, R4 ;  /* 0x0000000c12047825 */ /* 0x002fcc00078e0204 */
[----:B------:R-:W2:Y:S01]  /*3a00*/  LDG.E R5, desc[UR56][R4.64+0x8] ;  /* 0x0000083804057981 */ /* 0x000ea2000c1e1900 */
[----:B------:R-:W-:Y:S01]  /*3a10*/  UMOV UR9, URZ ;  /* 0x0000003f00097c82 */ /* 0x000fe20008000000 */
[----:B------:R-:W-:Y:S01]  /*3a20*/  UMOV UR10, UR55 ;  /* 0x00000037000a7c82 */ /* 0x000fe20008000000 */
[----:B------:R-:W-:Y:S01]  /*3a30*/  MOV R154, R18 ;  /* 0x00000012009a7202 */ /* 0x000fe20000000f00 */
[----:B------:R-:W-:Y:S01]  /*3a40*/  STL [R1], RZ ;  /* 0x000000ff01007387 */ /* 0x000fe20000100800 */
[----:B------:R-:W-:Y:S01]  /*3a50*/  SHF.R.S32.HI R19, RZ, 0x1f, R18 ;  /* 0x0000001fff137819 */ /* 0x000fe20000011412 */
[----:B------:R-:W-:Y:S01]  /*3a60*/  IMAD.U32 R2, RZ, RZ, UR37 ;  /* 0x00000025ff027e24 */ /* 0x000fe2000f8e00ff */
[----:B------:R-:W-:Y:S01]  /*3a70*/  CS2R R150, SRZ ;  /* 0x0000000000967805 */ /* 0x000fe2000001ff00 */
[----:B------:R-:W-:Y:S01]  /*3a80*/  STL [R1+0x4], RZ ;  /* 0x000004ff01007387 */ /* 0x000fe20000100800 */
[----:B------:R-:W-:Y:S02]  /*3a90*/  CS2R R24, SRZ ;  /* 0x0000000000187805 */ /* 0x000fe4000001ff00 */
[----:B------:R-:W-:-:S02]  /*3aa0*/  CS2R R26, SRZ ;  /* 0x00000000001a7805 */ /* 0x000fc4000001ff00 */
[----:B------:R-:W-:Y:S01]  /*3ab0*/  CS2R R28, SRZ ;  /* 0x00000000001c7805 */ /* 0x000fe2000001ff00 */
[----:B------:R-:W-:Y:S01]  /*3ac0*/  STL [R1+0x8], RZ ;  /* 0x000008ff01007387 */ /* 0x000fe20000100800 */
[----:B------:R-:W-:Y:S02]  /*3ad0*/  CS2R R30, SRZ ;  /* 0x00000000001e7805 */ /* 0x000fe4000001ff00 */
[----:B------:R-:W-:Y:S02]  /*3ae0*/  CS2R R32, SRZ ;  /* 0x0000000000207805 */ /* 0x000fe4000001ff00 */
        /* <DEDUP_REMOVED lines=77> */
[----:B------:R-:W-:Y:S04]  /*3fc0*/  STL [R1+0x58], RZ ;  /* 0x000058ff01007387 */ /* 0x000fe80000100800 */
        /* <DEDUP_REMOVED lines=51> */
[----:B------:R-:W-:Y:S01]  /*4300*/  STL [R1+0x128], RZ ;  /* 0x000128ff01007387 */ /* 0x000fe20000100800 */
[C---:B--2---:R-:W-:Y:S01]  /*4310*/  ISETP.GE.AND P0, PT, R5.reuse, 0x1, PT ;  /* 0x000000010500780c */ /* 0x044fe20003f06270 */
[----:B------:R-:W-:-:S02]  /*4320*/  VIADD R6, R5, 0x7f ;  /* 0x0000007f05067836 */ /* 0x000fc40000000000 */
[----:B------:R-:W-:Y:S03]  /*4330*/  STL [R1+0x12c], RZ ;  /* 0x00012cff01007387 */ /* 0x000fe60000100800 */
[----:B------:R-:W-:Y:S01]  /*4340*/  SHF.R.S32.HI R3, RZ, 0x1f, R6 ;  /* 0x0000001fff037819 */ /* 0x000fe20000011406 */
[----:B------:R-:W-:Y:S03]  /*4350*/  STL [R1+0x130], RZ ;  /* 0x000130ff01007387 */ /* 0x000fe60000100800 */
[----:B------:R-:W-:Y:S01]  /*4360*/  LEA.HI R6, R3, R6, RZ, 0x7 ;  /* 0x0000000603067211 */ /* 0x000fe200078f38ff */
[----:B------:R-:W-:Y:S03]  /*4370*/  STL [R1+0x134], RZ ;  /* 0x000134ff01007387 */ /* 0x000fe60000100800 */
[----:B------:R-:W-:Y:S01]  /*4380*/  SHF.R.S32.HI R6, RZ, 0x7, R6 ;  /* 0x00000007ff067819 */ /* 0x000fe20000011406 */
        /* <DEDUP_REMOVED lines=9> */
[----:B-----5:R-:W1:Y:S04]  /*4420*/  SHFL.IDX PT, R0, R158, RZ, 0x1f ;  /* 0x00001fff9e007589 */ /* 0x020e6800000e0000 */
[----:B------:R2:W-:Y:S04]  /*4430*/  STL [R1+0x15c], RZ ;  /* 0x00015cff01007387 */ /* 0x0005e80000100800 */
[----:B------:R2:W-:Y:S04]  /*4440*/  STL [R1+0x160], RZ ;  /* 0x000160ff01007387 */ /* 0x0005e80000100800 */
[----:B------:R2:W-:Y:S04]  /*4450*/  STL [R1+0x164], RZ ;  /* 0x000164ff01007387 */ /* 0x0005e80000100800 */
[----:B------:R2:W-:Y:S04]  /*4460*/  STL [R1+0x168], RZ ;  /* 0x000168ff01007387 */ /* 0x0005e80000100800 */
[----:B------:R2:W-:Y:S04]  /*4470*/  STL [R1+0x16c], RZ ;  /* 0x00016cff01007387 */ /* 0x0005e80000100800 */
[----:B------:R2:W-:Y:S01]  /*4480*/  STL [R1+0x170], RZ ;  /* 0x000170ff01007387 */ /* 0x0005e20000100800 */
[----:B-1----:R-:W-:-:S03]  /*4490*/  R2UR UR4, R0 ;  /* 0x00000000000472ca */ /* 0x002fc600000e0000 */
[----:B------:R2:W-:Y:S04]  /*44a0*/  STL [R1+0x174], RZ ;  /* 0x000174ff01007387 */ /* 0x0005e80000100800 */
[----:B------:R2:W-:Y:S04]  /*44b0*/  STL [R1+0x178], RZ ;  /* 0x000178ff01007387 */ /* 0x0005e80000100800 */
[----:B------:R2:W-:Y:S02]  /*44c0*/  STL [R1+0x17c], RZ ;  /* 0x00017cff01007387 */ /* 0x0005e40000100800 */
[----:B------:R-:W-:-:S02]  /*44d0*/  ULEA.HI UR5, UR4, UR4, URZ, 0x1 ;  /* 0x0000000404057291 */ /* 0x000fc4000f8f083f */
[----:B------:R2:W-:Y:S02]  /*44e0*/  STL [R1+0x180], RZ ;  /* 0x000180ff01007387 */ /* 0x0005e40000100800 */
[----:B------:R-:W-:Y:S02]  /*44f0*/  ULOP3.LUT UR5, UR5, 0x1e, URZ, 0xc0, !UPT ;  /* 0x0000001e05057892 */ /* 0x000fe4000f8ec03f */
[----:B------:R2:W-:Y:S02]  /*4500*/  STL [R1+0x184], RZ ;  /* 0x000184ff01007387 */ /* 0x0005e40000100800 */
[----:B------:R-:W-:Y:S02]  /*4510*/  UIADD3 UR5, UR4, -UR5, URZ ;  /* 0x8000000504057290 */ /* 0x000fe4000fffe03f */
[----:B------:R2:W-:Y:S02]  /*4520*/  STL [R1+0x188], RZ ;  /* 0x000188ff01007387 */ /* 0x0005e40000100800 */
[----:B------:R-:W-:-:S02]  /*4530*/  ULEA UR5, UR5, UR43, 0xd ;  /* 0x0000002b05057291 */ /* 0x000fc4000f8e683f */
[----:B------:R2:W-:Y:S02]  /*4540*/  STL [R1+0x18c], RZ ;  /* 0x00018cff01007387 */ /* 0x0005e40000100800 */
[----:B------:R-:W-:Y:S02]  /*4550*/  USHF.R.U32.HI UR5, URZ, 0x4, UR5 ;  /* 0x000000043f057899 */ /* 0x000fe40008011605 */
[----:B------:R2:W-:Y:S02]  /*4560*/  STL [R1+0x190], RZ ;  /* 0x000190ff01007387 */ /* 0x0005e40000100800 */
[----:B------:R-:W-:Y:S02]  /*4570*/  ULOP3.LUT UR8, UR5, 0x3fff, URZ, 0xc0, !UPT ;  /* 0x00003fff05087892 */ /* 0x000fe4000f8ec03f */
[----:B------:R2:W-:Y:S04]  /*4580*/  STL [R1+0x194], RZ ;  /* 0x000194ff01007387 */ /* 0x0005e80000100800 */
        /* <DEDUP_REMOVED lines=25> */
[----:B------:R2:W-:Y:S01]  /*4720*/  STL [R1+0x1fc], RZ ;  /* 0x0001fcff01007387 */ /* 0x0005e20000100800 */
[----:B------:R-:W-:Y:S05]  /*4730*/  @!P0 BRA `(.L_x_33) ;  /* 0x0000003800288947 */ /* 0x000fea0003800000 */
[----:B------:R-:W-:-:S06]  /*4740*/  UISETP.NE.AND UP0, UPT, UR50, 0x3, UPT ;  /* 0x000000033200788c */ /* 0x000fcc000bf05270 */
[----:B------:R-:W-:-:S13]  /*4750*/  PLOP3.LUT P1, PT, PT, PT, UP0, 0x80, 0x0 ;  /* 0x000000000000781c */ /* 0x000fda0003f2f008 */
[----:B------:R-:W-:Y:S05]  /*4760*/  @!P1 BRA `(.L_x_34) ;  /* 0x0000000000049947 */ /* 0x000fea0003800000 */
[----:B------:R-:W-:Y:S01]  /*4770*/  BPT.TRAP 0x1 ;  /* 0x000000040000795c */ /* 0x000fe20000300000 */
.L_x_34:
[----:B------:R-:W-:Y:S01]  /*4780*/  ULEA UR4, UR55, UR43, 0x3 ;  /* 0x0000002b37047291 */ /* 0x000fe2000f8e183f */
[----:B------:R-:W-:-:S04]  /*4790*/  MOV R0, UR37 ;  /* 0x0000002500007c02 */ /* 0x000fc80008000f00 */
[----:B------:R-:W-:-:S04]  /*47a0*/  SHF.L.U32 R0, R0, 0x1f, RZ ;  /* 0x0000001f00007819 */ /* 0x000fc800000006ff */
[----:B------:R1:W3:Y:S01]  /*47b0*/  SYNCS.PHASECHK.TRANS64.TRYWAIT P0, [UR4+0x38480], R0 ;  /* 0x03848000ff0075a7 */ /* 0x0002e20008000144 */
[----:B------:R-:W-:Y:S05]  /*47c0*/  @!P1 BRA `(.L_x_35) ;  /* 0x0000000000049947 */ /* 0x000fea0003800000 */
[----:B------:R-:W-:Y:S01]  /*47d0*/  BPT.TRAP 0x1 ;  /* 0x000000040000795c */ /* 0x000fe20000300000 */
.L_x_35:
[----:B---3--:R-:W-:Y:S05]  /*47e0*/  @P0 BRA `(.L_x_36) ;  /* 0x0000000000080947 */ /* 0x008fea0003800000 */
[----:B------:R-:W3:Y:S02]  /*47f0*/  SYNCS.PHASECHK.TRANS64.TRYWAIT P0, [UR4+0x38480], R0 ;  /* 0x03848000ff0075a7 */ /* 0x000ee40008000144 */
[----:B---3--:R-:W-:Y:S05]  /*4800*/  @!P0 BRA `(.L_x_37) ;  /* 0x00000160000c8947 */ /* 0x008fea0003800000 */
.L_x_36:
[----:B------:R-:W-:Y:S01]  /*4810*/  UIADD3 UR4, UR43, 0x18000, URZ ;  /* 0x000180002b047890 */ /* 0x000fe2000fffe03f */
[----:B------:R-:W-:Y:S01]  /*4820*/  WARPGROUP.ARRIVE ;  /* 0x00000000000079c5 */ /* 0x000fe20000000000 */
[----:B------:R-:W-:Y:S01]  /*4830*/  ULOP3.LUT UR9, UR8, 0x10000, URZ, 0xfc, !UPT ;  /* 0x0001000008097892 */ /* 0x000fe2000f8efc3f */
[----:B------:R4:W-:Y:S01]  /*4840*/  STL [R1+0x304], R23 ;  /* 0x0003041701007387 */ /* 0x0009e20000100800 */
[----:B------:R-:W-:Y:S02]  /*4850*/  USHF.R.U32.HI UR4, URZ, 0x4, UR4 ;  /* 0x000000043f047899 */ /* 0x000fe40008011604 */
[----:B------:R-:W-:Y:S01]  /*4860*/  ULEA UR9, UR55, UR9, 0xb ;  /* 0x0000000937097291 */ /* 0x000fe2000f8e583f */
[----:B------:R1:W-:Y:S01]  /*4870*/  STL [R1+0x300], R22 ;  /* 0x0003001601007387 */ /* 0x0003e20000100800 */
[----:B------:R-:W-:Y:S01]  /*4880*/  ULOP3.LUT UR4, UR4, 0x3fff, URZ, 0xc0, !UPT ;  /* 0x00003fff04047892 */ /* 0x000fe2000f8ec03f */
[----:B------:R-:W-:Y:S01]  /*4890*/  UMOV UR5, 0x40000040 ;  /* 0x4000004000057882 */ /* 0x000fe20000000000 */
[----:B------:R-:W-:-:S02]  /*48a0*/  UMOV UR7, 0x40000040 ;  /* 0x4000004000077882 */ /* 0x000fc40000000000 */
[----:B------:R-:W-:Y:S01]  /*48b0*/  ULOP3.LUT UR4, UR4, 0x10000, URZ, 0xfc, !UPT ;  /* 0x0001000004047892 */ /* 0x000fe2000f8efc3f */
[----:B------:R2:W-:Y:S03]  /*48c0*/  STL [R1+0x2fc], R19 ;  /* 0x0002fc1301007387 */ /* 0x0005e60000100800 */
[----:B------:R-:W-:Y:S01]  /*48d0*/  ULEA UR10, UR55, UR4, 0xb ;  /* 0x00000004370a7291 */ /* 0x000fe2000f8e583f */
[----:B------:R3:W-:Y:S02]  /*48e0*/  STL [R1+0x2f8], R18 ;  /* 0x0002f81201007387 */ /* 0x0007e40000100800 */
[----:B------:R-:W-:Y:S02]  /*48f0*/  UMOV UR4, UR9 ;  /* 0x0000000900047c82 */ /* 0x000fe40008000000 */
[----:B------:R3:W-:Y:S02]  /*4900*/  STL [R1+0x2f4], R17 ;  /* 0x0002f41101007387 */ /* 0x0007e40000100800 */
[----:B------:R-:W-:-:S02]  /*4910*/  UMOV UR6, UR10 ;  /* 0x0000000a00067c82 */ /* 0x000fc40008000000 */
[----:B------:R-:W-:Y:S01]  /*4920*/  QGMMA.64x256x32.F32.E4M3.E4M3 R24, gdesc[UR4], RZ, !UPT, gsb0 ;  /* 0x03e00000041879f3 */ /* 0x000fe2000c0008ff */
[----:B------:R3:W-:Y:S01]  /*4930*/  STL [R1+0x2f0], R16 ;  /* 0x0002f01001007387 */ /* 0x0007e20000100800 */
[----:B------:R-:W-:Y:S01]  /*4940*/  UIADD3 UR4, UR9, 0x400, URZ ;  /* 0x0000040009047890 */ /* 0x000fe2000fffe03f */
[----:B------:R-:W-:Y:S02]  /*4950*/  UMOV UR5, 0x40000040 ;  /* 0x4000004000057882 */ /* 0x000fe40000000000 */
[----:B------:R3:W-:Y:S04]  /*4960*/  STL [R1+0x2ec], R7 ;  /* 0x0002ec0701007387 */ /* 0x0007e80000100800 */
[----:B------:R3:W-:Y:S04]  /*4970*/  STL [R1+0x2e8], R6 ;  /* 0x0002e80601007387 */ /* 0x0007e80000100800 */
[----:B------:R3:W-:Y:S01]  /*4980*/  STL [R1+0x2e4], R5 ;  /* 0x0002e40501007387 */ /* 0x0007e20000100800 */
[----:B------:R-:W-:-:S03]  /*4990*/  WARPGROUP.DEPBAR.LE gsb0, 0x0 ;  /* 0x00008000000079c5 */ /* 0x000fc60000010000 */
[----:B------:R-:W-:Y:S01]  /*49a0*/  STL.64 [R1], R24 ;  /* 0x0000001801007387 */ /* 0x000fe20000100a00 */
[----:B------:R-:W-:Y:S01]  /*49b0*/  IMAD.MOV.U32 R227, RZ, RZ, R58 ;  /* 0x000000ffffe37224 */ /* 0x000fe200078e003a */
[----:B------:R-:W-:Y:S01]  /*49c0*/  MOV R226, R59 ;  /* 0x0000003b00e27202 */ /* 0x000fe20000000f00 */
[----:B------:R-:W-:Y:S01]  /*49d0*/  IMAD.MOV.U32 R225, RZ, RZ, R60 ;  /* 0x000000ffffe17224 */ /* 0x000fe200078e003c */
[----:B------:R-:W-:Y:S01]  /*49e0*/  STL.64 [R1+0x8], R26 ;  /* 0x0000081a01007387 */ /* 0x000fe20000100a00 */
[----:B------:R-:W-:Y:S01]  /*49f0*/  MOV R224, R61 ;  /* 0x0000003d00e07202 */ /* 0x000fe20000000f00 */
[----:B------:R-:W-:Y:S01]  /*4a00*/  IMAD.MOV.U32 R223, RZ, RZ, R62 ;  /* 0x000000ffffdf7224 */ /* 0x000fe200078e003e */
[----:B------:R-:W-:Y:S01]  /*4a10*/  MOV R222, R63 ;  /* 0x0000003f00de7202 */ /* 0x000fe20000000f00 */
[----:B------:R-:W-:Y:S01]  /*4a20*/  STL.64 [R1+0x10], R28 ;  /* 0x0000101c01007387 */ /* 0x000fe20000100a00 */
        /* <DEDUP_REMOVED lines=78> */
[----:B----4-:R-:W-:Y:S01]  /*4f10*/  MOV R23, R129 ;  /* 0x0000008100177202 */ /* 0x010fe20000000f00 */
[----:B-1----:R-:W-:Y:S01]  /*4f20*/  IMAD.MOV.U32 R22, RZ, RZ, R130 ;  /* 0x000000ffff167224 */ /* 0x002fe200078e0082 */
[----:B------:R-:W-:Y:S01]  /*4f30*/  MOV R21, R131 ;  /* 0x0000008300157202 */ /* 0x000fe20000000f00 */
[----:B------:R-:W-:Y:S01]  /*4f40*/  IMAD.MOV.U32 R20, RZ, RZ, R132 ;  /* 0x000000ffff147224 */ /* 0x000fe200078e0084 */
[----:B--2---:R-:W-:Y:S01]  /*4f50*/  MOV R19, R133 ;  /* 0x0000008500137202 */ /* 0x004fe20000000f00 */
[----:B---3--:R-:W-:Y:S01]  /*4f60*/  IMAD.MOV.U32 R18, RZ, RZ, R134 ;  /* 0x000000ffff127224 */ /* 0x008fe200078e0086 */
        /* <DEDUP_REMOVED lines=16> */
[----:B------:R1:W-:Y:S01]  /*5070*/  STL.64 [R1+0x80], R56 ;  /* 0x0000803801007387 */ /* 0x0003e20000100a00 */
[----:B------:R-:W-:-:S03]  /*5080*/  MOV R0, R151 ;  /* 0x0000009700007202 */ /* 0x000fc60000000f00 */
[----:B------:R-:W-:Y:S04]  /*5090*/  STL [R1+0x5e8], R158 ;  /* 0x0005e89e01007387 */ /* 0x000fe80000100800 */
[----:B------:R-:W-:Y:S01]  /*50a0*/  STL.64 [R1+0x5e0], R156 ;  /* 0x0005e09c01007387 */ /* 0x000fe20000100a00 */
[----:B-1----:R-:W-:-:S03]  /*50b0*/  WARPGROUP.ARRIVE ;  /* 0x00000000000079c5 */ /* 0x002fc60000000000 */
[----:B------:R-:W-:Y:S04]  /*50c0*/  STL [R1+0x5dc], R154 ;  /* 0x0005dc9a01007387 */ /* 0x000fe80000100800 */
[----:B------:R-:W-:Y:S01]  /*50d0*/  STL [R1+0x5d8], R153 ;  /* 0x0005d89901007387 */ /* 0x000fe20000100800 */
[----:B------:R-:W-:Y:S03]  /*50e0*/  QGMMA.64x256x32.F32.E4M3.E4M3 R24, gdesc[UR4], RZ, !UPT, gsb0 ;  /* 0x03e00000041879f3 */ /* 0x000fe6000c0008ff */
[----:B------:R-:W-:Y:S02]  /*50f0*/  WARPGROUP.DEPBAR.LE gsb0, 0x0 ;  /* 0x00008000000079c5 */ /* 0x000fe40000010000 */
[----:B------:R-:W-:Y:S04]  /*5100*/  STL.64 [R1+0x5d0], R150 ;  /* 0x0005d09601007387 */ /* 0x000fe80000100a00 */
        /* <DEDUP_REMOVED lines=24> */
[----:B------:R1:W-:Y:S04]  /*5290*/  STL.64 [R1+0x508], R100 ;  /* 0x0005086401007387 */ /* 0x0003e80000100a00 */
[----:B-1----:R-:W2:Y:S04]  /*52a0*/  LDL.LU R100, [R1] ;  /* 0x0000000001647983 */ /* 0x002ea80000300800 */
[----:B------:R-:W2:Y:S04]  /*52b0*/  LDL.LU R101, [R1+0x4] ;  /* 0x0000040001657983 */ /* 0x000ea80000300800 */
        /* <DEDUP_REMOVED lines=31> */
[----:B------:R-:W2:Y:S01]  /*54b0*/  LDL.LU R133, [R1+0x84] ;  /* 0x0000840001857983 */ /* 0x000ea20000300800 */
        /* <DEDUP_REMOVED lines=46> */
[----:B------:R-:W-:-:S02]  /*57a0*/  UIADD3 UR4, UR9, 0x2, URZ ;  /* 0x0000000209047890 */ /* 0x000fc4000fffe03f */
[----:B------:R-:W-:Y:S01]  /*57b0*/  UIADD3 UR6, UR10, 0x2, URZ ;  /* 0x000000020a067890 */ /* 0x000fe2000fffe03f */
[----:B------:R-:W-:Y:S01]  /*57c0*/  UMOV UR5, 0x40000040 ;  /* 0x4000004000057882 */ /* 0x000fe20000000000 */
[----:B------:R-:W-:Y:S01]  /*57d0*/  UMOV UR7, 0x40000040 ;  /* 0x4000004000077882 */ /* 0x000fe20000000000 */
[----:B--2---:R-:W-:-:S06]  /*57e0*/  WARPGROUP.ARRIVE ;  /* 0x00000000000079c5 */ /* 0x004fcc0000000000 */
[----:B------:R-:W-:Y:S03]  /*57f0*/  QGMMA.64x256x32.F32.E4M3.E4M3 R100, gdesc[UR4], R100, gsb0 ;  /* 0x03e00000046479f3 */ /* 0x000fe60008000864 */
[----:B------:R-:W-:Y:S02]  /*5800*/  WARPGROUP.DEPBAR.LE gsb0, 0x0 ;  /* 0x00008000000079c5 */ /* 0x000fe40000010000 */
[----:B------:R-:W-:Y:S04]  /*5810*/  STL.64 [R1], R100 ;  /* 0x0000006401007387 */ /* 0x000fe80000100a00 */
        /* <DEDUP_REMOVED lines=63> */
[----:B-1----:R-:W2:Y:S04]  /*5c10*/  LDL.LU R158, [R1+0x5e8] ;  /* 0x0005e800019e7983 */ /* 0x002ea80000300800 */
[----:B------:R-:W3:Y:S04]  /*5c20*/  LDL.LU.64 R156, [R1+0x5e0] ;  /* 0x0005e000019c7983 */ /* 0x000ee80000300a00 */
[----:B------:R-:W4:Y:S04]  /*5c30*/  LDL.LU R154, [R1+0x5dc] ;  /* 0x0005dc00019a7983 */ /* 0x000f280000300800 */
[----:B------:R-:W4:Y:S04]  /*5c40*/  LDL.LU R153, [R1+0x5d8] ;  /* 0x0005d80001997983 */ /* 0x000f280000300800 */
[----:B------:R-:W2:Y:S04]  /*5c50*/  LDL.LU.64 R150, [R1+0x5d0] ;  /* 0x0005d00001967983 */ /* 0x000ea80000300a00 */
        /* <DEDUP_REMOVED lines=24> */
[----:B------:R-:W2:Y:S01]  /*5de0*/  LDL.LU.64 R100, [R1+0x508] ;  /* 0x0005080001647983 */ /* 0x000ea20000300a00 */
[----:B------:R-:W-:Y:S01]  /*5df0*/  UIADD3 UR4, UR9, 0x402, URZ ;  /* 0x0000040209047890 */ /* 0x000fe2000fffe03f */
[----:B------:R-:W-:Y:S01]  /*5e00*/  UMOV UR5, 0x40000040 ;  /* 0x4000004000057882 */ /* 0x000fe20000000000 */
[----:B--2---:R-:W-:-:S07]  /*5e10*/  WARPGROUP.ARRIVE ;  /* 0x00000000000079c5 */ /* 0x004fce0000000000 */
[----:B------:R-:W-:Y:S03]  /*5e20*/  QGMMA.64x256x32.F32.E4M3.E4M3 R24, gdesc[UR4], R24, gsb0 ;  /* 0x03e00000041879f3 */ /* 0x000fe60008000818 */
        /* <DEDUP_REMOVED lines=65> */
[----:B-1----:R-:W2:Y:S04]  /*6240*/  LDL.LU.64 R24, [R1] ;  /* 0x0000000001187983 */ /* 0x002ea80000300a00 */
        /* <DEDUP_REMOVED lines=63> */
[----:B------:R-:W-:-:S02]  /*6640*/  UIADD3 UR4, UR9, 0x4, URZ ;  /* 0x0000000409047890 */ /* 0x000fc4000fffe03f */
[----:B------:R-:W-:Y:S01]  /*6650*/  UIADD3 UR6, UR10, 0x4, URZ ;  /* 0x000000040a067890 */ /* 0x000fe2000fffe03f */
[----:B------:R-:W-:Y:S01]  /*6660*/  UMOV UR5, 0x40000040 ;  /* 0x4000004000057882 */ /* 0x000fe20000000000 */
[----:B------:R-:W-:Y:S01]  /*6670*/  UMOV UR7, 0x40000040 ;  /* 0x4000004000077882 */ /* 0x000fe20000000000 */
[----:B--2---:R-:W-:-:S06]  /*6680*/  WARPGROUP.ARRIVE ;  /* 0x00000000000079c5 */ /* 0x004fcc0000000000 */
[----:B------:R-:W-:Y:S03]  /*6690*/  QGMMA.64x256x32.F32.E4M3.E4M3 R24, gdesc[UR4], R24, gsb0 ;  /* 0x03e00000041879f3 */ /* 0x000fe60008000818 */
[----:B------:R-:W-:Y:S02]  /*66a0*/  WARPGROUP.DEPBAR.LE gsb0, 0x0 ;  /* 0x00008000000079c5 */ /* 0x000fe40000010000 */
        /* <DEDUP_REMOVED lines=64> */
[----:B------:R1:W-:Y:S01]  /*6ab0*/  STL.64 [R1+0x80], R56 ;  /* 0x0000803801007387 */ /* 0x0003e20000100a00 */
[----:B------:R-:W-:Y:S01]  /*6ac0*/  IMAD.MOV.U32 R178, RZ, RZ, R102 ;  /* 0x000000ffffb27224 */ /* 0x000fe200078e0066 */
[----:B------:R-:W-:Y:S01]  /*6ad0*/  MOV R179, R103 ;  /* 0x0000006700b37202 */ /* 0x000fe20000000f00 */
[----:B------:R-:W-:Y:S01]  /*6ae0*/  IMAD.MOV.U32 R176, RZ, RZ, R100 ;  /* 0x000000ffffb07224 */ /* 0x000fe200078e0064 */
[----:B------:R-:W2:Y:S01]  /*6af0*/  LDL.LU.64 R150, [R1+0x500] ;  /* 0x0005000001967983 */ /* 0x000ea20000300a00 */
[----:B------:R-:W-:Y:S01]  /*6b00*/  MOV R177, R101 ;  /* 0x0000006500b17202 */ /* 0x000fe20000000f00 */
[----:B------:R-:W-:Y:S01]  /*6b10*/  IMAD.MOV.U32 R174, RZ, RZ, R98 ;  /* 0x000000ffffae7224 */ /* 0x000fe200078e0062 */
[----:B------:R-:W-:Y:S01]  /*6b20*/  MOV R175, R99 ;  /* 0x0000006300af7202 */ /* 0x000fe20000000f00 */
[----:B------:R-:W2:Y:S01]  /*6b30*/  LDL.LU.64 R148, [R1+0x4f8] ;  /* 0x0004f80001947983 */ /* 0x000ea20000300a00 */
        /* <DEDUP_REMOVED lines=52> */
[----:B------:R-:W-:-:S03]  /*6e80*/  MOV R22, R59 ;  /* 0x0000003b00167202 */ /* 0x000fc60000000f00 */
        /* <DEDUP_REMOVED lines=32> */
[----:B-1----:R-:W2:Y:S04]  /*7090*/  LDL.LU.64 R56, [R1+0x388] ;  /* 0x0003880001387983 */ /* 0x002ea80000300a00 */
        /* <DEDUP_REMOVED lines=17> */
[----:B------:R-:W-:-:S02]  /*71b0*/  UMOV UR5, 0x40000040 ;  /* 0x4000004000057882 */ /* 0x000fc40000000000 */
[----:B------:R-:W-:Y:S04]  /*71c0*/  STL [R1+0x2e0], R158 ;  /* 0x0002e09e01007387 */ /* 0x000fe80000100800 */
[----:B---3--:R-:W-:Y:S04]  /*71d0*/  STL.64 [R1+0x2d8], R156 ;  /* 0x0002d89c01007387 */ /* 0x008fe80000100a00 */
[----:B----4-:R-:W-:Y:S04]  /*71e0*/  STL [R1+0x2d4], R154 ;  /* 0x0002d49a01007387 */ /* 0x010fe80000100800 */
[----:B------:R-:W-:Y:S01]  /*71f0*/  STL [R1+0x2d0], R153 ;  /* 0x0002d09901007387 */ /* 0x000fe20000100800 */
[----:B--2---:R-:W-:-:S06]  /*7200*/  WARPGROUP.ARRIVE ;  /* 0x00000000000079c5 */ /* 0x004fcc0000000000 */
        /* <DEDUP_REMOVED lines=98> */
[----:B------:R-:W-:Y:S01]  /*7830*/  UIADD3 UR4, UR9, 0x6, URZ ;  /* 0x0000000609047890 */ /* 0x000fe2000fffe03f */
[----:B------:R-:W-:Y:S01]  /*7840*/  IMAD.MOV.U32 R227, RZ, RZ, R0 ;  /* 0x000000ffffe37224 */ /* 0x000fe200078e0000 */
[----:B------:R-:W-:Y:S01]  /*7850*/  UIADD3 UR6, UR10, 0x6, URZ ;  /* 0x000000060a067890 */ /* 0x000fe2000fffe03f */
[----:B------:R1:W5:Y:S01]  /*7860*/  LDL.LU R23, [R1+0x304] ;  /* 0x0003040001177983 */ /* 0x0003620000300800 */
[----:B------:R-:W-:Y:S01]  /*7870*/  UMOV UR5, 0x40000040 ;  /* 0x4000004000057882 */ /* 0x000fe20000000000 */
[----:B------:R-:W-:-:S02]  /*7880*/  UMOV UR7, 0x40000040 ;  /* 0x4000004000077882 */ /* 0x000fc40000000000 */
[----:B------:R1:W5:Y:S04]  /*7890*/  LDL.LU R22, [R1+0x300] ;  /* 0x0003000001167983 */ /* 0x0003680000300800 */
[----:B------:R1:W5:Y:S04]  /*78a0*/  LDL.LU R19, [R1+0x2fc] ;  /* 0x0002fc0001137983 */ /* 0x0003680000300800 */
[----:B------:R1:W5:Y:S04]  /*78b0*/  LDL.LU R18, [R1+0x2f8] ;  /* 0x0002f80001127983 */ /* 0x0003680000300800 */
[----:B------:R1:W5:Y:S04]  /*78c0*/  LDL.LU R17, [R1+0x2f4] ;  /* 0x0002f40001117983 */ /* 0x0003680000300800 */
[----:B------:R1:W5:Y:S04]  /*78d0*/  LDL.LU R16, [R1+0x2f0] ;  /* 0x0002f00001107983 */ /* 0x0003680000300800 */
[----:B------:R1:W5:Y:S04]  /*78e0*/  LDL.LU R7, [R1+0x2ec] ;  /* 0x0002ec0001077983 */ /* 0x0003680000300800 */
[----:B------:R1:W5:Y:S04]  /*78f0*/  LDL.LU R6, [R1+0x2e8] ;  /* 0x0002e80001067983 */ /* 0x0003680000300800 */
[----:B------:R1:W5:Y:S01]  /*7900*/  LDL.LU R5, [R1+0x2e4] ;  /* 0x0002e40001057983 */ /* 0x0003620000300800 */
        /* <DEDUP_REMOVED lines=67> */
[----:B--2---:R1:W5:Y:S04]  /*7d40*/  LDL.LU R158, [R1+0x2e0] ;  /* 0x0002e000019e7983 */ /* 0x0043680000300800 */
[----:B------:R1:W5:Y:S04]  /*7d50*/  LDL.LU.64 R156, [R1+0x2d8] ;  /* 0x0002d800019c7983 */ /* 0x0003680000300a00 */
[----:B------:R1:W5:Y:S04]  /*7d60*/  LDL.LU R154, [R1+0x2d4] ;  /* 0x0002d400019a7983 */ /* 0x0003680000300800 */
[----:B------:R1:W5:Y:S04]  /*7d70*/  LDL.LU R153, [R1+0x2d0] ;  /* 0x0002d00001997983 */ /* 0x0003680000300800 */
        /* <DEDUP_REMOVED lines=28> */
[----:B------:R-:W-:-:S04]  /*7f40*/  UIADD3 UR10, UR55, 0x1, URZ ;  /* 0x00000001370a7890 */ /* 0x000fc8000fffe03f */
[----:B------:R-:W-:Y:S01]  /*7f50*/  UISETP.NE.AND UP0, UPT, UR10, 0x3, UPT ;  /* 0x000000030a00788c */ /* 0x000fe2000bf05270 */
[----:B------:R-:W-:-:S03]  /*7f60*/  UMOV UR9, 0x1 ;  /* 0x0000000100097882 */ /* 0x000fc60000000000 */
[----:B------:R-:W-:Y:S01]  /*7f70*/  USEL UR10, UR10, URZ, UP0 ;  /* 0x0000003f0a0a7287 */ /* 0x000fe20008000000 */
[----:B--2---:R-:W-:-:S06]  /*7f80*/  WARPGROUP.ARRIVE ;  /* 0x00000000000079c5 */ /* 0x004fcc0000000000 */
[----:B------:R-:W-:Y:S01]  /*7f90*/  QGMMA.64x256x32.F32.E4M3.E4M3 R24, gdesc[UR4], R24, gsb0 ;  /* 0x03e00000041879f3 */ /* 0x000fe20008000818 */
[----:B------:R-:W-:-:S04]  /*7fa0*/  USEL UR4, URZ, 0x1, UP0 ;  /* 0x000000013f047887 */ /* 0x000fc80008000000 */
[----:B------:R-:W-:-:S06]  /*7fb0*/  ULOP3.LUT UR4, UR37, UR4, URZ, 0x3c, !UPT ;  /* 0x0000000425047292 */ /* 0x000fcc000f8e3c3f */
[----:B-1----:R-:W-:Y:S01]  /*7fc0*/  MOV R2, UR4 ;  /* 0x0000000400027c02 */ /* 0x002fe20008000f00 */
[----:B------:R-:W-:-:S06]  /*7fd0*/  WARPGROUP.DEPBAR.LE gsb0, 0x0 ;  /* 0x00008000000079c5 */ /* 0x000fcc0000010000 */
.L_x_33:
[----:B-----5:R-:W-:-:S05]  /*7fe0*/  VIMNMX R0, R6, 0x1, PT ;  /* 0x0000000106007848 */ /* 0x020fca0003fe0100 */
[----:B------:R-:W-:-:S05]  /*7ff0*/  IMAD.IADD R6, R6, 0x1, -R0 ;  /* 0x0000000106067824 */ /* 0x000fca00078e0a00 */
[----:B------:R-:W-:-:S13]  /*8000*/  ISETP.GE.AND P0, PT, R6, 0x1, PT ;  /* 0x000000010600780c */ /* 0x000fda0003f06270 */
[----:B------:R-:W-:Y:S05]  /*8010*/  @!P0 BRA `(.L_x_38) ;  /* 0x0000004400788947 */ /* 0x000fea0003800000 */
[----:B------:R-:W-:Y:S01]  /*8020*/  MOV R3, R6 ;  /* 0x0000000600037202 */ /* 0x000fe20000000f00 */
[----:B------:R-:W-:-:S07]  /*8030*/  IMAD.U32 R0, RZ, RZ, UR55 ;  /* 0x00000037ff007e24 */ /* 0x000fce000f8e00ff */
.L_x_45:
[----:B------:R-:W-:-:S06]  /*8040*/  UISETP.NE.AND UP0, UPT, UR50, 0x3, UPT ;  /* 0x000000033200788c */ /* 0x000fcc000bf05270 */
[----:B------:R-:W-:-:S13]  /*8050*/  PLOP3.LUT P1, PT, PT, PT, UP0, 0x80, 0x0 ;  /* 0x000000000000781c */ /* 0x000fda0003f2f008 */
[----:B------:R-:W-:Y:S05]  /*8060*/  @!P1 BRA `(.L_x_39) ;  /* 0x0000000000049947 */ /* 0x000fea0003800000 */
[----:B------:R-:W-:Y:S01]  /*8070*/  BPT.TRAP 0x1 ;  /* 0x000000040000795c */ /* 0x000fe20000300000 */
.L_x_39:
[----:B------:R-:W-:Y:S01]  /*8080*/  ULEA UR4, UR10, UR43, 0x3 ;  /* 0x0000002b0a047291 */ /* 0x000fe2000f8e183f */
[----:B------:R-:W-:-:S08]  /*8090*/  SHF.L.U32 R4, R2, 0x1f, RZ ;  /* 0x0000001f02047819 */ /* 0x000fd000000006ff */
[----:B------:R1:W3:Y:S01]  /*80a0*/  SYNCS.PHASECHK.TRANS64.TRYWAIT P0, [UR4+0x38480], R4 ;  /* 0x03848004ff0075a7 */ /* 0x0002e20008000144 */
[----:B------:R-:W-:Y:S05]  /*80b0*/  @!P1 BRA `(.L_x_40) ;  /* 0x0000000000049947 */ /* 0x000fea0003800000 */
[----:B------:R-:W-:Y:S01]  /*80c0*/  BPT.TRAP 0x1 ;  /* 0x000000040000795c */ /* 0x000fe20000300000 */
.L_x_40:
[----:B---3--:R-:W-:Y:S05]  /*80d0*/  @P0 BRA `(.L_x_41) ;  /* 0x0000000000080947 */ /* 0x008fea0003800000 */
[----:B------:R-:W3:Y:S02]  /*80e0*/  SYNCS.PHASECHK.TRANS64.TRYWAIT P0, [UR4+0x38480], R4 ;  /* 0x03848004ff0075a7 */ /* 0x000ee40008000144 */
[----:B---3--:R-:W-:Y:S05]  /*80f0*/  @!P0 BRA `(.L_x_42) ;  /* 0x0000012400e88947 */ /* 0x008fea0003800000 */
.L_x_41:
        /* <DEDUP_REMOVED lines=64> */
[----:B----4-:R-:W4:Y:S04]  /*8500*/  LDL.LU.64 R24, [R1] ;  /* 0x0000000001187983 */ /* 0x010f280000300a00 */
[----:B------:R-:W4:Y:S04]  /*8510*/  LDL.LU.64 R26, [R1+0x8] ;  /* 0x00000800011a7983 */ /* 0x000f280000300a00 */
        /* <DEDUP_REMOVED lines=61> */
[----:B------:R-:W4:Y:S01]  /*88f0*/  LDL.LU.64 R150, [R1+0x1f8] ;  /* 0x0001f80001967983 */ /* 0x000f220000300a00 */
[----:B------:R-:W-:-:S02]  /*8900*/  UIADD3 UR4, UR43, 0x18000, URZ ;  /* 0x000180002b047890 */ /* 0x000fc4000fffe03f */
[----:B------:R-:W-:Y:S01]  /*8910*/  ULOP3.LUT UR11, UR8, 0x10000, URZ, 0xfc, !UPT ;  /* 0x00010000080b7892 */ /* 0x000fe2000f8efc3f */
[----:B------:R-:W-:Y:S01]  /*8920*/  STL [R1+0x310], R23 ;  /* 0x0003101701007387 */ /* 0x000fe20000100800 */
[----:B------:R-:W-:Y:S02]  /*8930*/  USHF.R.U32.HI UR4, URZ, 0x4, UR4 ;  /* 0x000000043f047899 */ /* 0x000fe40008011604 */
[----:B------:R-:W-:Y:S01]  /*8940*/  UISETP.NE.U32.AND UP0, UPT, UR9, URZ, UPT ;  /* 0x0000003f0900728c */ /* 0x000fe2000bf05070 */
[----:B------:R-:W-:Y:S01]  /*8950*/  STL [R1+0x30c], R22 ;  /* 0x00030c1601007387 */ /* 0x000fe20000100800 */
[----:B------:R-:W-:Y:S02]  /*8960*/  ULOP3.LUT UR4, UR4, 0x3fff, URZ, 0xc0, !UPT ;  /* 0x00003fff04047892 */ /* 0x000fe4000f8ec03f */
[----:B------:R-:W-:Y:S01]  /*8970*/  ULEA UR11, UR10, UR11, 0xb ;  /* 0x0000000b0a0b7291 */ /* 0x000fe2000f8e583f */
[----:B------:R-:W-:Y:S01]  /*8980*/  STL [R1+0x308], R19 ;  /* 0x0003081301007387 */ /* 0x000fe20000100800 */
[----:B------:R-:W-:Y:S01]  /*8990*/  ULOP3.LUT UR4, UR4, 0x10000, URZ, 0xfc, !UPT ;  /* 0x0001000004047892 */ /* 0x000fe2000f8efc3f */
[----:B------:R-:W-:Y:S01]  /*89a0*/  UMOV UR5, 0x40000040 ;  /* 0x4000004000057882 */ /* 0x000fe20000000000 */
[----:B------:R-:W-:-:S02]  /*89b0*/  UMOV UR7, 0x40000040 ;  /* 0x4000004000077882 */ /* 0x000fc40000000000 */
[----:B------:R-:W-:Y:S01]  /*89c0*/  ULEA UR12, UR10, UR4, 0xb ;  /* 0x000000040a0c7291 */ /* 0x000fe2000f8e583f */
[----:B------:R-:W-:Y:S02]  /*89d0*/  STL [R1+0x304], R18 ;  /* 0x0003041201007387 */ /* 0x000fe40000100800 */
[----:B------:R-:W-:Y:S02]  /*89e0*/  UMOV UR4, UR11 ;  /* 0x0000000b00047c82 */ /* 0x000fe40008000000 */
[----:B------:R-:W-:Y:S02]  /*89f0*/  STL [R1+0x300], R17 ;  /* 0x0003001101007387 */ /* 0x000fe40000100800 */
[----:B------:R-:W-:Y:S02]  /*8a00*/  UMOV UR6, UR12 ;  /* 0x0000000c00067c82 */ /* 0x000fe40008000000 */
[----:B------:R-:W-:Y:S04]  /*8a10*/  STL [R1+0x2fc], R16 ;  /* 0x0002fc1001007387 */ /* 0x000fe80000100800 */
[----:B------:R-:W-:Y:S04]  /*8a20*/  STL [R1+0x2f8], R7 ;  /* 0x0002f80701007387 */ /* 0x000fe80000100800 */
[----:B------:R-:W-:Y:S04]  /*8a30*/  STL [R1+0x2f4], R6 ;  /* 0x0002f40601007387 */ /* 0x000fe80000100800 */
[----:B------:R-:W-:Y:S04]  /*8a40*/  STL [R1+0x2f0], R5 ;  /* 0x0002f00501007387 */ /* 0x000fe80000100800 */
[----:B------:R-:W-:Y:S04]  /*8a50*/  STL [R1+0x2ec], R3 ;  /* 0x0002ec0301007387 */ /* 0x000fe80000100800 */
[----:B------:R1:W-:Y:S04]  /*8a60*/  STL [R1+0x2e8], R2 ;  /* 0x0002e80201007387 */ /* 0x0003e80000100800 */
[----:B------:R2:W-:Y:S01]  /*8a70*/  STL [R1+0x2e4], R0 ;  /* 0x0002e40001007387 */ /* 0x0005e20000100800 */
[----:B----4-:R-:W-:-:S06]  /*8a80*/  WARPGROUP.ARRIVE ;  /* 0x00000000000079c5 */ /* 0x010fcc0000000000 */
[----:B------:R-:W-:Y:S03]  /*8a90*/  QGMMA.64x256x32.F32.E4M3.E4M3 R24, gdesc[UR4], R24, UP0, gsb0 ;  /* 0x03e00000041879f3 */ /* 0x000fe6000b800818 */
[----:B------:R-:W-:Y:S02]  /*8aa0*/  WARPGROUP.DEPBAR.LE gsb0, 0x0 ;  /* 0x00008000000079c5 */ /* 0x000fe40000010000 */
[----:B------:R-:W-:Y:S01]  /*8ab0*/  STL.64 [R1], R24 ;  /* 0x0000001801007387 */ /* 0x000fe20000100a00 */
[----:B-1----:R-:W-:Y:S01]  /*8ac0*/  MOV R2, R150 ;  /* 0x0000009600027202 */ /* 0x002fe20000000f00 */
[----:B--2---:R-:W-:Y:S01]  /*8ad0*/  IMAD.MOV.U32 R0, RZ, RZ, R151 ;  /* 0x000000ffff007224 */ /* 0x004fe200078e0097 */
[----:B---3--:R-:W-:Y:S01]  /*8ae0*/  MOV R4, R148 ;  /* 0x0000009400047202 */ /* 0x008fe20000000f00 */
        /* <DEDUP_REMOVED lines=60> */
[----:B------:R1:W-:Y:S01]  /*8eb0*/  STL.64 [R1+0x80], R56 ;  /* 0x0000803801007387 */ /* 0x0003e20000100a00 */
        /* <DEDUP_REMOVED lines=60> */
[----:B------:R-:W-:-:S03]  /*9280*/  IMAD.MOV.U32 R226, RZ, RZ, R59 ;  /* 0x000000ffffe27224 */ /* 0x000fc600078e003b */
        /* <DEDUP_REMOVED lines=52> */
[----:B------:R-:W-:Y:S04]  /*95d0*/  STL.64 [R1+0x5f0], R156 ;  /* 0x0005f09c01007387 */ /* 0x000fe80000100a00 */
[----:B------:R-:W-:Y:S04]  /*95e0*/  STL [R1+0x5ec], R154 ;  /* 0x0005ec9a01007387 */ /* 0x000fe80000100800 */
[----:B------:R-:W-:Y:S01]  /*95f0*/  STL [R1+0x5e8], R153 ;  /* 0x0005e89901007387 */ /* 0x000fe20000100800 */
[----:B--2---:R-:W-:-:S06]  /*9600*/  WARPGROUP.ARRIVE ;  /* 0x00000000000079c5 */ /* 0x004fcc0000000000 */
[----:B------:R-:W-:Y:S03]  /*9610*/  QGMMA.64x256x32.F32.E4M3.E4M3 R24, gdesc[UR4], R24, UP0, gsb0 ;  /* 0x03e00000041879f3 */ /* 0x000fe6000b800818 */
        /* <DEDUP_REMOVED lines=107> */
[----:B------:R-:W-:-:S02]  /*9cd0*/  UIADD3 UR4, UR11, 0x2, URZ ;  /* 0x000000020b047890 */ /* 0x000fc4000fffe03f */
[----:B------:R-:W-:Y:S01]  /*9ce0*/  UIADD3 UR6, UR12, 0x2, URZ ;  /* 0x000000020c067890 */ /* 0x000fe2000fffe03f */
[----:B------:R-:W-:Y:S01]  /*9cf0*/  UMOV UR5, 0x40000040 ;  /* 0x4000004000057882 */ /* 0x000fe20000000000 */
[----:B------:R-:W-:Y:S01]  /*9d00*/  UMOV UR7, 0x40000040 ;  /* 0x4000004000077882 */ /* 0x000fe20000000000 */
[----:B--2---:R-:W-:-:S06]  /*9d10*/  WARPGROUP.ARRIVE ;  /* 0x00000000000079c5 */ /* 0x004fcc0000000000 */
[----:B------:R-:W-:Y:S03]  /*9d20*/  QGMMA.64x256x32.F32.E4M3.E4M3 R100, gdesc[UR4], R100, UP0, gsb0 ;  /* 0x03e00000046479f3 */ /* 0x000fe6000b800864 */
        /* <DEDUP_REMOVED lines=247> */
[----:B------:R-:W-:Y:S01]  /*aca0*/  STL.64 [R1+0x60], R48 ;  /* 0x0000603001007387 */ /* 0x000fe20000100a00 */
[----:B------:R-:W-:-:S03]  /*acb0*/  MOV R8, R150 ;  /* 0x0000009600087202 */ /* 0x000fc60000000f00 */
[----:B------:R-:W-:Y:S01]  /*acc0*/  STL.64 [R1+0x68], R50 ;  /* 0x0000683201007387 */ /* 0x000fe20000100a00 */
[----:B------:R-:W-:-:S03]  /*acd0*/  IMAD.MOV.U32 R4, RZ, RZ, R151 ;  /* 0x000000ffff047224 */ /* 0x000fc600078e0097 */
[----:B------:R-:W-:Y:S01]  /*ace0*/  STL.64 [R1+0x70], R52 ;  /* 0x0000703401007387 */ /* 0x000fe20000100a00 */
[----:B------:R-:W-:Y:S01]  /*acf0*/  MOV R10, R148 ;  /* 0x00000094000a7202 */ /* 0x000fe20000000f00 */
[----:B------:R-:W-:Y:S02]  /*ad00*/  IMAD.MOV.U32 R9, RZ, RZ, R149 ;  /* 0x000000ffff097224 */ /* 0x000fe400078e0095 */
[----:B------:R-:W-:Y:S01]  /*ad10*/  STL.64 [R1+0x78], R54 ;  /* 0x0000783601007387 */ /* 0x000fe20000100a00 */
[----:B------:R-:W-:Y:S01]  /*ad20*/  MOV R12, R146 ;  /* 0x00000092000c7202 */ /* 0x000fe20000000f00 */
[----:B------:R-:W-:Y:S02]  /*ad30*/  IMAD.MOV.U32 R11, RZ, RZ, R147 ;  /* 0x000000ffff0b7224 */ /* 0x000fe400078e0093 */
[----:B------:R1:W-:Y:S01]  /*ad40*/  STL.64 [R1+0x80], R56 ;  /* 0x0000803801007387 */ /* 0x0003e20000100a00 */
[----:B------:R-:W-:Y:S01]  /*ad50*/  MOV R14, R144 ;  /* 0x00000090000e7202 */ /* 0x000fe20000000f00 */
[----:B------:R-:W-:-:S02]  /*ad60*/  IMAD.MOV.U32 R13, RZ, RZ, R145 ;  /* 0x000000ffff0d7224 */ /* 0x000fc400078e0091 */
[----:B------:R-:W2:Y:S01]  /*ad70*/  LDL.LU.64 R150, [R1+0x510] ;  /* 0x0005100001967983 */ /* 0x000ea20000300a00 */
[----:B------:R-:W-:Y:S01]  /*ad80*/  MOV R20, R142 ;  /* 0x0000008e00147202 */ /* 0x000fe20000000f00 */
[----:B------:R-:W-:Y:S02]  /*ad90*/  IMAD.MOV.U32 R15, RZ, RZ, R143 ;  /* 0x000000ffff0f7224 */ /* 0x000fe400078e008f */
[----:B------:R-:W2:Y:S01]  /*ada0*/  LDL.LU.64 R148, [R1+0x508] ;  /* 0x0005080001947983 */ /* 0x000ea20000300a00 */
[----:B------:R-:W-:Y:S01]  /*adb0*/  MOV R216, R140 ;  /* 0x0000008c00d87202 */ /* 0x000fe20000000f00 */
[----:B------:R-:W-:Y:S02]  /*adc0*/  IMAD.MOV.U32 R21, RZ, RZ, R141 ;  /* 0x000000ffff157224 */ /* 0x000fe400078e008d */
[----:B------:R-:W2:Y:S01]  /*add0*/  LDL.LU.64 R146, [R1+0x500] ;  /* 0x0005000001927983 */ /* 0x000ea20000300a00 */
        /* <DEDUP_REMOVED lines=247> */
[----:B------:R1:W5:Y:S01]  /*bd50*/  LDL.LU R23, [R1+0x310] ;  /* 0x0003100001177983 */ /* 0x0003620000300800 */
[----:B------:R-:W-:Y:S01]  /*bd60*/  UIADD3 UR6, UR12, 0x6, URZ ;  /* 0x000000060c067890 */ /* 0x000fe2000fffe03f */
[----:B------:R-:W-:Y:S01]  /*bd70*/  UMOV UR5, 0x40000040 ;  /* 0x4000004000057882 */ /* 0x000fe20000000000 */
[----:B------:R-:W-:Y:S01]  /*bd80*/  UMOV UR7, 0x40000040 ;  /* 0x4000004000077882 */ /* 0x000fe20000000000 */
[----:B------:R1:W5:Y:S04]  /*bd90*/  LDL.LU R22, [R1+0x30c] ;  /* 0x00030c0001167983 */ /* 0x0003680000300800 */
        /* <DEDUP_REMOVED lines=112> */
[----:B-1----:R-:W-:Y:S05]  /*c4a0*/  @!P1 BRA `(.L_x_43) ;  /* 0x0000000000049947 */ /* 0x002fea0003800000 */
[----:B------:R-:W-:Y:S01]  /*c4b0*/  BPT.TRAP 0x1 ;  /* 0x000000040000795c */ /* 0x000fe20000300000 */
.L_x_43:
[----:B-----5:R-:W-:Y:S01]  /*c4c0*/  ISETP.NE.AND P0, PT, R22, RZ, PT ;  /* 0x000000ff1600720c */ /* 0x020fe20003f05270 */
[----:B------:R-:W-:-:S12]  /*c4d0*/  UISETP.GT.U32.AND UP0, UPT, UR52, 0x1, UPT ;  /* 0x000000013400788c */ /* 0x000fd8000bf04070 */
[----:B------:R-:W-:-:S04]  /*c4e0*/  @P0 LEA R4, R0, UR43, 0x3 ;  /* 0x0000002b00040c11 */ /* 0x000fc8000f8e18ff */
[----:B------:R-:W-:-:S04]  /*c4f0*/  @P0 IADD3 R4, R4, 0x38498, RZ ;  /* 0x0003849804040810 */ /* 0x000fc80007ffe0ff */
[----:B------:R-:W-:-:S04]  /*c500*/  @P0 PRMT R4, R23, 0x654, R4 ;  /* 0x0000065417040816 */ /* 0x000fc80000000004 */
[----:B------:R1:W-:Y:S01]  /*c510*/  @P0 SYNCS.ARRIVE.TRANS64.RED.A1T0 RZ, [R4+URZ], RZ ;  /* 0x000000ff04ff09a7 */ /* 0x0003e2000810043f */
[----:B------:R-:W-:-:S13]  /*c520*/  PLOP3.LUT P0, PT, PT, PT, UP0, 0x80, 0x0 ;  /* 0x000000000000781c */ /* 0x000fda0003f0f008 */
[----:B-1----:R-:W-:Y:S05]  /*c530*/  @P0 BRA `(.L_x_44) ;  /* 0x0000000000040947 */ /* 0x002fea0003800000 */
[----:B------:R-:W-:Y:S01]  /*c540*/  BPT.TRAP 0x1 ;  /* 0x000000040000795c */ /* 0x000fe20000300000 */
.L_x_44:
[----:B------:R-:W-:Y:S01]  /*c550*/  UIADD3 UR10, UR10, 0x1, URZ ;  /* 0x000000010a0a7890 */ /* 0x000fe2000fffe03f */
[C---:B------:R-:W-:Y:S01]  /*c560*/  ISETP.GT.AND P1, PT, R3.reuse, 0x1, PT ;  /* 0x000000010300780c */ /* 0x040fe20003f24270 */
[----:B------:R-:W-:Y:S01]  /*c570*/  VIADD R0, R0, 0x1 ;  /* 0x0000000100007836 */ /* 0x000fe20000000000 */
[----:B------:R-:W-:Y:S01]  /*c580*/  IADD3 R3, R3, -0x1, RZ ;  /* 0xffffffff03037810 */ /* 0x000fe20007ffe0ff */
[----:B------:R-:W-:-:S03]  /*c590*/  UISETP.NE.AND UP0, UPT, UR10, 0x3, UPT ;  /* 0x000000030a00788c */ /* 0x000fc6000bf05270 */
[C---:B------:R-:W-:Y:S01]  /*c5a0*/  ISETP.NE.AND P0, PT, R0.reuse, 0x3, PT ;  /* 0x000000030000780c */ /* 0x040fe20003f05270 */
[----:B------:R-:W-:Y:S02]  /*c5b0*/  USEL UR4, URZ, 0x1, UP0 ;  /* 0x000000013f047887 */ /* 0x000fe40008000000 */
[----:B------:R-:W-:Y:S01]  /*c5c0*/  USEL UR10, UR10, URZ, UP0 ;  /* 0x0000003f0a0a7287 */ /* 0x000fe20008000000 */
[----:B------:R-:W-:-:S03]  /*c5d0*/  SEL R0, R0, RZ, P0 ;  /* 0x000000ff00007207 */ /* 0x000fc60000000000 */
[----:B------:R-:W-:Y:S01]  /*c5e0*/  LOP3.LUT R2, R2, UR4, RZ, 0x3c, !PT ;  /* 0x0000000402027c12 */ /* 0x000fe2000f8e3cff */
[----:B------:R-:W-:Y:S07]  /*c5f0*/  @P1 BRA `(.L_x_45) ;  /* 0xffffffb800901947 */ /* 0x000fee000383ffff */
.L_x_38:
[----:B------:R-:W-:-:S13]  /*c600*/  ISETP.GE.AND P0, PT, R5, 0x1, PT ;  /* 0x000000010500780c */ /* 0x000fda0003f06270 */
[----:B------:R-:W-:Y:S05]  /*c610*/  @!P0 BRA `(.L_x_46) ;  /* 0x0000000000448947 */ /* 0x000fea0003800000 */
[----:B------:R-:W-:-:S06]  /*c620*/  UISETP.NE.AND UP0, UPT, UR50, 0x3, UPT ;  /* 0x000000033200788c */ /* 0x000fcc000bf05270 */
[----:B------:R-:W-:-:S13]  /*c630*/  PLOP3.LUT P0, PT, PT, PT, UP0, 0x80, 0x0 ;  /* 0x000000000000781c */ /* 0x000fda0003f0f008 */
[----:B------:R-:W-:Y:S05]  /*c640*/  @!P0 BRA `(.L_x_47) ;  /* 0x0000000000048947 */ /* 0x000fea0003800000 */
[----:B------:R-:W-:Y:S01]  /*c650*/  BPT.TRAP 0x1 ;  /* 0x000000040000795c */ /* 0x000fe20000300000 */
.L_x_47:
[----:B------:R-:W-:Y:S01]  /*c660*/  ISETP.NE.AND P0, PT, R22, RZ, PT ;  /* 0x000000ff1600720c */ /* 0x000fe20003f05270 */
[----:B------:R-:W-:-:S12]  /*c670*/  UISETP.GT.U32.AND UP0, UPT, UR52, 0x1, UPT ;  /* 0x000000013400788c */ /* 0x000fd8000bf04070 */
[----:B------:R-:W-:-:S04]  /*c680*/  @P0 VIADD R6, R6, UR55 ;  /* 0x0000003706060c36 */ /* 0x000fc80008000000 */
[----:B------:R-:W-:-:S05]  /*c690*/  @P0 IMAD.WIDE.U32 R2, R6, -0x55555555, RZ ;  /* 0xaaaaaaab06020825 */ /* 0x000fca00078e00ff */
[----:B------:R-:W-:-:S05]  /*c6a0*/  @P0 SHF.R.U32.HI R0, RZ, 0x1, R3 ;  /* 0x00000001ff000819 */ /* 0x000fca0000011603 */
[----:B------:R-:W-:-:S05]  /*c6b0*/  @P0 IMAD R0, R0, -0x3, R6 ;  /* 0xfffffffd00000824 */ /* 0x000fca00078e0206 */
[----:B------:R-:W-:-:S04]  /*c6c0*/  @P0 LEA R0, R0, UR43, 0x3 ;  /* 0x0000002b00000c11 */ /* 0x000fc8000f8e18ff */
[----:B------:R-:W-:-:S04]  /*c6d0*/  @P0 IADD3 R0, R0, 0x38498, RZ ;  /* 0x0003849800000810 */ /* 0x000fc80007ffe0ff */
[----:B------:R-:W-:-:S04]  /*c6e0*/  @P0 PRMT R0, R23, 0x654, R0 ;  /* 0x0000065417000816 */ /* 0x000fc80000000000 */
[----:B------:R1:W-:Y:S01]  /*c6f0*/  @P0 SYNCS.ARRIVE.TRANS64.RED.A1T0 RZ, [R0+URZ], RZ ;  /* 0x000000ff00ff09a7 */ /* 0x0003e2000810043f */
[----:B------:R-:W-:-:S13]  /*c700*/  PLOP3.LUT P0, PT, PT, PT, UP0, 0x80, 0x0 ;  /* 0x000000000000781c */ /* 0x000fda0003f0f008 */
[----:B-1----:R-:W-:Y:S05]  /*c710*/  @P0 BRA `(.L_x_46) ;  /* 0x0000000000040947 */ /* 0x002fea0003800000 */
[----:B------:R-:W-:Y:S01]  /*c720*/  BPT.TRAP 0x1 ;  /* 0x000000040000795c */ /* 0x000fe20000300000 */
.L_x_46:
[----:B------:R-:W-:Y:S02]  /*c730*/  R2UR UR4, R5 ;  /* 0x00000000050472ca */ /* 0x000fe400000e0000 */
[----:B------:R-:W-:Y:S02]  /*c740*/  R2UR UR45, R16 ;  /* 0x00000000102d72ca */ /* 0x000fe400000e0000 */
[----:B------:R-:W-:Y:S02]  /*c750*/  R2UR UR46, R17 ;  /* 0x00000000112e72ca */ /* 0x000fe400000e0000 */
[----:B------:R-:W-:-:S07]  /*c760*/  LOP3.LUT P0, RZ, R7, 0xff, RZ, 0xc0, !PT ;  /* 0x000000ff07ff7812 */ /* 0x000fce000780c0ff */
[----:B------:R-:W-:Y:S02]  /*c770*/  UIADD3 UR4, UR4, 0x7f, URZ ;  /* 0x0000007f04047890 */ /* 0x000fe4000fffe03f */
[----:B------:R-:W-:Y:S02]  /*c780*/  USHF.L.U32 UR45, UR45, 0x8, URZ ;  /* 0x000000082d2d7899 */ /* 0x000fe4000800063f */
[----:B------:R-:W-:Y:S02]  /*c790*/  USHF.R.S32.HI UR5, URZ, 0x1f, UR4 ;  /* 0x0000001f3f057899 */ /* 0x000fe40008011404 */
[----:B------:R-:W-:Y:S02]  /*c7a0*/  USHF.L.U32 UR46, UR46, 0x8, URZ ;  /* 0x000000082e2e7899 */ /* 0x000fe4000800063f */
[----:B------:R-:W-:Y:S02]  /*c7b0*/  ULEA.HI UR5, UR5, UR4, URZ, 0x7 ;  /* 0x0000000405057291 */ /* 0x000fe4000f8f383f */
[----:B------:R-:W-:-:S02]  /*c7c0*/  UIADD3 UR4, UR43, 0x30000, URZ ;  /* 0x000300002b047890 */ /* 0x000fc4000fffe03f */
[----:B------:R-:W-:Y:S02]  /*c7d0*/  USHF.R.S32.HI UR5, URZ, 0x7, UR5 ;  /* 0x000000073f057899 */ /* 0x000fe40008011405 */
[----:B------:R-:W-:Y:S02]  /*c7e0*/  ULOP3.LUT UP2, URZ, UR4, 0x3ff, URZ, 0xc0, !UPT ;  /* 0x000003ff043f7892 */ /* 0x000fe4000f84c03f */
[----:B------:R-:W-:Y:S02]  /*c7f0*/  UIADD3 UR55, UR55, UR5, URZ ;  /* 0x0000000537377290 */ /* 0x000fe4000fffe03f */
[----:B------:R-:W-:Y:S02]  /*c800*/  UISETP.GE.U32.AND UP1, UPT, UR5, 0x3, UPT ;  /* 0x000000030500788c */ /* 0x000fe4000bf26070 */
[----:B------:R-:W-:Y:S01]  /*c810*/  UISETP.GT.U32.AND UP0, UPT, UR55, 0x2, UPT ;  /* 0x000000023700788c */ /* 0x000fe2000bf04070 */
[----:B------:R-:W-:-:S03]  /*c820*/  PLOP3.LUT P1, PT, PT, PT, UP2, 0x80, 0x0 ;  /* 0x000000000000781c */ /* 0x000fc60003f2f028 */
[----:B------:R-:W-:-:S04]  /*c830*/  UISETP.LT.U32.AND UP0, UPT, UR5, 0x3, UP0 ;  /* 0x000000030500788c */ /* 0x000fc80008701070 */
[----:B------:R-:W-:Y:S02]  /*c840*/  USEL UR6, URZ, 0x1, !UP0 ;  /* 0x000000013f067887 */ /* 0x000fe4000c000000 */
[----:B------:R-:W-:Y:S02]  /*c850*/  @UP1 UIMAD.WIDE.U32 UR4, UR55, -0x55555555, URZ ;  /* 0xaaaaaaab370418a5 */ /* 0x000fe4000f8e003f */
[----:B------:R-:W-:Y:S02]  /*c860*/  ULOP3.LUT UR37, UR37, UR6, URZ, 0x3c, !UPT ;  /* 0x0000000625257292 */ /* 0x000fe4000f8e3c3f */
[----:B------:R-:W-:-:S04]  /*c870*/  @UP1 USHF.R.U32.HI UR4, URZ, 0x1, UR5 ;  /* 0x000000013f041899 */ /* 0x000fc80008011605 */
[----:B------:R-:W-:Y:S01]  /*c880*/  @UP1 ULOP3.LUT UR37, UR37, 0x1, UR4, 0x78, !UPT ;  /* 0x0000000125251892 */ /* 0x000fe2000f8e7804 */
[----:B------:R-:W-:Y:S11]  /*c890*/  @!P0 BRA `(.L_x_48) ;  /* 0x00000000000c8947 */ /* 0x000ff60003800000 */
[----:B------:R-:W-:-:S04]  /*c8a0*/  DEPBAR {5,4,3,2,1,0} ;  /* 0x0000003f0000791a */ /* 0x000fc80000000000 */
[----:B------:R1:W-:Y:S02]  /*c8b0*/  UTMACCTL.IV [UR58] ;  /* 0x000000003a0079b9 */ /* 0x0003e40008000000 */
[----:B-1----:R-:W-:Y:S01]  /*c8c0*/  NOP ;  /* 0x0000000000007918 */ /* 0x002fe20000000000 */
.L_x_48:
[----:B------:R-:W-:Y:S05]  /*c8d0*/  @!P1 BRA `(.L_x_49) ;  /* 0x00000000007c9947 */ /* 0x000fea0003800000 */
[----:B------:R-:W-:Y:S01]  /*c8e0*/  MOV R16, 0x0 ;  /* 0x0000000000107802 */ /* 0x000fe20000000f00 */
[----:B------:R-:W-:Y:S01]  /*c8f0*/  ULDC.64 UR4, c[0x4][0x68] ;  /* 0x01001a0000047ab9 */ /* 0x000fe20000000a00 */
[----:B------:R-:W-:Y:S01]  /*c900*/  ULDC.64 UR6, c[0x4][0x70] ;  /* 0x01001c0000067ab9 */ /* 0x000fe20000000a00 */
[----:B------:R-:W-:Y:S01]  /*c910*/  ULDC.64 UR8, c[0x4][0x8] ;  /* 0x0100020000087ab9 */ /* 0x000fe20000000a00 */
[----:B------:R1:W3:Y:S01]  /*c920*/  LDC.64 R2, c[0x4][R16] ;  /* 0x0100000010027b82 */ /* 0x0002e20000000a00 */
[----:B------:R-:W-:Y:S01]  /*c930*/  IMAD.U32 R4, RZ, RZ, UR4 ;  /* 0x00000004ff047e24 */ /* 0x000fe2000f8e00ff */
[----:B------:R-:W-:Y:S01]  /*c940*/  MOV R5, UR5 ;  /* 0x0000000500057c02 */ /* 0x000fe20008000f00 */
[----:B------:R-:W-:Y:S01]  /*c950*/  IMAD.U32 R6, RZ, RZ, UR6 ;  /* 0x00000006ff067e24 */ /* 0x000fe2000f8e00ff */
[----:B------:R-:W-:Y:S01]  /*c960*/  MOV R7, UR7 ;  /* 0x0000000700077c02 */ /* 0x000fe20008000f00 */
[----:B------:R-:W-:Y:S01]  /*c970*/  IMAD.U32 R10, RZ, RZ, UR8 ;  /* 0x00000008ff0a7e24 */ /* 0x000fe2000f8e00ff */
[----:B------:R-:W-:Y:S01]  /*c980*/  MOV R11, UR9 ;  /* 0x00000009000b7c02 */ /* 0x000fe20008000f00 */
[----:B------:R-:W-:Y:S01]  /*c990*/  IMAD.MOV.U32 R8, RZ, RZ, 0x70 ;  /* 0x00000070ff087424 */ /* 0x000fe200078e00ff */
[----:B------:R-:W-:Y:S01]  /*c9a0*/  MOV R12, 0x1 ;  /* 0x00000001000c7802 */ /* 0x000fe20000000f00 */
[----:B-1----:R-:W-:-:S07]  /*c9b0*/  IMAD.MOV.U32 R13, RZ, RZ, RZ ;  /* 0x000000ffff0d7224 */ /* 0x002fce00078e00ff */
[----:B------:R-:W-:-:S07]  /*c9c0*/  LEPC R20, `(.L_x_50) ;  /* 0x000000001014794e */ /* 0x000fce0000000000 */
[----:B--23--:R-:W-:Y:S05]  /*c9d0*/  CALL.ABS.NOINC R2 ;  /* 0x0000000002007343 */ /* 0x00cfea0003c00000 */
.L_x_50:
[----:B------:R1:W2:Y:S01]  /*c9e0*/  LDC.64 R2, c[0x4][R16] ;  /* 0x0100000010027b82 */ /* 0x0002a20000000a00 */
[----:B------:R-:W-:Y:S01]  /*c9f0*/  ULDC.64 UR4, c[0x4][0x68] ;  /* 0x01001a0000047ab9 */ /* 0x000fe20000000a00 */
[----:B------:R-:W-:Y:S01]  /*ca00*/  ULDC.64 UR6, c[0x4][0x70] ;  /* 0x01001c0000067ab9 */ /* 0x000fe20000000a00 */
[----:B------:R-:W-:Y:S01]  /*ca10*/  ULDC.64 UR8, c[0x4][0x8] ;  /* 0x0100020000087ab9 */ /* 0x000fe20000000a00 */
[----:B------:R-:W-:Y:S01]  /*ca20*/  MOV R4, UR4 ;  /* 0x0000000400047c02 */ /* 0x000fe20008000f00 */
[----:B------:R-:W-:Y:S01]  /*ca30*/  IMAD.U32 R5, RZ, RZ, UR5 ;  /* 0x00000005ff057e24 */ /* 0x000fe2000f8e00ff */
[----:B------:R-:W-:Y:S01]  /*ca40*/  MOV R6, UR6 ;  /* 0x0000000600067c02 */ /* 0x000fe20008000f00 */
[----:B------:R-:W-:Y:S01]  /*ca50*/  IMAD.U32 R7, RZ, RZ, UR7 ;  /* 0x00000007ff077e24 */ /* 0x000fe2000f8e00ff */
[----:B------:R-:W-:Y:S01]  /*ca60*/  MOV R10, UR8 ;  /* 0x00000008000a7c02 */ /* 0x000fe20008000f00 */
[----:B------:R-:W-:Y:S01]  /*ca70*/  IMAD.U32 R11, RZ, RZ, UR9 ;  /* 0x00000009ff0b7e24 */ /* 0x000fe2000f8e00ff */
[----:B------:R-:W-:Y:S01]  /*ca80*/  MOV R8, 0x70 ;  /* 0x0000007000087802 */ /* 0x000fe20000000f00 */
[----:B------:R-:W-:Y:S01]  /*ca90*/  IMAD.MOV.U32 R12, RZ, RZ, 0x1 ;  /* 0x00000001ff0c7424 */ /* 0x000fe200078e00ff */
[----:B-1----:R-:W-:-:S07]  /*caa0*/  MOV R13, RZ ;  /* 0x000000ff000d7202 */ /* 0x002fce0000000f00 */
[----:B------:R-:W-:-:S07]  /*cab0*/  LEPC R20, `(.L_x_49) ;  /* 0x000000001014794e */ /* 0x000fce0000000000 */
[----:B--2---:R-:W-:Y:S05]  /*cac0*/  CALL.ABS.NOINC R2 ;  /* 0x0000000002007343 */ /* 0x004fea0003c00000 */
.L_x_49:
[----:B------:R-:W-:Y:S02]  /*cad0*/  ULDC.64 UR4, c[0x0][0x590] ;  /* 0x0001640000047ab9 */ /* 0x000fe40000000a00 */
[----:B------:R-:W-:-:S04]  /*cae0*/  ISETP.NE.U32.AND P0, PT, RZ, UR4, PT ;  /* 0x00000004ff007c0c */ /* 0x000fc8000bf05070 */
[----:B------:R-:W-:-:S13]  /*caf0*/  ISETP.NE.AND.EX P0, PT, RZ, UR5, PT, P0 ;  /* 0x00000005ff007c0c */ /* 0x000fda000bf05300 */
[----:B------:R-:W-:Y:S05]  /*cb00*/  @!P0 BRA `(.L_x_51) ;  /* 0x0000000000148947 */ /* 0x000fea0003800000 */
[----:B------:R-:W-:-:S04]  /*cb10*/  LEA R2, P0, R18, UR4, 0x3 ;  /* 0x0000000412027c11 */ /* 0x000fc8000f8018ff */
[----:B------:R-:W-:-:S06]  /*cb20*/  LEA.HI.X R3, R18, UR5, R19, 0x3, P0 ;  /* 0x0000000512037c11 */ /* 0x000fcc00080f1c13 */
[----:B------:R-:W3:Y:S04]  /*cb30*/  LDG.E.64 R2, desc[UR56][R2.64] ;  /* 0x0000003802027981 */ /* 0x000ee8000c1e1b00 */
[----:B---3--:R1:W5:Y:S01]  /*cb40*/  LD.E R0, desc[UR56][R2.64] ;  /* 0x0000003802007980 */ /* 0x008362000c101900 */
[----:B------:R-:W-:Y:S05]  /*cb50*/  BRA `(.L_x_52) ;  /* 0x0000000000307947 */ /* 0x000fea0003800000 */
.L_x_51:
[----:B------:R-:W-:Y:S02]  /*cb60*/  ULDC.64 UR4, c[0x0][0x588] ;  /* 0x0001620000047ab9 */ /* 0x000fe40000000a00 */
[----:B------:R-:W-:-:S04]  /*cb70*/  ISETP.NE.U32.AND P0, PT, RZ, UR4, PT ;  /* 0x00000004ff007c0c */ /* 0x000fc8000bf05070 */
[----:B------:R-:W-:-:S13]  /*cb80*/  ISETP.NE.AND.EX P0, PT, RZ, UR5, PT, P0 ;  /* 0x00000005ff007c0c */ /* 0x000fda000bf05300 */
[----:B------:R-:W-:Y:S05]  /*cb90*/  @!P0 BRA `(.L_x_53) ;  /* 0x0000000000188947 */ /* 0x000fea0003800000 */
[----:B------:R-:W1:Y:S01]  /*cba0*/  LDC.64 R4, c[0x0][0x588] ;  /* 0x00016200ff047b82 */ /* 0x000e620000000a00 */
[----:B------:R-:W-:Y:S02]  /*cbb0*/  ULDC UR4, c[0x0][0x598] ;  /* 0x0001660000047ab9 */ /* 0x000fe40000000800 */
[----:B------:R-:W-:-:S04]  /*cbc0*/  IMAD R2, R18, UR4, RZ ;  /* 0x0000000412027c24 */ /* 0x000fc8000f8e02ff */
[----:B-1----:R-:W-:-:S05]  /*cbd0*/  IMAD.WIDE R2, R2, 0x4, R4 ;  /* 0x0000000402027825 */ /* 0x002fca00078e0204 */
[----:B------:R3:W5:Y:S01]  /*cbe0*/  LDG.E R0, desc[UR56][R2.64] ;  /* 0x0000003802007981 */ /* 0x000762000c1e1900 */
[----:B------:R-:W-:Y:S05]  /*cbf0*/  BRA `(.L_x_52) ;  /* 0x0000000000087947 */ /* 0x000fea0003800000 */
.L_x_53:
[----:B------:R-:W-:Y:S02]  /*cc00*/  ULDC UR4, c[0x0][0x580] ;  /* 0x0001600000047ab9 */ /* 0x000fe40000000800 */
[----:B------:R-:W-:-:S07]  /*cc10*/  IMAD.U32 R0, RZ, RZ, UR4 ;  /* 0x00000004ff007e24 */ /* 0x000fce000f8e00ff */
.L_x_52:
[----:B------:R-:W-:Y:S02]  /*cc20*/  ULDC.64 UR4, c[0x0][0x5b8] ;  /* 0x00016e0000047ab9 */ /* 0x000fe40000000a00 */
[----:B------:R-:W-:-:S04]  /*cc30*/  ISETP.NE.U32.AND P0, PT, RZ, UR4, PT ;  /* 0x00000004ff007c0c */ /* 0x000fc8000bf05070 */
[----:B------:R-:W-:-:S13]  /*cc40*/  ISETP.NE.AND.EX P0, PT, RZ, UR5, PT, P0 ;  /* 0x00000005ff007c0c */ /* 0x000fda000bf05300 */
[----:B------:R-:W-:Y:S05]  /*cc50*/  @!P0 BRA `(.L_x_54) ;  /* 0x0000000000148947 */ /* 0x000fea0003800000 */
[----:B-1-3--:R-:W-:-:S04]  /*cc60*/  LEA R2, P0, R18, UR4, 0x3 ;  /* 0x0000000412027c11 */ /* 0x00afc8000f8018ff */
[----:B------:R-:W-:-:S06]  /*cc70*/  LEA.HI.X R3, R18, UR5, R19, 0x3, P0 ;  /* 0x0000000512037c11 */ /* 0x000fcc00080f1c13 */
[----:B------:R-:W3:Y:S04]  /*cc80*/  LDG.E.64 R2, desc[UR56][R2.64] ;  /* 0x0000003802027981 */ /* 0x000ee8000c1e1b00 */
[----:B---3--:R3:W5:Y:S01]  /*cc90*/  LD.E R2, desc[UR56][R2.64] ;  /* 0x0000003802027980 */ /* 0x008762000c101900 */
[----:B------:R-:W-:Y:S05]  /*cca0*/  BRA `(.L_x_55) ;  /* 0x0000000000307947 */ /* 0x000fea0003800000 */
.L_x_54:
[----:B------:R-:W-:Y:S02]  /*ccb0*/  ULDC.64 UR4, c[0x0][0x5b0] ;  /* 0x00016c0000047ab9 */ /* 0x000fe40000000a00 */
[----:B------:R-:W-:-:S04]  /*ccc0*/  ISETP.NE.U32.AND P0, PT, RZ, UR4, PT ;  /* 0x00000004ff007c0c */ /* 0x000fc8000bf05070 */
[----:B------:R-:W-:-:S13]  /*ccd0*/  ISETP.NE.AND.EX P0, PT, RZ, UR5, PT, P0 ;  /* 0x00000005ff007c0c */ /* 0x000fda000bf05300 */
[----:B------:R-:W-:Y:S05]  /*cce0*/  @!P0 BRA `(.L_x_56) ;  /* 0x0000000000188947 */ /* 0x000fea0003800000 */
[----:B------:R-:W4:Y:S01]  /*ccf0*/  LDC.64 R4, c[0x0][0x5b0] ;  /* 0x00016c00ff047b82 */ /* 0x000f220000000a00 */
[----:B------:R-:W-:Y:S02]  /*cd00*/  ULDC UR4, c[0x0][0x5c0] ;  /* 0x0001700000047ab9 */ /* 0x000fe40000000800 */
[----:B-1-3--:R-:W-:-:S04]  /*cd10*/  IMAD R2, R18, UR4, RZ ;  /* 0x0000000412027c24 */ /* 0x00afc8000f8e02ff */
[----:B----4-:R-:W-:-:S06]  /*cd20*/  IMAD.WIDE R2, R2, 0x4, R4 ;  /* 0x0000000402027825 */ /* 0x010fcc00078e0204 */
[----:B------:R1:W5:Y:S01]  /*cd30*/  LDG.E R2, desc[UR56][R2.64] ;  /* 0x0000003802027981 */ /* 0x000362000c1e1900 */
[----:B------:R-:W-:Y:S05]  /*cd40*/  BRA `(.L_x_55) ;  /* 0x0000000000087947 */ /* 0x000fea0003800000 */
.L_x_56:
[----:B------:R-:W-:Y:S02]  /*cd50*/  ULDC UR4, c[0x0][0x5a8] ;  /* 0x00016a0000047ab9 */ /* 0x000fe40000000800 */
[----:B-1-3--:R-:W-:-:S07]  /*cd60*/  MOV R2, UR4 ;  /* 0x0000000400027c02 */ /* 0x00afce0008000f00 */
.L_x_55:
[----:B------:R-:W-:Y:S01]  /*cd70*/  ISETP.GT.U32.AND P0, PT, R157, 0x3e, PT ;  /* 0x0000003e9d00780c */ /* 0x000fe20003f04070 */
[----:B------:R-:W-:Y:S01]  /*cd80*/  BSSY B0, `(.L_x_57) ;  /* 0x0000007000007945 */ /* 0x000fe20003800000 */
[----:B------:R-:W-:-:S11]  /*cd90*/  PRMT R16, RZ, 0x7610, R16 ;  /* 0x00007610ff107816 */ /* 0x000fd60000000010 */
[----:B------:R-:W-:Y:S05]  /*cda0*/  @P0 BRA `(.L_x_58) ;  /* 0x0000000000100947 */ /* 0x000fea0003800000 */
[----:B------:R-:W-:-:S03]  /*cdb0*/  UMOV UR4, 0xffffffff ;  /* 0xffffffff00047882 */ /* 0x000fc60000000000 */
[----:B------:R-:W-:Y:S05]  /*cdc0*/  BRA.DIV UR4, `(.L_x_59) ;  /* 0x000000da04cc7947 */ /* 0x000fea000b800000 */
[----:B------:R-:W-:-:S13]  /*cdd0*/  ELECT P6, URZ, PT ;  /* 0x00000000003f782f */ /* 0x000fda00038c0000 */
.L_x_355:
[----:B------:R-:W-:-:S07]  /*cde0*/  SEL R16, RZ, 0x1, !P6 ;  /* 0x00000001ff107807 */ /* 0x000fce0007000000 */
.L_x_58:
[----:B------:R-:W-:Y:S05]  /*cdf0*/  BSYNC B0 ;  /* 0x0000000000007941 */ /* 0x000fea0003800000 */
.L_x_57:
[----:B-1-3--:R-:W-:-:S05]  /*ce00*/  IMAD.U32 R3, RZ, RZ, UR48 ;  /* 0x00000030ff037e24 */ /* 0x00afca000f8e00ff */
[----:B------:R-:W-:-:S13]  /*ce10*/  ISETP.NE.AND P1, PT, R3, 0x3, PT ;  /* 0x000000030300780c */ /* 0x000fda0003f25270 */
[----:B------:R-:W-:Y:S05]  /*ce20*/  @!P1 BRA `(.L_x_60) ;  /* 0x0000000000049947 */ /* 0x000fea0003800000 */
[----:B------:R-:W-:Y:S01]  /*ce30*/  BPT.TRAP 0x1 ;  /* 0x000000040000795c */ /* 0x000fe20000300000 */
.L_x_60:
[----:B------:R-:W-:Y:S02]  /*ce40*/  SHF.L.U32 R159, RZ, 0x1f, RZ ;  /* 0x0000001fff9f7819 */ /* 0x000fe400000006ff */
[----:B-----5:R-:W-:Y:S02]  /*ce50*/  FSETP.NEU.AND P0, PT, R0, RZ, PT ;  /* 0x000000ff0000720b */ /* 0x020fe40003f0d000 */
[----:B------:R-:W1:Y:S02]  /*ce60*/  SYNCS.PHASECHK.TRANS64.TRYWAIT P2, [UR43+0x384b0], R159 ;  /* 0x0384b09fff0075a7 */ /* 0x000e64000804016b */
[----:B-1----:R-:W-:Y:S09]  /*ce70*/  @!P2 BRA `(.L_x_61) ;  /* 0x000000d800b8a947 */ /* 0x002ff20003800000 */
.L_x_356:
[----:B------:R-:W3:Y:S04]  /*ce80*/  LDL.LU R3, [R1] ;  /* 0x0000000001037983 */ /* 0x000ee80000300800 */
[----:B------:R-:W4:Y:S04]  /*ce90*/  LDL.LU R7, [R1+0x4] ;  /* 0x0000040001077983 */ /* 0x000f280000300800 */
[----:B------:R-:W5:Y:S01]  /*cea0*/  LDL.LU R6, [R1+0x8] ;  /* 0x0000080001067983 */ /* 0x000f620000300800 */
[----:B------:R-:W-:Y:S01]  /*ceb0*/  MOV R8, RZ ;  /* 0x000000ff00087202 */ /* 0x000fe20000000f00 */
[----:B------:R-:W-:Y:S05]  /*cec0*/  @P0 WARPSYNC.ALL ;  /* 0x0000000000000948 */ /* 0x000fea0003800000 */
[----:B-1----:R-:W-:Y:S01]  /*ced0*/  @P0 LEA R4, R156, UR43, 0x1 ;  /* 0x0000002b9c040c11 */ /* 0x002fe2000f8e08ff */
[----:B------:R-:W-:Y:S04]  /*cee0*/  BSSY B0, `(.L_x_62) ;  /* 0x0000010000007945 */ /* 0x000fe80003800000 */
[----:B------:R-:W1:Y:S02]  /*cef0*/  @P0 LDSM.16.MT88.4 R8, [R4+0x30000] ;  /* 0x030000000408083b */ /* 0x000e640000004200 */
[----:B-1----:R-:W-:-:S02]  /*cf00*/  HADD2.F32 R5, -RZ, R8.H0_H0 ;  /* 0x20000008ff057230 */ /* 0x002fc40000004100 */
[----:B---3--:R-:W-:-:S04]  /*cf10*/  FMUL R3, R3, R2 ;  /* 0x0000000203037220 */ /* 0x008fc80000400000 */
[----:B------:R-:W-:Y:S01]  /*cf20*/  FFMA R5, R5, R0, R3 ;  /* 0x0000000005057223 */ /* 0x000fe20000000003 */
[----:B------:R-:W-:Y:S02]  /*cf30*/  HADD2.F32 R3, -RZ, R8.H1_H1 ;  /* 0x30000008ff037230 */ /* 0x000fe40000004100 */
[-C--:B----4-:R-:W-:Y:S01]  /*cf40*/  FMUL R12, R7, R2.reuse ;  /* 0x00000002070c7220 */ /* 0x090fe20000400000 */
[----:B-----5:R-:W-:-:S03]  /*cf50*/  FMUL R13, R6, R2 ;  /* 0x00000002060d7220 */ /* 0x020fc60000400000 */
[----:B------:R-:W-:-:S05]  /*cf60*/  FFMA R12, R3, R0, R12 ;  /* 0x00000000030c7223 */ /* 0x000fca000000000c */
[----:B------:R-:W-:Y:S02]  /*cf70*/  F2FP.F16.F32.PACK_AB R12, R12, R5 ;  /* 0x000000050c0c723e */ /* 0x000fe400000000ff */
[----:B------:R-:W1:Y:S01]  /*cf80*/  @P0 LDSM.16.MT88.4 R4, [R4+0x30800] ;  /* 0x030800000404083b */ /* 0x000e620000004200 */
[----:B------:R-:W-:Y:S05]  /*cf90*/  @P0 BRA `(.L_x_63) ;  /* 0x0000000000100947 */ /* 0x000fea0003800000 */
[----:B------:R-:W-:Y:S01]  /*cfa0*/  IMAD.MOV.U32 R9, RZ, RZ, RZ ;  /* 0x000000ffff097224 */ /* 0x000fe200078e00ff */
[----:B------:R-:W-:Y:S02]  /*cfb0*/  CS2R R10, SRZ ;  /* 0x00000000000a7805 */ /* 0x000fe4000001ff00 */
[----:B-1----:R-:W-:Y:S02]  /*cfc0*/  CS2R R4, SRZ ;  /* 0x0000000000047805 */ /* 0x002fe4000001ff00 */
[----:B------:R-:W-:-:S07]  /*cfd0*/  CS2R R6, SRZ ;  /* 0x0000000000067805 */ /* 0x000fce000001ff00 */
.L_x_63:
[----:B------:R-:W-:Y:S05]  /*cfe0*/  BSYNC B0 ;  /* 0x0000000000007941 */ /* 0x000fea0003800000 */
.L_x_62:
[----:B------:R-:W3:Y:S04]  /*cff0*/  LDL.LU R164, [R1+0xc] ;  /* 0x00000c0001a47983 */ /* 0x000ee80000300800 */
[----:B------:R-:W4:Y:S04]  /*d000*/  LDL.LU R18, [R1+0x10] ;  /* 0x0000100001127983 */ /* 0x000f280000300800 */
[----:B------:R-:W5:Y:S04]  /*d010*/  LDL.LU R17, [R1+0x14] ;  /* 0x0000140001117983 */ /* 0x000f680000300800 */
        /* <DEDUP_REMOVED lines=10> */
[--C-:B------:R-:W-:Y:S01]  /*d0c0*/  HADD2.F32 R3, -RZ, R9.reuse.H0_H0 ;  /* 0x20000009ff037230 */ /* 0x100fe20000004100 */
[----:B------:R-:W-:Y:S05]  /*d0d0*/  WARPSYNC.ALL ;  /* 0x0000000000007948 */ /* 0x000fea0003800000 */
[----:B------:R-:W-:Y:S01]  /*d0e0*/  FFMA R14, R3, R0, R13 ;  /* 0x00000000030e7223 */ /* 0x000fe2000000000d */
[----:B------:R-:W-:Y:S01]  /*d0f0*/  HADD2.F32 R3, -RZ, R9.H1_H1 ;  /* 0x30000009ff037230 */ /* 0x000fe20000004100 */
[----:B------:R-:W-:Y:S01]  /*d100*/  PRMT R16, R16, 0x9910, RZ ;  /* 0x0000991010107816 */ /* 0x000fe200000000ff */
[----:B------:R-:W-:Y:S01]  /*d110*/  BSSY B0, `(.L_x_64) ;  /* 0x0000043000007945 */ /* 0x000fe20003800000 */
[----:B---3--:R-:W-:-:S04]  /*d120*/  FMUL R13, R164, R2 ;  /* 0x00000002a40d7220 */ /* 0x008fc80000400000 */
[----:B------:R-:W-:Y:S01]  /*d130*/  FFMA R13, R3, R0, R13 ;  /* 0x00000000030d7223 */ /* 0x000fe2000000000d */
[----:B----4-:R-:W-:-:S04]  /*d140*/  FMUL R3, R18, R2 ;  /* 0x0000000212037220 */ /* 0x010fc80000400000 */
[----:B------:R-:W-:Y:S01]  /*d150*/  F2FP.F16.F32.PACK_AB R13, R13, R14 ;  /* 0x0000000e0d0d723e */ /* 0x000fe200000000ff */
[----:B------:R-:W-:-:S05]  /*d160*/  HADD2.F32 R14, -RZ, R10.H0_H0 ;  /* 0x2000000aff0e7230 */ /* 0x000fca0000004100 */
[----:B------:R-:W-:Y:S01]  /*d170*/  FFMA R18, R14, R0, R3 ;  /* 0x000000000e127223 */ /* 0x000fe20000000003 */
[----:B------:R-:W-:Y:S02]  /*d180*/  HADD2.F32 R14, -RZ, R10.H1_H1 ;  /* 0x3000000aff0e7230 */ /* 0x000fe40000004100 */
[----:B-----5:R-:W-:-:S04]  /*d190*/  FMUL R3, R17, R2 ;  /* 0x0000000211037220 */ /* 0x020fc80000400000 */
[----:B------:R-:W-:Y:S01]  /*d1a0*/  FFMA R17, R14, R0, R3 ;  /* 0x000000000e117223 */ /* 0x000fe20000000003 */
[----:B------:R-:W-:Y:S02]  /*d1b0*/  HADD2.F32 R14, -RZ, R11.H0_H0 ;  /* 0x2000000bff0e7230 */ /* 0x000fe40000004100 */
[----:B--2---:R-:W-:-:S04]  /*d1c0*/  FMUL R3, R15, R2 ;  /* 0x000000020f037220 */ /* 0x004fc80000400000 */
[----:B------:R-:W-:Y:S01]  /*d1d0*/  FFMA R15, R14, R0, R3 ;  /* 0x000000000e0f7223 */ /* 0x000fe20000000003 */
[----:B------:R-:W-:Y:S02]  /*d1e0*/  HADD2.F32 R14, -RZ, R11.H1_H1 ;  /* 0x3000000bff0e7230 */ /* 0x000fe40000004100 */
[----:B------:R-:W-:-:S04]  /*d1f0*/  FMUL R3, R163, R2 ;  /* 0x00000002a3037220 */ /* 0x000fc80000400000 */
[----:B------:R-:W-:Y:S01]  /*d200*/  FFMA R3, R14, R0, R3 ;  /* 0x000000000e037223 */ /* 0x000fe20000000003 */
[----:B------:R-:W-:-:S04]  /*d210*/  F2FP.F16.F32.PACK_AB R14, R17, R18 ;  /* 0x00000012110e723e */ /* 0x000fc800000000ff */
[----:B------:R-:W-:Y:S02]  /*d220*/  F2FP.F16.F32.PACK_AB R15, R3, R15 ;  /* 0x0000000f030f723e */ /* 0x000fe400000000ff */
[----:B------:R-:W-:-:S05]  /*d230*/  LEA R3, R156, UR43, 0x1 ;  /* 0x0000002b9c037c11 */ /* 0x000fca000f8e08ff */
[----:B------:R1:W-:Y:S02]  /*d240*/  STSM.16.MT88.4 [R3+0x30000], R12 ;  /* 0x0300000c03007844 */ /* 0x0003e40000004200 */
[--C-:B-1----:R-:W-:Y:S02]  /*d250*/  HADD2.F32 R13, -RZ, R4.reuse.H1_H1 ;  /* 0x30000004ff0d7230 */ /* 0x102fe40000004100 */
[-C--:B------:R-:W-:Y:S01]  /*d260*/  FMUL R12, R21, R2.reuse ;  /* 0x00000002150c7220 */ /* 0x080fe20000400000 */
[----:B------:R-:W-:Y:S02]  /*d270*/  HADD2.F32 R14, -RZ, R4.H0_H0 ;  /* 0x20000004ff0e7230 */ /* 0x000fe40000004100 */
[----:B------:R-:W-:Y:S01]  /*d280*/  FMUL R15, R152, R2 ;  /* 0x00000002980f7220 */ /* 0x000fe20000400000 */
[-C--:B------:R-:W-:Y:S01]  /*d290*/  FFMA R21, R13, R0.reuse, R12 ;  /* 0x000000000d157223 */ /* 0x080fe2000000000c */
[--C-:B------:R-:W-:Y:S02]  /*d2a0*/  HADD2.F32 R13, -RZ, R5.reuse.H1_H1 ;  /* 0x30000005ff0d7230 */ /* 0x100fe40000004100 */
[----:B------:R-:W-:Y:S01]  /*d2b0*/  FFMA R152, R14, R0, R15 ;  /* 0x000000000e987223 */ /* 0x000fe2000000000f */
[----:B------:R-:W-:Y:S01]  /*d2c0*/  FMUL R12, R19, R2 ;  /* 0x00000002130c7220 */ /* 0x000fe20000400000 */
[----:B------:R-:W-:-:S02]  /*d2d0*/  HADD2.F32 R14, -RZ, R5.H0_H0 ;  /* 0x20000005ff0e7230 */ /* 0x000fc40000004100 */
[----:B------:R-:W-:Y:S01]  /*d2e0*/  FMUL R15, R20, R2 ;  /* 0x00000002140f7220 */ /* 0x000fe20000400000 */
[-C--:B------:R-:W-:Y:S01]  /*d2f0*/  FFMA R19, R13, R0.reuse, R12 ;  /* 0x000000000d137223 */ /* 0x080fe2000000000c */
[--C-:B------:R-:W-:Y:S02]  /*d300*/  HADD2.F32 R13, -RZ, R6.reuse.H1_H1 ;  /* 0x30000006ff0d7230 */ /* 0x100fe40000004100 */
[----:B------:R-:W-:Y:S01]  /*d310*/  FFMA R20, R14, R0, R15 ;  /* 0x000000000e147223 */ /* 0x000fe2000000000f */
[-C--:B------:R-:W-:Y:S01]  /*d320*/  FMUL R12, R161, R2.reuse ;  /* 0x00000002a10c7220 */ /* 0x080fe20000400000 */
[----:B------:R-:W-:Y:S02]  /*d330*/  HADD2.F32 R14, -RZ, R6.H0_H0 ;  /* 0x20000006ff0e7230 */ /* 0x000fe40000004100 */
[----:B------:R-:W-:Y:S01]  /*d340*/  FMUL R15, R162, R2 ;  /* 0x00000002a20f7220 */ /* 0x000fe20000400000 */
[----:B------:R-:W-:Y:S01]  /*d350*/  FFMA R17, R13, R0, R12 ;  /* 0x000000000d117223 */ /* 0x000fe2000000000c */
[----:B------:R-:W-:-:S02]  /*d360*/  HADD2.F32 R13, -RZ, R7.H0_H0 ;  /* 0x20000007ff0d7230 */ /* 0x000fc40000004100 */
[----:B------:R-:W-:Y:S01]  /*d370*/  FFMA R18, R14, R0, R15 ;  /* 0x000000000e127223 */ /* 0x000fe2000000000f */
[----:B------:R-:W-:Y:S02]  /*d380*/  HADD2.F32 R12, -RZ, R7.H1_H1 ;  /* 0x30000007ff0c7230 */ /* 0x000fe40000004100 */
[-C--:B------:R-:W-:Y:S01]  /*d390*/  FMUL R14, R160, R2.reuse ;  /* 0x00000002a00e7220 */ /* 0x080fe20000400000 */
[----:B------:R-:W-:Y:S01]  /*d3a0*/  FMUL R15, R155, R2 ;  /* 0x000000029b0f7220 */ /* 0x000fe20000400000 */
[----:B------:R-:W-:Y:S02]  /*d3b0*/  MOV R155, R16 ;  /* 0x00000010009b7202 */ /* 0x000fe40000000f00 */
[-C--:B------:R-:W-:Y:S01]  /*d3c0*/  FFMA R16, R13, R0.reuse, R14 ;  /* 0x000000000d107223 */ /* 0x080fe2000000000e */
[----:B------:R-:W-:Y:S01]  /*d3d0*/  FFMA R15, R12, R0, R15 ;  /* 0x000000000c0f7223 */ /* 0x000fe2000000000f */
[----:B------:R-:W-:Y:S02]  /*d3e0*/  F2FP.F16.F32.PACK_AB R12, R21, R152 ;  /* 0x00000098150c723e */ /* 0x000fe400000000ff */
[----:B------:R-:W-:-:S02]  /*d3f0*/  F2FP.F16.F32.PACK_AB R13, R19, R20 ;  /* 0x00000014130d723e */ /* 0x000fc400000000ff */
[----:B------:R-:W-:Y:S02]  /*d400*/  F2FP.F16.F32.PACK_AB R14, R17, R18 ;  /* 0x00000012110e723e */ /* 0x000fe400000000ff */
[----:B------:R-:W-:Y:S02]  /*d410*/  F2FP.F16.F32.PACK_AB R15, R15, R16 ;  /* 0x000000100f0f723e */ /* 0x000fe400000000ff */
[----:B------:R-:W-:-:S03]  /*d420*/  ISETP.NE.AND P2, PT, R155, RZ, PT ;  /* 0x000000ff9b00720c */ /* 0x000fc60003f45270 */
[----:B------:R1:W-:Y:S01]  /*d430*/  STSM.16.MT88.4 [R3+0x30800], R12 ;  /* 0x0308000c03007844 */ /* 0x0003e20000004200 */
[----:B------:R-:W-:Y:S01]  /*d440*/  @!PT LDS RZ, [RZ] ;  /* 0x00000000fffff984 */ /* 0x000fe20000000800 */
[----:B------:R-:W-:Y:S01]  /*d450*/  @!PT LDS RZ, [RZ] ;  /* 0x00000000fffff984 */ /* 0x000fe20000000800 */
[----:B------:R-:W-:Y:S01]  /*d460*/  @!PT LDS RZ, [RZ] ;  /* 0x00000000fffff984 */ /* 0x000fe20000000800 */
[----:B------:R-:W-:Y:S01]  /*d470*/  @!PT LDS RZ, [RZ] ;  /* 0x00000000fffff984 */ /* 0x000fe20000000800 */
[----:B------:R2:W-:Y:S06]  /*d480*/  MEMBAR.ALL.CTA ;  /* 0x0000000000007992 */ /* 0x0005ec0000008000 */
[----:B--2---:R-:W2:Y:S02]  /*d490*/  FENCE.VIEW.ASYNC.S ;  /* 0x00000000000073c6 */ /* 0x004ea40000000000 */
[----:B--2---:R-:W-:Y:S06]  /*d4a0*/  BAR.SYNC.DEFER_BLOCKING 0x1, 0x100 ;  /* 0x0044000000007b1d */ /* 0x004fec0000010000 */
[----:B------:R-:W-:Y:S05]  /*d4b0*/  @!P2 BRA `(.L_x_65) ;  /* 0x000000000020a947 */ /* 0x000fea0003800000 */
[----:B------:R-:W-:Y:S02]  /*d4c0*/  UIADD3 UR44, UR43, 0x30000, URZ ;  /* 0x000300002b2c7890 */ /* 0x000fe4000fffe03f */
[----:B------:R-:W-:Y:S02]  /*d4d0*/  UIADD3 UR5, UR45, 0x40, URZ ;  /* 0x000000402d057890 */ /* 0x000fe4000fffe03f */
[----:B------:R-:W-:Y:S01]  /*d4e0*/  UIADD3 UR4, UR43, 0x31000, URZ ;  /* 0x000310002b047890 */ /* 0x000fe2000fffe03f */
[----:B------:R-:W-:-:S04]  /*d4f0*/  UMOV UR6, UR46 ;  /* 0x0000002e00067c82 */ /* 0x000fc80008000000 */
[----:B------:R2:W-:Y:S04]  /*d500*/  UTMASTG.2D [UR44], [UR58] ;  /* 0x0000002c3a0073b5 */ /* 0x0005e80008008000 */
[----:B------:R2:W-:Y:S01]  /*d510*/  UTMASTG.2D [UR4], [UR58] ;  /* 0x000000043a0073b5 */ /* 0x0005e20008008000 */
[----:B------:R0:W-:Y:S01]  /*d520*/  UTMACMDFLUSH ;  /* 0x00000000000079b7 */ /* 0x0001e20000000000 */
[----:B--2---:R-:W-:-:S04]  /*d530*/  DEPBAR.LE SB0, 0x1 ;  /* 0x000080400000791a */ /* 0x004fc80000000000 */
.L_x_65:
[----:B------:R-:W-:Y:S05]  /*d540*/  BSYNC B0 ;  /* 0x0000000000007941 */ /* 0x000fea0003800000 */
.L_x_64:
[----:B------:R-:W-:Y:S01]  /*d550*/  BAR.SYNC.DEFER_BLOCKING 0x1, 0x100 ;  /* 0x0044000000007b1d */ /* 0x000fe20000010000 */
[----:B------:R-:W-:-:S13]  /*d560*/  ISETP.NE.AND P3, PT, RZ, UR36, PT ;  /* 0x00000024ff007c0c */ /* 0x000fda000bf65270 */
[----:B------:R-:W-:Y:S05]  /*d570*/  @!P3 BRA `(.L_x_66) ;  /* 0x000000000024b947 */ /* 0x000fea0003800000 */
[----:B------:R-:W-:Y:S05]  /*d580*/  @!P1 BRA `(.L_x_67) ;  /* 0x0000000000049947 */ /* 0x000fea0003800000 */
[----:B------:R-:W-:Y:S01]  /*d590*/  BPT.TRAP 0x1 ;  /* 0x000000040000795c */ /* 0x000fe20000300000 */
.L_x_67:
[----:B------:R-:W-:Y:S02]  /*d5a0*/  ULEA UR4, UR60, UR43, 0x3 ;  /* 0x0000002b3c047291 */ /* 0x000fe4000f8e183f */
[----:B------:R-:W-:Y:S02]  /*d5b0*/  UIADD3 UR60, UR60, 0x1, URZ ;  /* 0x000000013c3c7890 */ /* 0x000fe4000fffe03f */
[----:B------:R-:W-:Y:S02]  /*d5c0*/  UIADD3 UR4, UR4, 0x384d0, URZ ;  /* 0x000384d004047890 */ /* 0x000fe4000fffe03f */
[----:B------:R-:W-:Y:S02]  /*d5d0*/  UISETP.NE.AND UP0, UPT, UR60, 0x4, UPT ;  /* 0x000000043c00788c */ /* 0x000fe4000bf05270 */
[----:B------:R-:W-:Y:S02]  /*d5e0*/  UPRMT UR4, UR42, 0x654, UR4 ;  /* 0x000006542a047896 */ /* 0x000fe40008000004 */
[----:B------:R-:W-:-:S07]  /*d5f0*/  USEL UR60, UR60, URZ, UP0 ;  /* 0x0000003f3c3c7287 */ /* 0x000fce0008000000 */
[----:B------:R-:W-:Y:S05]  /*d600*/  SYNCS.ARRIVE.TRANS64.RED.A1T0 RZ, [UR4], RZ ;  /* 0x000000ffffff79a7 */ /* 0x000fea0008100404 */
.L_x_66:
[----:B------:R-:W-:Y:S05]  /*d610*/  @!P1 BRA `(.L_x_68) ;  /* 0x0000000000049947 */ /* 0x000fea0003800000 */
[----:B------:R-:W-:Y:S01]  /*d620*/  BPT.TRAP 0x1 ;  /* 0x000000040000795c */ /* 0x000fe20000300000 */
.L_x_68:
[----:B------:R-:W2:Y:S02]  /*d630*/  SYNCS.PHASECHK.TRANS64.TRYWAIT P3, [UR43+0x384b8], R159 ;  /* 0x0384b89fff0075a7 */ /* 0x000ea4000806016b */
[----:B--2---:R-:W-:Y:S05]  /*d640*/  @!P3 BRA `(.L_x_69) ;  /* 0x000000d000dcb947 */ /* 0x004fea0003800000 */
.L_x_357:
[----:B------:R-:W-:Y:S05]  /*d650*/  @P0 WARPSYNC.ALL ;  /* 0x0000000000000948 */ /* 0x000fea0003800000 */
[----:B------:R-:W2:Y:S01]  /*d660*/  @P0 LDSM.16.MT88.4 R8, [R3+0x32000] ;  /* 0x032000000308083b */ /* 0x000ea20000004200 */
[-C--:B------:R-:W-:Y:S01]  /*d670*/  FMUL R28, R28, R2.reuse ;  /* 0x000000021c1c7220 */ /* 0x080fe20000400000 */
[-C--:B------:R-:W-:Y:S01]  /*d680*/  FMUL R29, R29, R2.reuse ;  /* 0x000000021d1d7220 */ /* 0x080fe20000400000 */
[-C--:B------:R-:W-:Y:S01]  /*d690*/  FMUL R24, R24, R2.reuse ;  /* 0x0000000218187220 */ /* 0x080fe20000400000 */
[----:B------:R-:W3:Y:S01]  /*d6a0*/  @P0 LDSM.16.MT88.4 R4, [R3+0x32800] ;  /* 0x032800000304083b */ /* 0x000ee20000004200 */
[-C--:B------:R-:W-:Y:S01]  /*d6b0*/  FMUL R26, R26, R2.reuse ;  /* 0x000000021a1a7220 */ /* 0x080fe20000400000 */
[-C--:B------:R-:W-:Y:S01]  /*d6c0*/  FMUL R30, R30, R2.reuse ;  /* 0x000000021e1e7220 */ /* 0x080fe20000400000 */
[-C--:B------:R-:W-:Y:S01]  /*d6d0*/  FMUL R25, R25, R2.reuse ;  /* 0x0000000219197220 */ /* 0x080fe20000400000 */
[-C--:B------:R-:W-:Y:S01]  /*d6e0*/  FMUL R27, R27, R2.reuse ;  /* 0x000000021b1b7220 */ /* 0x080fe20000400000 */
[-C--:B-1----:R-:W-:Y:S01]  /*d6f0*/  FMUL R15, R31, R2.reuse ;  /* 0x000000021f0f7220 */ /* 0x082fe20000400000 */
[----:B------:R-:W-:Y:S05]  /*d700*/  WARPSYNC.ALL ;  /* 0x0000000000007948 */ /* 0x000fea0003800000 */
[-C--:B------:R-:W-:Y:S01]  /*d710*/  FMUL R32, R32, R2.reuse ;  /* 0x0000000220207220 */ /* 0x080fe20000400000 */
[-C--:B------:R-:W-:Y:S01]  /*d720*/  FMUL R33, R33, R2.reuse ;  /* 0x0000000221217220 */ /* 0x080fe20000400000 */
[-C--:B------:R-:W-:Y:S01]  /*d730*/  FMUL R34, R34, R2.reuse ;  /* 0x0000000222227220 */ /* 0x080fe20000400000 */
[-C--:B------:R-:W-:Y:S01]  /*d740*/  FMUL R35, R35, R2.reuse ;  /* 0x0000000223237220 */ /* 0x080fe20000400000 */
[-C--:B------:R-:W-:Y:S01]  /*d750*/  FMUL R36, R36, R2.reuse ;  /* 0x0000000224247220 */ /* 0x080fe20000400000 */
[-C--:B------:R-:W-:Y:S01]  /*d760*/  FMUL R37, R37, R2.reuse ;  /* 0x0000000225257220 */ /* 0x080fe20000400000 */
[-C--:B------:R-:W-:Y:S01]  /*d770*/  FMUL R38, R38, R2.reuse ;  /* 0x0000000226267220 */ /* 0x080fe20000400000 */
[----:B------:R-:W-:Y:S01]  /*d780*/  FMUL R39, R39, R2 ;  /* 0x0000000227277220 */ /* 0x000fe20000400000 */
[----:B------:R-:W-:Y:S01]  /*d790*/  BSSY B0, `(.L_x_70) ;  /* 0x000003d000007945 */ /* 0x000fe20003800000 */
[----:B--2---:R-:W-:-:S02]  /*d7a0*/  HADD2.F32 R14, -RZ, R10.H0_H0 ;  /* 0x2000000aff0e7230 */ /* 0x004fc40000004100 */
[----:B------:R-:W-:Y:S02]  /*d7b0*/  HADD2.F32 R12, -RZ, R8.H0_H0 ;  /* 0x20000008ff0c7230 */ /* 0x000fe40000004100 */
[--C-:B------:R-:W-:Y:S02]  /*d7c0*/  HADD2.F32 R13, -RZ, R9.reuse.H0_H0 ;  /* 0x20000009ff0d7230 */ /* 0x100fe40000004100 */
[-C--:B------:R-:W-:Y:S01]  /*d7d0*/  FFMA R28, R14, R0.reuse, R28 ;  /* 0x000000000e1c7223 */ /* 0x080fe2000000001c */
[----:B------:R-:W-:Y:S02]  /*d7e0*/  HADD2.F32 R14, -RZ, R10.H1_H1 ;  /* 0x3000000aff0e7230 */ /* 0x000fe40000004100 */
[-C--:B------:R-:W-:Y:S01]  /*d7f0*/  FFMA R24, R12, R0.reuse, R24 ;  /* 0x000000000c187223 */ /* 0x080fe20000000018 */
[----:B------:R-:W-:Y:S02]  /*d800*/  HADD2.F32 R12, -RZ, R8.H1_H1 ;  /* 0x30000008ff0c7230 */ /* 0x000fe40000004100 */
[----:B------:R-:W-:Y:S01]  /*d810*/  FFMA R26, R13, R0, R26 ;  /* 0x000000000d1a7223 */ /* 0x000fe2000000001a */
[----:B------:R-:W-:-:S02]  /*d820*/  HADD2.F32 R13, -RZ, R9.H1_H1 ;  /* 0x30000009ff0d7230 */ /* 0x000fc40000004100 */
[-C--:B------:R-:W-:Y:S01]  /*d830*/  FFMA R29, R14, R0.reuse, R29 ;  /* 0x000000000e1d7223 */ /* 0x080fe2000000001d */
[--C-:B------:R-:W-:Y:S02]  /*d840*/  HADD2.F32 R14, -RZ, R11.reuse.H0_H0 ;  /* 0x2000000bff0e7230 */ /* 0x100fe40000004100 */
[-C--:B------:R-:W-:Y:S01]  /*d850*/  FFMA R12, R12, R0.reuse, R25 ;  /* 0x000000000c0c7223 */ /* 0x080fe20000000019 */
[-C--:B------:R-:W-:Y:S02]  /*d860*/  FFMA R13, R13, R0.reuse, R27 ;  /* 0x000000000d0d7223 */ /* 0x080fe4000000001b */
[----:B------:R-:W-:Y:S01]  /*d870*/  FFMA R30, R14, R0, R30 ;  /* 0x000000000e1e7223 */ /* 0x000fe2000000001e */
[----:B------:R-:W-:Y:S01]  /*d880*/  HADD2.F32 R14, -RZ, R11.H1_H1 ;  /* 0x3000000bff0e7230 */ /* 0x000fe20000004100 */
[----:B------:R-:W-:Y:S02]  /*d890*/  F2FP.F16.F32.PACK_AB R12, R12, R24 ;  /* 0x000000180c0c723e */ /* 0x000fe400000000ff */
[----:B------:R-:W-:-:S02]  /*d8a0*/  F2FP.F16.F32.PACK_AB R13, R13, R26 ;  /* 0x0000001a0d0d723e */ /* 0x000fc400000000ff */
[----:B------:R-:W-:Y:S01]  /*d8b0*/  FFMA R15, R14, R0, R15 ;  /* 0x000000000e0f7223 */ /* 0x000fe2000000000f */
[----:B------:R-:W-:-:S04]  /*d8c0*/  F2FP.F16.F32.PACK_AB R14, R29, R28 ;  /* 0x0000001c1d0e723e */ /* 0x000fc800000000ff */
[----:B------:R-:W-:-:S05]  /*d8d0*/  F2FP.F16.F32.PACK_AB R15, R15, R30 ;  /* 0x0000001e0f0f723e */ /* 0x000fca00000000ff */
[----:B------:R3:W-:Y:S02]  /*d8e0*/  STSM.16.MT88.4 [R3+0x32000], R12 ;  /* 0x0320000c03007844 */ /* 0x0007e40000004200 */
[--C-:B---3--:R-:W-:Y:S02]  /*d8f0*/  HADD2.F32 R13, -RZ, R4.reuse.H0_H0 ;  /* 0x20000004ff0d7230 */ /* 0x108fe40000004100 */
[----:B------:R-:W-:-:S03]  /*d900*/  HADD2.F32 R12, -RZ, R4.H1_H1 ;  /* 0x30000004ff0c7230 */ /* 0x000fc60000004100 */
[-C--:B------:R-:W-:Y:S01]  /*d910*/  FFMA R32, R13, R0.reuse, R32 ;  /* 0x000000000d207223 */ /* 0x080fe20000000020 */
[--C-:B------:R-:W-:Y:S02]  /*d920*/  HADD2.F32 R13, -RZ, R5.reuse.H0_H0 ;  /* 0x20000005ff0d7230 */ /* 0x100fe40000004100 */
[-C--:B------:R-:W-:Y:S01]  /*d930*/  FFMA R33, R12, R0.reuse, R33 ;  /* 0x000000000c217223 */ /* 0x080fe20000000021 */
[----:B------:R-:W-:Y:S02]  /*d940*/  HADD2.F32 R12, -RZ, R5.H1_H1 ;  /* 0x30000005ff0c7230 */ /* 0x000fe40000004100 */
[-C--:B------:R-:W-:Y:S01]  /*d950*/  FFMA R34, R13, R0.reuse, R34 ;  /* 0x000000000d227223 */ /* 0x080fe20000000022 */
[--C-:B------:R-:W-:Y:S02]  /*d960*/  HADD2.F32 R13, -RZ, R6.reuse.H0_H0 ;  /* 0x20000006ff0d7230 */ /* 0x100fe40000004100 */
[----:B------:R-:W-:Y:S01]  /*d970*/  FFMA R35, R12, R0, R35 ;  /* 0x000000000c237223 */ /* 0x000fe20000000023 */
[----:B------:R-:W-:-:S02]  /*d980*/  HADD2.F32 R12, -RZ, R6.H1_H1 ;  /* 0x30000006ff0c7230 */ /* 0x000fc40000004100 */
[-C--:B------:R-:W-:Y:S01]  /*d990*/  FFMA R36, R13, R0.reuse, R36 ;  /* 0x000000000d247223 */ /* 0x080fe20000000024 */
[--C-:B------:R-:W-:Y:S02]  /*d9a0*/  HADD2.F32 R13, -RZ, R7.reuse.H0_H0 ;  /* 0x20000007ff0d7230 */ /* 0x100fe40000004100 */
[-C--:B------:R-:W-:Y:S01]  /*d9b0*/  FFMA R14, R12, R0.reuse, R37 ;  /* 0x000000000c0e7223 */ /* 0x080fe20000000025 */
[----:B------:R-:W-:Y:S02]  /*d9c0*/  HADD2.F32 R12, -RZ, R7.H1_H1 ;  /* 0x30000007ff0c7230 */ /* 0x000fe40000004100 */
[----:B------:R-:W-:Y:S01]  /*d9d0*/  FFMA R38, R13, R0, R38 ;  /* 0x000000000d267223 */ /* 0x000fe20000000026 */
[----:B------:R-:W-:Y:S02]  /*d9e0*/  F2FP.F16.F32.PACK_AB R13, R35, R34 ;  /* 0x00000022230d723e */ /* 0x000fe400000000ff */
[----:B------:R-:W-:Y:S01]  /*d9f0*/  FFMA R15, R12, R0, R39 ;  /* 0x000000000c0f7223 */ /* 0x000fe20000000027 */
[----:B------:R-:W-:-:S02]  /*da00*/  F2FP.F16.F32.PACK_AB R12, R33, R32 ;  /* 0x00000020210c723e */ /* 0x000fc400000000ff */
[----:B------:R-:W-:Y:S02]  /*da10*/  F2FP.F16.F32.PACK_AB R14, R14, R36 ;  /* 0x000000240e0e723e */ /* 0x000fe400000000ff */
[----:B------:R-:W-:-:S05]  /*da20*/  F2FP.F16.F32.PACK_AB R15, R15, R38 ;  /* 0x000000260f0f723e */ /* 0x000fca00000000ff */
        /* <DEDUP_REMOVED lines=11> */
[----:B------:R-:W-:Y:S02]  /*dae0*/  UIADD3 UR9, UR45, 0xc0, URZ ;  /* 0x000000c02d097890 */ /* 0x000fe4000fffe03f */
[----:B------:R-:W-:Y:S01]  /*daf0*/  UIADD3 UR8, UR43, 0x33000, URZ ;  /* 0x000330002b087890 */ /* 0x000fe2000fffe03f */
[----:B------:R-:W-:Y:S01]  /*db00*/  UMOV UR6, UR46 ;  /* 0x0000002e00067c82 */ /* 0x000fe20008000000 */
[----:B------:R-:W-:-:S03]  /*db10*/  UMOV UR10, UR46 ;  /* 0x0000002e000a7c82 */ /* 0x000fc60008000000 */
[----:B------:R2:W-:Y:S04]  /*db20*/  UTMASTG.2D [UR4], [UR58] ;  /* 0x000000043a0073b5 */ /* 0x0005e80008008000 */
[----:B------:R2:W-:Y:S01]  /*db30*/  UTMASTG.2D [UR8], [UR58] ;  /* 0x000000083a0073b5 */ /* 0x0005e20008008000 */
[----:B------:R0:W-:Y:S01]  /*db40*/  UTMACMDFLUSH ;  /* 0x00000000000079b7 */ /* 0x0001e20000000000 */
[----:B--2---:R-:W-:-:S04]  /*db50*/  DEPBAR.LE SB0, 0x1 ;  /* 0x000080400000791a */ /* 0x004fc80000000000 */
.L_x_71:
[----:B------:R-:W-:Y:S05]  /*db60*/  BSYNC B0 ;  /* 0x0000000000007941 */ /* 0x000fea0003800000 */
.L_x_70:
[----:B------:R-:W-:Y:S06]  /*db70*/  BAR.SYNC.DEFER_BLOCKING 0x1, 0x100 ;  /* 0x0044000000007b1d */ /* 0x000fec0000010000 */
[----:B------:R-:W-:Y:S05]  /*db80*/  @!P1 BRA `(.L_x_72) ;  /* 0x0000000000049947 */ /* 0x000fea0003800000 */
[----:B------:R-:W-:Y:S01]  /*db90*/  BPT.TRAP 0x1 ;  /* 0x000000040000795c */ /* 0x000fe20000300000 */
.L_x_72:
[----:B------:R-:W-:-:S04]  /*dba0*/  ULEA UR4, UR60, UR43, 0x3 ;  /* 0x0000002b3c047291 */ /* 0x000fc8000f8e183f */
[----:B------:R-:W-:-:S04]  /*dbb0*/  UIADD3 UR4, UR4, 0x384d0, URZ ;  /* 0x000384d004047890 */ /* 0x000fc8000fffe03f */
[----:B------:R-:W-:-:S09]  /*dbc0*/  UPRMT UR4, UR42, 0x654, UR4 ;  /* 0x000006542a047896 */ /* 0x000fd20008000004 */
[----:B------:R-:W-:Y:S01]  /*dbd0*/  SYNCS.ARRIVE.TRANS64.RED.A1T0 RZ, [UR4], RZ ;  /* 0x000000ffffff79a7 */ /* 0x000fe20008100404 */
[----:B------:R-:W-:Y:S05]  /*dbe0*/  @!P1 BRA `(.L_x_73) ;  /* 0x0000000000049947 */ /* 0x000fea0003800000 */
[----:B------:R-:W-:Y:S01]  /*dbf0*/  BPT.TRAP 0x1 ;  /* 0x000000040000795c */ /* 0x000fe20000300000 */
.L_x_73:
[----:B------:R-:W2:Y:S02]  /*dc00*/  SYNCS.PHASECHK.TRANS64.TRYWAIT P3, [UR43+0x384c0], R159 ;  /* 0x0384c09fff0075a7 */ /* 0x000ea4000806016b */
[----:B--2---:R-:W-:Y:S05]  /*dc10*/  @!P3 BRA `(.L_x_74) ;  /* 0x000000cc0080b947 */ /* 0x004fea0003800000 */
.L_x_358:
[----:B-1----:R-:W2:Y:S04]  /*dc20*/  LDL.LU R12, [R1+0x40] ;  /* 0x00004000010c7983 */ /* 0x002ea80000300800 */
[----:B------:R-:W3:Y:S04]  /*dc30*/  LDL.LU R31, [R1+0x44] ;  /* 0x00004400011f7983 */ /* 0x000ee80000300800 */
[----:B------:R-:W4:Y:S04]  /*dc40*/  LDL.LU R15, [R1+0x48] ;  /* 0x00004800010f7983 */ /* 0x000f280000300800 */
[----:B------:R-:W5:Y:S04]  /*dc50*/  LDL.LU R30, [R1+0x4c] ;  /* 0x00004c00011e7983 */ /* 0x000f680000300800 */
        /* <DEDUP_REMOVED lines=11> */
[----:B------:R-:W5:Y:S01]  /*dd10*/  LDL.LU R19, [R1+0x7c] ;  /* 0x00007c0001137983 */ /* 0x000f620000300800 */
[----:B------:R-:W-:Y:S05]  /*dd20*/  @P0 WARPSYNC.ALL ;  /* 0x0000000000000948 */ /* 0x000fea0003800000 */
[----:B------:R-:W1:Y:S04]  /*dd30*/  @P0 LDSM.16.MT88.4 R8, [R3+0x34000] ;  /* 0x034000000308083b */ /* 0x000e680000004200 */
[----:B------:R-:W5:Y:S01]  /*dd40*/  @P0 LDSM.16.MT88.4 R4, [R3+0x34800] ;  /* 0x034800000304083b */ /* 0x000f620000004200 */
[----:B------:R-:W-:Y:S05]  /*dd50*/  WARPSYNC.ALL ;  /* 0x0000000000007948 */ /* 0x000fea0003800000 */
[----:B------:R-:W-:Y:S01]  /*dd60*/  BSSY B0, `(.L_x_75) ;  /* 0x000004d000007945 */ /* 0x000fe20003800000 */
[----:B--2---:R-:W-:Y:S01]  /*dd70*/  FMUL R13, R12, R2 ;  /* 0x000000020c0d7220 */ /* 0x004fe20000400000 */
[----:B-1----:R-:W-:-:S05]  /*dd80*/  HADD2.F32 R12, -RZ, R8.H0_H0 ;  /* 0x20000008ff0c7230 */ /* 0x002fca0000004100 */
[----:B------:R-:W-:Y:S01]  /*dd90*/  FFMA R14, R12, R0, R13 ;  /* 0x000000000c0e7223 */ /* 0x000fe2000000000d */
[----:B------:R-:W-:Y:S02]  /*dda0*/  HADD2.F32 R12, -RZ, R8.H1_H1 ;  /* 0x30000008ff0c7230 */ /* 0x000fe40000004100 */
[----:B---3--:R-:W-:-:S04]  /*ddb0*/  FMUL R13, R31, R2 ;  /* 0x000000021f0d7220 */ /* 0x008fc80000400000 */
[----:B------:R-:W-:Y:S01]  /*ddc0*/  FFMA R12, R12, R0, R13 ;  /* 0x000000000c0c7223 */ /* 0x000fe2000000000d */
[----:B------:R-:W-:-:S04]  /*ddd0*/  HADD2.F32 R13, -RZ, R9.H0_H0 ;  /* 0x20000009ff0d7230 */ /* 0x000fc80000004100 */
[----:B------:R-:W-:Y:S01]  /*dde0*/  F2FP.F16.F32.PACK_AB R12, R12, R14 ;  /* 0x0000000e0c0c723e */ /* 0x000fe200000000ff */
[----:B----4-:R-:W-:-:S04]  /*ddf0*/  FMUL R14, R15, R2 ;  /* 0x000000020f0e7220 */ /* 0x010fc80000400000 */
[----:B------:R-:W-:Y:S01]  /*de00*/  FFMA R15, R13, R0, R14 ;  /* 0x000000000d0f7223 */ /* 0x000fe2000000000e */
[----:B------:R-:W-:Y:S02]  /*de10*/  HADD2.F32 R13, -RZ, R9.H1_H1 ;  /* 0x30000009ff0d7230 */ /* 0x000fe40000004100 */
[----:B-----5:R-:W-:-:S04]  /*de20*/  FMUL R14, R30, R2 ;  /* 0x000000021e0e7220 */ /* 0x020fc80000400000 */
[----:B------:R-:W-:Y:S01]  /*de30*/  FFMA R13, R13, R0, R14 ;  /* 0x000000000d0d7223 */ /* 0x000fe2000000000e */
[----:B------:R-:W-:-:S04]  /*de40*/  HADD2.F32 R14, -RZ, R10.H0_H0 ;  /* 0x2000000aff0e7230 */ /* 0x000fc80000004100 */
[----:B------:R-:W-:Y:S01]  /*de50*/  F2FP.F16.F32.PACK_AB R13, R13, R15 ;  /* 0x0000000f0d0d723e */ /* 0x000fe200000000ff */
[----:B------:R-:W-:-:S04]  /*de60*/  FMUL R15, R18, R2 ;  /* 0x00000002120f7220 */ /* 0x000fc80000400000 */
[----:B------:R-:W-:Y:S01]  /*de70*/  FFMA R18, R14, R0, R15 ;  /* 0x000000000e127223 */ /* 0x000fe2000000000f */
[----:B------:R-:W-:Y:S02]  /*de80*/  HADD2.F32 R14, -RZ, R10.H1_H1 ;  /* 0x3000000aff0e7230 */ /* 0x000fe40000004100 */
[----:B------:R-:W-:-:S04]  /*de90*/  FMUL R15, R17, R2 ;  /* 0x00000002110f7220 */ /* 0x000fc80000400000 */
[----:B------:R-:W-:Y:S01]  /*dea0*/  FFMA R17, R14, R0, R15 ;  /* 0x000000000e117223 */ /* 0x000fe2000000000f */
[----:B------:R-:W-:Y:S02]  /*deb0*/  HADD2.F32 R14, -RZ, R11.H0_H0 ;  /* 0x2000000bff0e7230 */ /* 0x000fe40000004100 */
[----:B------:R-:W-:-:S04]  /*dec0*/  FMUL R15, R16, R2 ;  /* 0x00000002100f7220 */ /* 0x000fc80000400000 */
[----:B------:R-:W-:Y:S01]  /*ded0*/  FFMA R16, R14, R0, R15 ;  /* 0x000000000e107223 */ /* 0x000fe2000000000f */
[----:B------:R-:W-:Y:S02]  /*dee0*/  HADD2.F32 R14, -RZ, R11.H1_H1 ;  /* 0x3000000bff0e7230 */ /* 0x000fe40000004100 */
[----:B------:R-:W-:-:S04]  /*def0*/  FMUL R15, R29, R2 ;  /* 0x000000021d0f7220 */ /* 0x000fc80000400000 */
[----:B------:R-:W-:Y:S01]  /*df00*/  FFMA R15, R14, R0, R15 ;  /* 0x000000000e0f7223 */ /* 0x000fe2000000000f */
[----:B------:R-:W-:Y:S01]  /*df10*/  F2FP.F16.F32.PACK_AB R14, R17, R18 ;  /* 0x00000012110e723e */ /* 0x000fe200000000ff */
[-C--:B------:R-:W-:Y:S01]  /*df20*/  FMUL R18, R28, R2.reuse ;  /* 0x000000021c127220 */ /* 0x080fe20000400000 */
[----:B------:R-:W-:Y:S02]  /*df30*/  FMUL R17, R19, R2 ;  /* 0x0000000213117220 */ /* 0x000fe40000400000 */
[----:B------:R-:W-:Y:S01]  /*df40*/  F2FP.F16.F32.PACK_AB R15, R15, R16 ;  /* 0x000000100f0f723e */ /* 0x000fe200000000ff */
[----:B------:R-:W-:Y:S02]  /*df50*/  HADD2.F32 R16, -RZ, R6.H0_H0 ;  /* 0x20000006ff107230 */ /* 0x000fe40000004100 */
[----:B------:R-:W-:Y:S02]  /*df60*/  HADD2.F32 R19, -RZ, R7.H0_H0 ;  /* 0x20000007ff137230 */ /* 0x000fe40000004100 */
[----:B------:R1:W-:Y:S02]  /*df70*/  STSM.16.MT88.4 [R3+0x34000], R12 ;  /* 0x0340000c03007844 */ /* 0x0003e40000004200 */
[----:B-1----:R-:W-:-:S02]  /*df80*/  HADD2.F32 R12, -RZ, R4.H0_H0 ;  /* 0x20000004ff0c7230 */ /* 0x002fc40000004100 */
[-C--:B------:R-:W-:Y:S01]  /*df90*/  FMUL R15, R21, R2.reuse ;  /* 0x00000002150f7220 */ /* 0x080fe20000400000 */
[----:B------:R-:W-:Y:S02]  /*dfa0*/  HADD2.F32 R13, -RZ, R4.H1_H1 ;  /* 0x30000004ff0d7230 */ /* 0x000fe40000004100 */
        /* <DEDUP_REMOVED lines=8> */
[----:B------:R-:W-:-:S02]  /*e030*/  HADD2.F32 R12, -RZ, R6.H1_H1 ;  /* 0x30000006ff0c7230 */ /* 0x000fc40000004100 */
[----:B------:R-:W-:Y:S01]  /*e040*/  FFMA R18, R14, R0, R18 ;  /* 0x000000000e127223 */ /* 0x000fe20000000012 */
[----:B------:R-:W-:Y:S01]  /*e050*/  FMUL R14, R25, R2 ;  /* 0x00000002190e7220 */ /* 0x000fe20000400000 */
[----:B------:R-:W-:Y:S01]  /*e060*/  FFMA R15, R16, R0, R15 ;  /* 0x00000000100f7223 */ /* 0x000fe2000000000f */
[----:B------:R-:W-:Y:S02]  /*e070*/  FMUL R16, R24, R2 ;  /* 0x0000000218107220 */ /* 0x000fe40000400000 */
[-C--:B------:R-:W-:Y:S01]  /*e080*/  FFMA R14, R12, R0.reuse, R14 ;  /* 0x000000000c0e7223 */ /* 0x080fe2000000000e */
[----:B------:R-:W-:Y:S02]  /*e090*/  HADD2.F32 R12, -RZ, R7.H1_H1 ;  /* 0x30000007ff0c7230 */ /* 0x000fe40000004100 */
[----:B------:R-:W-:Y:S01]  /*e0a0*/  FFMA R16, R19, R0, R16 ;  /* 0x0000000013107223 */ /* 0x000fe20000000010 */
[----:B------:R-:W-:Y:S02]  /*e0b0*/  F2FP.F16.F32.PACK_AB R13, R13, R18 ;  /* 0x000000120d0d723e */ /* 0x000fe400000000ff */
[----:B------:R-:W-:Y:S01]  /*e0c0*/  F2FP.F16.F32.PACK_AB R14, R14, R15 ;  /* 0x0000000f0e0e723e */ /* 0x000fe200000000ff */
[----:B------:R-:W-:Y:S01]  /*e0d0*/  FFMA R17, R12, R0, R17 ;  /* 0x000000000c117223 */ /* 0x000fe20000000011 */
[----:B------:R-:W-:-:S04]  /*e0e0*/  F2FP.F16.F32.PACK_AB R12, R20, R21 ;  /* 0x00000015140c723e */ /* 0x000fc800000000ff */
        /* <DEDUP_REMOVED lines=20> */
.L_x_76:
[----:B------:R-:W-:Y:S05]  /*e230*/  BSYNC B0 ;  /* 0x0000000000007941 */ /* 0x000fea0003800000 */
.L_x_75:
[----:B------:R-:W-:Y:S06]  /*e240*/  BAR.SYNC.DEFER_BLOCKING 0x1, 0x100 ;  /* 0x0044000000007b1d */ /* 0x000fec0000010000 */
[----:B------:R-:W-:Y:S05]  /*e250*/  @!P1 BRA `(.L_x_77) ;  /* 0x0000000000049947 */ /* 0x000fea0003800000 */
[----:B------:R-:W-:Y:S01]  /*e260*/  BPT.TRAP 0x1 ;  /* 0x000000040000795c */ /* 0x000fe20000300000 */
.L_x_77:
[----:B------:R-:W-:-:S04]  /*e270*/  UIADD3 UR60, UR60, 0x1, URZ ;  /* 0x000000013c3c7890 */ /* 0x000fc8000fffe03f */
[----:B------:R-:W-:-:S04]  /*e280*/  UISETP.NE.AND UP0, UPT, UR60, 0x4, UPT ;  /* 0x000000043c00788c */ /* 0x000fc8000bf05270 */
[----:B------:R-:W-:-:S04]  /*e290*/  USEL UR60, UR60, URZ, UP0 ;  /* 0x0000003f3c3c7287 */ /* 0x000fc80008000000 */
[----:B------:R-:W-:-:S04]  /*e2a0*/  ULEA UR4, UR60, UR43, 0x3 ;  /* 0x0000002b3c047291 */ /* 0x000fc8000f8e183f */
[----:B------:R-:W-:-:S04]  /*e2b0*/  UIADD3 UR4, UR4, 0x384d0, URZ ;  /* 0x000384d004047890 */ /* 0x000fc8000fffe03f */
[----:B------:R-:W-:-:S09]  /*e2c0*/  UPRMT UR4, UR42, 0x654, UR4 ;  /* 0x000006542a047896 */ /* 0x000fd20008000004 */
[----:B------:R-:W-:Y:S01]  /*e2d0*/  SYNCS.ARRIVE.TRANS64.RED.A1T0 RZ, [UR4], RZ ;  /* 0x000000ffffff79a7 */ /* 0x000fe20008100404 */
[----:B------:R-:W-:Y:S05]  /*e2e0*/  @!P1 BRA `(.L_x_78) ;  /* 0x0000000000049947 */ /* 0x000fea0003800000 */
[----:B------:R-:W-:Y:S01]  /*e2f0*/  BPT.TRAP 0x1 ;  /* 0x000000040000795c */ /* 0x000fe20000300000 */
.L_x_78:
[----:B------:R-:W2:Y:S02]  /*e300*/  SYNCS.PHASECHK.TRANS64.TRYWAIT P3, [UR43+0x384c8], R159 ;  /* 0x0384c89fff0075a7 */ /* 0x000ea4000806016b */
[----:B--2---:R-:W-:Y:S05]  /*e310*/  @!P3 BRA `(.L_x_79) ;  /* 0x000000c400d8b947 */ /* 0x004fea0003800000 */
.L_x_359:
[----:B------:R-:W-:Y:S05]  /*e320*/  @P0 WARPSYNC.ALL ;  /* 0x0000000000000948 */ /* 0x000fea0003800000 */
[----:B------:R-:W2:Y:S01]  /*e330*/  @P0 LDSM.16.MT88.4 R8, [R3+0x36000] ;  /* 0x036000000308083b */ /* 0x000ea20000004200 */
[-C--:B------:R-:W-:Y:S01]  /*e340*/  FMUL R41, R41, R2.reuse ;  /* 0x0000000229297220 */ /* 0x080fe20000400000 */
[-C--:B-1----:R-:W-:Y:S01]  /*e350*/  FMUL R13, R40, R2.reuse ;  /* 0x00000002280d7220 */ /* 0x082fe20000400000 */
[-C--:B------:R-:W-:Y:S01]  /*e360*/  FMUL R15, R44, R2.reuse ;  /* 0x000000022c0f7220 */ /* 0x080fe20000400000 */
[----:B------:R-:W1:Y:S01]  /*e370*/  @P0 LDSM.16.MT88.4 R4, [R3+0x36800] ;  /* 0x036800000304083b */ /* 0x000e620000004200 */
[-C--:B------:R-:W-:Y:S01]  /*e380*/  FMUL R17, R46, R2.reuse ;  /* 0x000000022e117220 */ /* 0x080fe20000400000 */
[-C--:B------:R-:W-:Y:S01]  /*e390*/  FMUL R43, R43, R2.reuse ;  /* 0x000000022b2b7220 */ /* 0x080fe20000400000 */
[-C--:B------:R-:W-:Y:S01]  /*e3a0*/  FMUL R45, R45, R2.reuse ;  /* 0x000000022d2d7220 */ /* 0x080fe20000400000 */
[-C--:B------:R-:W-:Y:S01]  /*e3b0*/  FMUL R47, R47, R2.reuse ;  /* 0x000000022f2f7220 */ /* 0x080fe20000400000 */
[-C--:B------:R-:W-:Y:S01]  /*e3c0*/  FMUL R49, R49, R2.reuse ;  /* 0x0000000231317220 */ /* 0x080fe20000400000 */
[----:B------:R-:W-:Y:S05]  /*e3d0*/  WARPSYNC.ALL ;  /* 0x0000000000007948 */ /* 0x000fea0003800000 */
[-C--:B------:R-:W-:Y:S01]  /*e3e0*/  FMUL R19, R50, R2.reuse ;  /* 0x0000000232137220 */ /* 0x080fe20000400000 */
[-C--:B------:R-:W-:Y:S01]  /*e3f0*/  FMUL R51, R51, R2.reuse ;  /* 0x0000000233337220 */ /* 0x080fe20000400000 */
[-C--:B------:R-:W-:Y:S01]  /*e400*/  FMUL R53, R53, R2.reuse ;  /* 0x0000000235357220 */ /* 0x080fe20000400000 */
[----:B------:R-:W-:Y:S01]  /*e410*/  FMUL R55, R55, R2 ;  /* 0x0000000237377220 */ /* 0x000fe20000400000 */
[----:B------:R-:W-:Y:S01]  /*e420*/  BSSY B0, `(.L_x_80) ;  /* 0x0000041000007945 */ /* 0x000fe20003800000 */
[----:B--2---:R-:W-:-:S02]  /*e430*/  HADD2.F32 R14, -RZ, R8.H1_H1 ;  /* 0x30000008ff0e7230 */ /* 0x004fc40000004100 */
[----:B------:R-:W-:Y:S02]  /*e440*/  HADD2.F32 R12, -RZ, R8.H0_H0 ;  /* 0x20000008ff0c7230 */ /* 0x000fe40000004100 */
[--C-:B------:R-:W-:Y:S02]  /*e450*/  HADD2.F32 R16, -RZ, R10.reuse.H0_H0 ;  /* 0x2000000aff107230 */ /* 0x100fe40000004100 */
[-C--:B------:R-:W-:Y:S01]  /*e460*/  FFMA R41, R14, R0.reuse, R41 ;  /* 0x000000000e297223 */ /* 0x080fe20000000029 */
[----:B------:R-:W-:Y:S02]  /*e470*/  HADD2.F32 R14, -RZ, R9.H0_H0 ;  /* 0x20000009ff0e7230 */ /* 0x000fe40000004100 */
[----:B------:R-:W-:Y:S01]  /*e480*/  FFMA R12, R12, R0, R13 ;  /* 0x000000000c0c7223 */ /* 0x000fe2000000000d */
[----:B------:R-:W-:Y:S01]  /*e490*/  FMUL R13, R42, R2 ;  /* 0x000000022a0d7220 */ /* 0x000fe20000400000 */
[----:B------:R-:W-:Y:S02]  /*e4a0*/  HADD2.F32 R18, -RZ, R11.H0_H0 ;  /* 0x2000000bff127230 */ /* 0x000fe40000004100 */
[----:B------:R-:W-:Y:S01]  /*e4b0*/  FFMA R15, R16, R0, R15 ;  /* 0x00000000100f7223 */ /* 0x000fe2000000000f */
[----:B------:R-:W-:-:S02]  /*e4c0*/  HADD2.F32 R16, -RZ, R10.H1_H1 ;  /* 0x3000000aff107230 */ /* 0x000fc40000004100 */
[-C--:B------:R-:W-:Y:S01]  /*e4d0*/  FFMA R13, R14, R0.reuse, R13 ;  /* 0x000000000e0d7223 */ /* 0x080fe2000000000d */
[----:B------:R-:W-:Y:S02]  /*e4e0*/  HADD2.F32 R14, -RZ, R9.H1_H1 ;  /* 0x30000009ff0e7230 */ /* 0x000fe40000004100 */
[-C--:B------:R-:W-:Y:S01]  /*e4f0*/  FFMA R17, R18, R0.reuse, R17 ;  /* 0x0000000012117223 */ /* 0x080fe20000000011 */
[----:B------:R-:W-:Y:S02]  /*e500*/  HADD2.F32 R18, -RZ, R11.H1_H1 ;  /* 0x3000000bff127230 */ /* 0x000fe40000004100 */
[----:B------:R-:W-:Y:S01]  /*e510*/  FFMA R16, R16, R0, R45 ;  /* 0x0000000010107223 */ /* 0x000fe2000000002d */
[----:B------:R-:W-:Y:S01]  /*e520*/  F2FP.F16.F32.PACK_AB R12, R41, R12 ;  /* 0x0000000c290c723e */ /* 0x000fe200000000ff */
[-C--:B------:R-:W-:Y:S01]  /*e530*/  FFMA R14, R14, R0.reuse, R43 ;  /* 0x000000000e0e7223 */ /* 0x080fe2000000002b */
[----:B-1----:R-:W-:Y:S02]  /*e540*/  HADD2.F32 R20, -RZ, R5.H1_H1 ;  /* 0x30000005ff147230 */ /* 0x002fe40000004100 */
[----:B------:R-:W-:-:S02]  /*e550*/  FFMA R18, R18, R0, R47 ;  /* 0x0000000012127223 */ /* 0x000fc4000000002f */
[----:B------:R-:W-:Y:S02]  /*e560*/  F2FP.F16.F32.PACK_AB R13, R14, R13 ;  /* 0x0000000d0e0d723e */ /* 0x000fe400000000ff */
[----:B------:R-:W-:Y:S01]  /*e570*/  F2FP.F16.F32.PACK_AB R14, R16, R15 ;  /* 0x0000000f100e723e */ /* 0x000fe200000000ff */
[--C-:B------:R-:W-:Y:S01]  /*e580*/  HADD2.F32 R16, -RZ, R4.reuse.H0_H0 ;  /* 0x20000004ff107230 */ /* 0x100fe20000004100 */
[----:B------:R-:W-:Y:S01]  /*e590*/  F2FP.F16.F32.PACK_AB R15, R18, R17 ;  /* 0x00000011120f723e */ /* 0x000fe200000000ff */
[----:B------:R-:W-:Y:S01]  /*e5a0*/  FMUL R17, R48, R2 ;  /* 0x0000000230117220 */ /* 0x000fe20000400000 */
[----:B------:R-:W-:-:S03]  /*e5b0*/  HADD2.F32 R18, -RZ, R4.H1_H1 ;  /* 0x30000004ff127230 */ /* 0x000fc60000004100 */
[-C--:B------:R-:W-:Y:S01]  /*e5c0*/  FFMA R16, R16, R0.reuse, R17 ;  /* 0x0000000010107223 */ /* 0x080fe20000000011 */
[----:B------:R1:W-:Y:S01]  /*e5d0*/  STSM.16.MT88.4 [R3+0x36000], R12 ;  /* 0x0360000c03007844 */ /* 0x0003e20000004200 */
[----:B------:R-:W-:Y:S01]  /*e5e0*/  FFMA R17, R18, R0, R49 ;  /* 0x0000000012117223 */ /* 0x000fe20000000031 */
[----:B------:R-:W-:Y:S02]  /*e5f0*/  HADD2.F32 R18, -RZ, R5.H0_H0 ;  /* 0x20000005ff127230 */ /* 0x000fe40000004100 */
[--C-:B-1----:R-:W-:Y:S02]  /*e600*/  HADD2.F32 R12, -RZ, R6.reuse.H0_H0 ;  /* 0x20000006ff0c7230 */ /* 0x102fe40000004100 */
[----:B------:R-:W-:Y:S01]  /*e610*/  FMUL R15, R52, R2 ;  /* 0x00000002340f7220 */ /* 0x000fe20000400000 */
[-C--:B------:R-:W-:Y:S01]  /*e620*/  FFMA R13, R18, R0.reuse, R19 ;  /* 0x00000000120d7223 */ /* 0x080fe20000000013 */
[----:B------:R-:W-:Y:S01]  /*e630*/  FFMA R14, R20, R0, R51 ;  /* 0x00000000140e7223 */ /* 0x000fe20000000033 */
[----:B------:R-:W-:-:S02]  /*e640*/  HADD2.F32 R18, -RZ, R6.H1_H1 ;  /* 0x30000006ff127230 */ /* 0x000fc40000004100 */
[----:B------:R-:W-:Y:S01]  /*e650*/  FFMA R15, R12, R0, R15 ;  /* 0x000000000c0f7223 */ /* 0x000fe2000000000f */
[--C-:B------:R-:W-:Y:S02]  /*e660*/  HADD2.F32 R12, -RZ, R7.reuse.H0_H0 ;  /* 0x20000007ff0c7230 */ /* 0x100fe40000004100 */
[----:B------:R-:W-:Y:S01]  /*e670*/  FMUL R19, R54, R2 ;  /* 0x0000000236137220 */ /* 0x000fe20000400000 */
[----:B------:R-:W-:Y:S02]  /*e680*/  HADD2.F32 R20, -RZ, R7.H1_H1 ;  /* 0x30000007ff147230 */ /* 0x000fe40000004100 */
[-C--:B------:R-:W-:Y:S01]  /*e690*/  FFMA R18, R18, R0.reuse, R53 ;  /* 0x0000000012127223 */ /* 0x080fe20000000035 */
[----:B------:R-:W-:Y:S01]  /*e6a0*/  F2FP.F16.F32.PACK_AB R13, R14, R13 ;  /* 0x0000000d0e0d723e */ /* 0x000fe200000000ff */
[----:B------:R-:W-:Y:S01]  /*e6b0*/  FFMA R19, R12, R0, R19 ;  /* 0x000000000c137223 */ /* 0x000fe20000000013 */
        /* <DEDUP_REMOVED lines=23> */
.L_x_81:
[----:B------:R-:W-:Y:S05]  /*e830*/  BSYNC B0 ;  /* 0x0000000000007941 */ /* 0x000fea0003800000 */
.L_x_80:
[----:B------:R-:W-:Y:S06]  /*e840*/  BAR.SYNC.DEFER_BLOCKING 0x1, 0x100 ;  /* 0x0044000000007b1d */ /* 0x000fec0000010000 */
[----:B------:R-:W-:Y:S05]  /*e850*/  @!P1 BRA `(.L_x_82) ;  /* 0x0000000000049947 */ /* 0x000fea0003800000 */
[----:B------:R-:W-:Y:S01]  /*e860*/  BPT.TRAP 0x1 ;  /* 0x000000040000795c */ /* 0x000fe20000300000 */
.L_x_82:
        /* <DEDUP_REMOVED lines=9> */
.L_x_83:
[----:B------:R-:W-:-:S05]  /*e900*/  IMAD.MOV.U32 R20, RZ, RZ, 0x1 ;  /* 0x00000001ff147424 */ /* 0x000fca00078e00ff */
[----:B------:R-:W-:-:S04]  /*e910*/  SHF.L.U32 R20, R20, 0x1f, RZ ;  /* 0x0000001f14147819 */ /* 0x000fc800000006ff */
[----:B------:R-:W2:Y:S02]  /*e920*/  SYNCS.PHASECHK.TRANS64.TRYWAIT P3, [UR43+0x384b0], R20 ;  /* 0x0384b014ff0075a7 */ /* 0x000ea4000806016b */
[----:B--2---:R-:W-:Y:S05]  /*e930*/  @!P3 BRA `(.L_x_84) ;  /* 0x000000c00068b947 */ /* 0x004fea0003800000 */
.L_x_360:
        /* <DEDUP_REMOVED lines=18> */
[----:B------:R-:W4:Y:S01]  /*ea60*/  @P0 LDSM.16.MT88.4 R4, [R3+0x30800] ;  /* 0x030800000304083b */ /* 0x000f220000004200 */
[----:B------:R-:W-:Y:S05]  /*ea70*/  WARPSYNC.ALL ;  /* 0x0000000000007948 */ /* 0x000fea0003800000 */
[----:B------:R-:W-:Y:S01]  /*ea80*/  BSSY B0, `(.L_x_85) ;  /* 0x000004d000007945 */ /* 0x000fe20003800000 */
[----:B-1----:R-:W-:-:S02]  /*ea90*/  HADD2.F32 R14, -RZ, R8.H1_H1 ;  /* 0x30000008ff0e7230 */ /* 0x002fc40000004100 */
[-C--:B--2---:R-:W-:Y:S01]  /*eaa0*/  FMUL R13, R13, R2.reuse ;  /* 0x000000020d0d7220 */ /* 0x084fe20000400000 */
[----:B---3--:R-:W-:Y:S01]  /*eab0*/  FMUL R15, R12, R2 ;  /* 0x000000020c0f7220 */ /* 0x008fe20000400000 */
[----:B------:R-:W-:-:S03]  /*eac0*/  HADD2.F32 R12, -RZ, R8.H0_H0 ;  /* 0x20000008ff0c7230 */ /* 0x000fc60000004100 */
[-C--:B------:R-:W-:Y:S01]  /*ead0*/  FFMA R15, R14, R0.reuse, R15 ;  /* 0x000000000e0f7223 */ /* 0x080fe2000000000f */
[----:B------:R-:W-:Y:S02]  /*eae0*/  HADD2.F32 R14, -RZ, R9.H0_H0 ;  /* 0x20000009ff0e7230 */ /* 0x000fe40000004100 */
[----:B------:R-:W-:Y:S01]  /*eaf0*/  FFMA R12, R12, R0, R13 ;  /* 0x000000000c0c7223 */ /* 0x000fe2000000000d */
[----:B----4-:R-:W-:Y:S01]  /*eb00*/  FMUL R13, R32, R2 ;  /* 0x00000002200d7220 */ /* 0x010fe20000400000 */
[----:B------:R-:W-:-:S03]  /*eb10*/  HADD2.F32 R32, -RZ, R7.H1_H1 ;  /* 0x30000007ff207230 */ /* 0x000fc60000004100 */
[----:B------:R-:W-:Y:S01]  /*eb20*/  F2FP.F16.F32.PACK_AB R12, R15, R12 ;  /* 0x0000000c0f0c723e */ /* 0x000fe200000000ff */
[----:B-----5:R-:W-:Y:S01]  /*eb30*/  FMUL R15, R16, R2 ;  /* 0x00000002100f7220 */ /* 0x020fe20000400000 */
[----:B------:R-:W-:Y:S02]  /*eb40*/  HADD2.F32 R16, -RZ, R9.H1_H1 ;  /* 0x30000009ff107230 */ /* 0x000fe40000004100 */
[----:B------:R-:W-:Y:S01]  /*eb50*/  FFMA R13, R14, R0, R13 ;  /* 0x000000000e0d7223 */ /* 0x000fe2000000000d */
[----:B------:R-:W-:Y:S02]  /*eb60*/  FMUL R17, R17, R2 ;  /* 0x0000000211117220 */ /* 0x000fe40000400000 */
[----:B------:R-:W-:Y:S01]  /*eb70*/  FFMA R14, R16, R0, R15 ;  /* 0x00000000100e7223 */ /* 0x000fe2000000000f */
[-C--:B------:R-:W-:Y:S01]  /*eb80*/  FMUL R15, R18, R2.reuse ;  /* 0x00000002120f7220 */ /* 0x080fe20000400000 */
[--C-:B------:R-:W-:Y:S02]  /*eb90*/  HADD2.F32 R16, -RZ, R10.reuse.H0_H0 ;  /* 0x2000000aff107230 */ /* 0x100fe40000004100 */
[----:B------:R-:W-:Y:S01]  /*eba0*/  HADD2.F32 R18, -RZ, R10.H1_H1 ;  /* 0x3000000aff127230 */ /* 0x000fe20000004100 */
[----:B------:R-:W-:Y:S01]  /*ebb0*/  F2FP.F16.F32.PACK_AB R13, R14, R13 ;  /* 0x0000000d0e0d723e */ /* 0x000fe200000000ff */
[----:B------:R-:W-:Y:S01]  /*ebc0*/  FMUL R19, R19, R2 ;  /* 0x0000000213137220 */ /* 0x000fe20000400000 */
[----:B------:R-:W-:-:S02]  /*ebd0*/  FFMA R15, R16, R0, R15 ;  /* 0x00000000100f7223 */ /* 0x000fc4000000000f */
[----:B------:R-:W-:Y:S01]  /*ebe0*/  FFMA R16, R18, R0, R17 ;  /* 0x0000000012107223 */ /* 0x000fe20000000011 */
[-C--:B------:R-:W-:Y:S01]  /*ebf0*/  FMUL R17, R24, R2.reuse ;  /* 0x0000000218117220 */ /* 0x080fe20000400000 */
[--C-:B------:R-:W-:Y:S02]  /*ec00*/  HADD2.F32 R18, -RZ, R11.reuse.H0_H0 ;  /* 0x2000000bff127230 */ /* 0x100fe40000004100 */
[----:B------:R-:W-:Y:S02]  /*ec10*/  HADD2.F32 R24, -RZ, R11.H1_H1 ;  /* 0x3000000bff187230 */ /* 0x000fe40000004100 */
[----:B------:R-:W-:Y:S01]  /*ec20*/  FMUL R21, R21, R2 ;  /* 0x0000000215157220 */ /* 0x000fe20000400000 */
[----:B------:R-:W-:Y:S01]  /*ec30*/  F2FP.F16.F32.PACK_AB R14, R16, R15 ;  /* 0x0000000f100e723e */ /* 0x000fe200000000ff */
[-C--:B------:R-:W-:Y:S01]  /*ec40*/  FFMA R17, R18, R0.reuse, R17 ;  /* 0x0000000012117223 */ /* 0x080fe20000000011 */
[----:B------:R-:W-:Y:S01]  /*ec50*/  FFMA R18, R24, R0, R19 ;  /* 0x0000000018127223 */ /* 0x000fe20000000013 */
[----:B------:R-:W-:Y:S01]  /*ec60*/  FMUL R19, R26, R2 ;  /* 0x000000021a137220 */ /* 0x000fe20000400000 */
[----:B------:R-:W-:-:S02]  /*ec70*/  HADD2.F32 R24, -RZ, R4.H0_H0 ;  /* 0x20000004ff187230 */ /* 0x000fc40000004100 */
[----:B------:R-:W-:Y:S02]  /*ec80*/  HADD2.F32 R26, -RZ, R4.H1_H1 ;  /* 0x30000004ff1a7230 */ /* 0x000fe40000004100 */
[----:B------:R-:W-:Y:S01]  /*ec90*/  FMUL R25, R25, R2 ;  /* 0x0000000219197220 */ /* 0x000fe20000400000 */
[----:B------:R-:W-:Y:S01]  /*eca0*/  F2FP.F16.F32.PACK_AB R15, R18, R17 ;  /* 0x00000011120f723e */ /* 0x000fe200000000ff */
[-C--:B------:R-:W-:Y:S01]  /*ecb0*/  FFMA R19, R24, R0.reuse, R19 ;  /* 0x0000000018137223 */ /* 0x080fe20000000013 */
[----:B------:R-:W-:Y:S01]  /*ecc0*/  FFMA R24, R26, R0, R21 ;  /* 0x000000001a187223 */ /* 0x000fe20000000015 */
[-C--:B------:R-:W-:Y:S01]  /*ecd0*/  FMUL R21, R28, R2.reuse ;  /* 0x000000021c157220 */ /* 0x080fe20000400000 */
[--C-:B------:R-:W-:Y:S02]  /*ece0*/  HADD2.F32 R26, -RZ, R5.reuse.H0_H0 ;  /* 0x20000005ff1a7230 */ /* 0x100fe40000004100 */
[----:B------:R-:W-:Y:S01]  /*ecf0*/  FMUL R27, R27, R2 ;  /* 0x000000021b1b7220 */ /* 0x000fe20000400000 */
[----:B------:R-:W-:Y:S01]  /*ed00*/  HADD2.F32 R28, -RZ, R5.H1_H1 ;  /* 0x30000005ff1c7230 */ /* 0x000fe20000004100 */
[----:B------:R-:W-:Y:S01]  /*ed10*/  F2FP.F16.F32.PACK_AB R16, R24, R19 ;  /* 0x000000131810723e */ /* 0x000fe200000000ff */
[----:B------:R1:W-:Y:S01]  /*ed20*/  STSM.16.MT88.4 [R3+0x30000], R12 ;  /* 0x0300000c03007844 */ /* 0x0003e20000004200 */
[----:B------:R-:W-:-:S02]  /*ed30*/  FFMA R21, R26, R0, R21 ;  /* 0x000000001a157223 */ /* 0x000fc40000000015 */
[----:B------:R-:W-:Y:S01]  /*ed40*/  FFMA R26, R28, R0, R25 ;  /* 0x000000001c1a7223 */ /* 0x000fe20000000019 */
[-C--:B------:R-:W-:Y:S01]  /*ed50*/  FMUL R25, R30, R2.reuse ;  /* 0x000000021e197220 */ /* 0x080fe20000400000 */
[--C-:B------:R-:W-:Y:S02]  /*ed60*/  HADD2.F32 R28, -RZ, R6.reuse.H0_H0 ;  /* 0x20000006ff1c7230 */ /* 0x100fe40000004100 */
[----:B------:R-:W-:Y:S01]  /*ed70*/  FMUL R29, R29, R2 ;  /* 0x000000021d1d7220 */ /* 0x000fe20000400000 */
[----:B------:R-:W-:Y:S01]  /*ed80*/  HADD2.F32 R30, -RZ, R6.H1_H1 ;  /* 0x30000006ff1e7230 */ /* 0x000fe20000004100 */
[----:B------:R-:W-:Y:S01]  /*ed90*/  F2FP.F16.F32.PACK_AB R17, R26, R21 ;  /* 0x000000151a11723e */ /* 0x000fe200000000ff */
[----:B------:R-:W-:-:S03]  /*eda0*/  FFMA R25, R28, R0, R25 ;  /* 0x000000001c197223 */ /* 0x000fc60000000019 */
[----:B------:R-:W-:Y:S01]  /*edb0*/  FFMA R28, R30, R0, R27 ;  /* 0x000000001e1c7223 */ /* 0x000fe2000000001b */
[----:B------:R-:W-:Y:S02]  /*edc0*/  HADD2.F32 R30, -RZ, R7.H0_H0 ;  /* 0x20000007ff1e7230 */ /* 0x000fe40000004100 */
[----:B------:R-:W-:Y:S02]  /*edd0*/  FMUL R27, R31, R2 ;  /* 0x000000021f1b7220 */ /* 0x000fe40000400000 */
[----:B------:R-:W-:Y:S02]  /*ede0*/  F2FP.F16.F32.PACK_AB R18, R28, R25 ;  /* 0x000000191c12723e */ /* 0x000fe400000000ff */
[-C--:B------:R-:W-:Y:S01]  /*edf0*/  FFMA R27, R30, R0.reuse, R27 ;  /* 0x000000001e1b7223 */ /* 0x080fe2000000001b */
[----:B------:R-:W-:-:S05]  /*ee00*/  FFMA R30, R32, R0, R29 ;  /* 0x00000000201e7223 */ /* 0x000fca000000001d */
        /* <DEDUP_REMOVED lines=20> */
.L_x_86:
[----:B------:R-:W-:Y:S05]  /*ef50*/  BSYNC B0 ;  /* 0x0000000000007941 */ /* 0x000fea0003800000 */
.L_x_85:
[----:B------:R-:W-:Y:S06]  /*ef60*/  BAR.SYNC.DEFER_BLOCKING 0x1, 0x100 ;  /* 0x0044000000007b1d */ /* 0x000fec0000010000 */
[----:B------:R-:W-:Y:S05]  /*ef70*/  @!P1 BRA `(.L_x_87) ;  /* 0x0000000000049947 */ /* 0x000fea0003800000 */
[----:B------:R-:W-:Y:S01]  /*ef80*/  BPT.TRAP 0x1 ;  /* 0x000000040000795c */ /* 0x000fe20000300000 */
.L_x_87:
        /* <DEDUP_REMOVED lines=9> */
.L_x_88:
[----:B------:R-:W2:Y:S02]  /*f020*/  SYNCS.PHASECHK.TRANS64.TRYWAIT P3, [UR43+0x384b8], R20 ;  /* 0x0384b814ff0075a7 */ /* 0x000ea4000806016b */
[----:B--2---:R-:W-:Y:S05]  /*f030*/  @!P3 BRA `(.L_x_89) ;  /* 0x000000b800c0b947 */ /* 0x004fea0003800000 */
.L_x_361:
[----:B------:R-:W-:Y:S05]  /*f040*/  @P0 WARPSYNC.ALL ;  /* 0x0000000000000948 */ /* 0x000fea0003800000 */
[----:B------:R-:W2:Y:S01]  /*f050*/  @P0 LDSM.16.MT88.4 R8, [R3+0x32000] ;  /* 0x032000000308083b */ /* 0x000ea20000004200 */
[-C--:B-1----:R-:W-:Y:S01]  /*f060*/  FMUL R13, R56, R2.reuse ;  /* 0x00000002380d7220 */ /* 0x082fe20000400000 */
[-C--:B------:R-:W-:Y:S01]  /*f070*/  FMUL R57, R57, R2.reuse ;  /* 0x0000000239397220 */ /* 0x080fe20000400000 */
[-C--:B------:R-:W-:Y:S01]  /*f080*/  FMUL R15, R58, R2.reuse ;  /* 0x000000023a0f7220 */ /* 0x080fe20000400000 */
[----:B------:R-:W1:Y:S01]  /*f090*/  @P0 LDSM.16.MT88.4 R4, [R3+0x32800] ;  /* 0x032800000304083b */ /* 0x000e620000004200 */
[-C--:B------:R-:W-:Y:S01]  /*f0a0*/  FMUL R59, R59, R2.reuse ;  /* 0x000000023b3b7220 */ /* 0x080fe20000400000 */
        /* <DEDUP_REMOVED lines=12> */
[----:B------:R-:W-:Y:S05]  /*f170*/  WARPSYNC.ALL ;  /* 0x0000000000007948 */ /* 0x000fea0003800000 */
[----:B------:R-:W-:Y:S01]  /*f180*/  BSSY B0, `(.L_x_90) ;  /* 0x000003d000007945 */ /* 0x000fe20003800000 */
[----:B--2---:R-:W-:-:S02]  /*f190*/  HADD2.F32 R12, -RZ, R8.H0_H0 ;  /* 0x20000008ff0c7230 */ /* 0x004fc40000004100 */
[----:B------:R-:W-:Y:S02]  /*f1a0*/  HADD2.F32 R14, -RZ, R8.H1_H1 ;  /* 0x30000008ff0e7230 */ /* 0x000fe40000004100 */
[--C-:B------:R-:W-:Y:S02]  /*f1b0*/  HADD2.F32 R16, -RZ, R9.reuse.H0_H0 ;  /* 0x20000009ff107230 */ /* 0x100fe40000004100 */
[-C--:B------:R-:W-:Y:S01]  /*f1c0*/  FFMA R12, R12, R0.reuse, R13 ;  /* 0x000000000c0c7223 */ /* 0x080fe2000000000d */
[----:B------:R-:W-:Y:S02]  /*f1d0*/  HADD2.F32 R18, -RZ, R9.H1_H1 ;  /* 0x30000009ff127230 */ /* 0x000fe40000004100 */
[-C--:B------:R-:W-:Y:S01]  /*f1e0*/  FFMA R13, R14, R0.reuse, R57 ;  /* 0x000000000e0d7223 */ /* 0x080fe20000000039 */
[----:B------:R-:W-:Y:S02]  /*f1f0*/  HADD2.F32 R24, -RZ, R11.H0_H0 ;  /* 0x2000000bff187230 */ /* 0x000fe40000004100 */
[----:B------:R-:W-:Y:S01]  /*f200*/  FFMA R14, R16, R0, R15 ;  /* 0x00000000100e7223 */ /* 0x000fe2000000000f */
[----:B------:R-:W-:-:S02]  /*f210*/  HADD2.F32 R16, -RZ, R10.H0_H0 ;  /* 0x2000000aff107230 */ /* 0x000fc40000004100 */
[-C--:B------:R-:W-:Y:S01]  /*f220*/  FFMA R15, R18, R0.reuse, R59 ;  /* 0x00000000120f7223 */ /* 0x080fe2000000003b */
[----:B------:R-:W-:Y:S02]  /*f230*/  HADD2.F32 R18, -RZ, R10.H1_H1 ;  /* 0x3000000aff127230 */ /* 0x000fe40000004100 */
[-C--:B------:R-:W-:Y:S01]  /*f240*/  FFMA R19, R24, R0.reuse, R19 ;  /* 0x0000000018137223 */ /* 0x080fe20000000013 */
[----:B------:R-:W-:Y:S02]  /*f250*/  HADD2.F32 R26, -RZ, R11.H1_H1 ;  /* 0x3000000bff1a7230 */ /* 0x000fe40000004100 */
[-C--:B------:R-:W-:Y:S01]  /*f260*/  FFMA R17, R16, R0.reuse, R17 ;  /* 0x0000000010117223 */ /* 0x080fe20000000011 */
[----:B-1----:R-:W-:Y:S02]  /*f270*/  HADD2.F32 R24, -RZ, R4.H0_H0 ;  /* 0x20000004ff187230 */ /* 0x002fe40000004100 */
[----:B------:R-:W-:Y:S01]  /*f280*/  FFMA R16, R18, R0, R61 ;  /* 0x0000000012107223 */ /* 0x000fe2000000003d */
[----:B------:R-:W-:-:S02]  /*f290*/  HADD2.F32 R28, -RZ, R5.H0_H0 ;  /* 0x20000005ff1c7230 */ /* 0x000fc40000004100 */
[-C--:B------:R-:W-:Y:S01]  /*f2a0*/  FFMA R18, R26, R0.reuse, R63 ;  /* 0x000000001a127223 */ /* 0x080fe2000000003f */
[----:B------:R-:W-:Y:S02]  /*f2b0*/  HADD2.F32 R26, -RZ, R4.H1_H1 ;  /* 0x30000004ff1a7230 */ /* 0x000fe40000004100 */
        /* <DEDUP_REMOVED lines=10> */
[----:B------:R-:W-:Y:S01]  /*f360*/  FFMA R29, R32, R0, R29 ;  /* 0x00000000201d7223 */ /* 0x000fe2000000001d */
[----:B------:R-:W-:Y:S01]  /*f370*/  F2FP.F16.F32.PACK_AB R12, R13, R12 ;  /* 0x0000000c0d0c723e */ /* 0x000fe200000000ff */
[----:B------:R-:W-:Y:S01]  /*f380*/  FFMA R28, R30, R0, R69 ;  /* 0x000000001e1c7223 */ /* 0x000fe20000000045 */
[----:B------:R-:W-:Y:S01]  /*f390*/  F2FP.F16.F32.PACK_AB R13, R15, R14 ;  /* 0x0000000e0f0d723e */ /* 0x000fe200000000ff */
[----:B------:R-:W-:Y:S01]  /*f3a0*/  FFMA R30, R34, R0, R71 ;  /* 0x00000000221e7223 */ /* 0x000fe20000000047 */
[----:B------:R-:W-:-:S02]  /*f3b0*/  F2FP.F16.F32.PACK_AB R14, R16, R17 ;  /* 0x00000011100e723e */ /* 0x000fc400000000ff */
[----:B------:R-:W-:Y:S02]  /*f3c0*/  F2FP.F16.F32.PACK_AB R15, R18, R19 ;  /* 0x00000013120f723e */ /* 0x000fe400000000ff */
[----:B------:R-:W-:Y:S02]  /*f3d0*/  F2FP.F16.F32.PACK_AB R16, R24, R21 ;  /* 0x000000151810723e */ /* 0x000fe400000000ff */
[----:B------:R-:W-:Y:S01]  /*f3e0*/  F2FP.F16.F32.PACK_AB R17, R26, R25 ;  /* 0x000000191a11723e */ /* 0x000fe200000000ff */
[----:B------:R1:W-:Y:S01]  /*f3f0*/  STSM.16.MT88.4 [R3+0x32000], R12 ;  /* 0x0320000c03007844 */ /* 0x0003e20000004200 */
        /* <DEDUP_REMOVED lines=21> */
.L_x_91:
[----:B------:R-:W-:Y:S05]  /*f550*/  BSYNC B0 ;  /* 0x0000000000007941 */ /* 0x000fea0003800000 */
.L_x_90:
[----:B------:R-:W-:Y:S06]  /*f560*/  BAR.SYNC.DEFER_BLOCKING 0x1, 0x100 ;  /* 0x0044000000007b1d */ /* 0x000fec0000010000 */
[----:B------:R-:W-:Y:S05]  /*f570*/  @!P1 BRA `(.L_x_92) ;  /* 0x0000000000049947 */ /* 0x000fea0003800000 */
[----:B------:R-:W-:Y:S01]  /*f580*/  BPT.TRAP 0x1 ;  /* 0x000000040000795c */ /* 0x000fe20000300000 */
.L_x_92:
        /* <DEDUP_REMOVED lines=9> */
.L_x_93:
[----:B------:R-:W2:Y:S02]  /*f620*/  SYNCS.PHASECHK.TRANS64.TRYWAIT P3, [UR43+0x384c0], R20 ;  /* 0x0384c014ff0075a7 */ /* 0x000ea4000806016b */
[----:B--2---:R-:W-:Y:S05]  /*f630*/  @!P3 BRA `(.L_x_94) ;  /* 0x000000b40058b947 */ /* 0x004fea0003800000 */
.L_x_362:
        /* <DEDUP_REMOVED lines=21> */
[----:B-1----:R-:W-:-:S02]  /*f790*/  HADD2.F32 R16, -RZ, R9.H0_H0 ;  /* 0x20000009ff107230 */ /* 0x002fc40000004100 */
[----:B------:R-:W-:Y:S02]  /*f7a0*/  HADD2.F32 R18, -RZ, R9.H1_H1 ;  /* 0x30000009ff127230 */ /* 0x000fe40000004100 */
[-C--:B--2---:R-:W-:Y:S01]  /*f7b0*/  FMUL R13, R13, R2.reuse ;  /* 0x000000020d0d7220 */ /* 0x084fe20000400000 */
[-C--:B---3--:R-:W-:Y:S01]  /*f7c0*/  FMUL R15, R14, R2.reuse ;  /* 0x000000020e0f7220 */ /* 0x088fe20000400000 */
[--C-:B------:R-:W-:Y:S02]  /*f7d0*/  HADD2.F32 R14, -RZ, R8.reuse.H1_H1 ;  /* 0x30000008ff0e7230 */ /* 0x100fe40000004100 */
[----:B----4-:R-:W-:Y:S01]  /*f7e0*/  FMUL R17, R12, R2 ;  /* 0x000000020c117220 */ /* 0x010fe20000400000 */
[----:B------:R-:W-:Y:S02]  /*f7f0*/  HADD2.F32 R12, -RZ, R8.H0_H0 ;  /* 0x20000008ff0c7230 */ /* 0x000fe40000004100 */
[----:B------:R-:W-:Y:S01]  /*f800*/  FFMA R15, R14, R0, R15 ;  /* 0x000000000e0f7223 */ /* 0x000fe2000000000f */
[----:B-----5:R-:W-:-:S02]  /*f810*/  FMUL R19, R19, R2 ;  /* 0x0000000213137220 */ /* 0x020fc40000400000 */
[-C--:B------:R-:W-:Y:S01]  /*f820*/  FFMA R12, R12, R0.reuse, R13 ;  /* 0x000000000c0c7223 */ /* 0x080fe2000000000d */
[-C--:B------:R-:W-:Y:S01]  /*f830*/  FFMA R13, R16, R0.reuse, R17 ;  /* 0x00000000100d7223 */ /* 0x080fe20000000011 */
[----:B------:R-:W-:Y:S01]  /*f840*/  FFMA R14, R18, R0, R19 ;  /* 0x00000000120e7223 */ /* 0x000fe20000000013 */
[--C-:B------:R-:W-:Y:S02]  /*f850*/  HADD2.F32 R16, -RZ, R10.reuse.H0_H0 ;  /* 0x2000000aff107230 */ /* 0x100fe40000004100 */
[-C--:B------:R-:W-:Y:S01]  /*f860*/  FMUL R17, R26, R2.reuse ;  /* 0x000000021a117220 */ /* 0x080fe20000400000 */
[----:B------:R-:W-:Y:S02]  /*f870*/  HADD2.F32 R18, -RZ, R10.H1_H1 ;  /* 0x3000000aff127230 */ /* 0x000fe40000004100 */
[----:B------:R-:W-:Y:S01]  /*f880*/  FMUL R19, R24, R2 ;  /* 0x0000000218137220 */ /* 0x000fe20000400000 */
[--C-:B------:R-:W-:Y:S02]  /*f890*/  HADD2.F32 R24, -RZ, R11.reuse.H0_H0 ;  /* 0x2000000bff187230 */ /* 0x100fe40000004100 */
[----:B------:R-:W-:Y:S01]  /*f8a0*/  FFMA R17, R16, R0, R17 ;  /* 0x0000000010117223 */ /* 0x000fe20000000011 */
[----:B------:R-:W-:-:S02]  /*f8b0*/  HADD2.F32 R26, -RZ, R11.H1_H1 ;  /* 0x3000000bff1a7230 */ /* 0x000fc40000004100 */
[----:B------:R-:W-:Y:S01]  /*f8c0*/  FMUL R21, R21, R2 ;  /* 0x0000000215157220 */ /* 0x000fe20000400000 */
[----:B------:R-:W-:Y:S01]  /*f8d0*/  FFMA R16, R18, R0, R19 ;  /* 0x0000000012107223 */ /* 0x000fe20000000013 */
[----:B------:R-:W-:Y:S01]  /*f8e0*/  F2FP.F16.F32.PACK_AB R13, R14, R13 ;  /* 0x0000000d0e0d723e */ /* 0x000fe200000000ff */
[----:B------:R-:W-:Y:S01]  /*f8f0*/  FMUL R25, R25, R2 ;  /* 0x0000000219197220 */ /* 0x000fe20000400000 */
[----:B------:R-:W-:Y:S01]  /*f900*/  FFMA R21, R24, R0, R21 ;  /* 0x0000000018157223 */ /* 0x000fe20000000015 */
[--C-:B------:R-:W-:Y:S01]  /*f910*/  HADD2.F32 R24, -RZ, R4.reuse.H0_H0 ;  /* 0x20000004ff187230 */ /* 0x100fe20000004100 */
[----:B------:R-:W-:Y:S01]  /*f920*/  F2FP.F16.F32.PACK_AB R12, R15, R12 ;  /* 0x0000000c0f0c723e */ /* 0x000fe200000000ff */
[----:B------:R-:W-:Y:S01]  /*f930*/  FFMA R18, R26, R0, R25 ;  /* 0x000000001a127223 */ /* 0x000fe20000000019 */
[-C--:B------:R-:W-:Y:S01]  /*f940*/  FMUL R19, R30, R2.reuse ;  /* 0x000000021e137220 */ /* 0x080fe20000400000 */
[----:B------:R-:W-:Y:S01]  /*f950*/  HADD2.F32 R26, -RZ, R4.H1_H1 ;  /* 0x30000004ff1a7230 */ /* 0x000fe20000004100 */
[----:B------:R-:W-:Y:S01]  /*f960*/  F2FP.F16.F32.PACK_AB R14, R16, R17 ;  /* 0x00000011100e723e */ /* 0x000fe200000000ff */
[----:B------:R-:W-:Y:S01]  /*f970*/  FMUL R25, R28, R2 ;  /* 0x000000021c197220 */ /* 0x000fe20000400000 */
[----:B------:R-:W-:-:S02]  /*f980*/  HADD2.F32 R28, -RZ, R5.H0_H0 ;  /* 0x20000005ff1c7230 */ /* 0x000fc40000004100 */
[----:B------:R-:W-:Y:S01]  /*f990*/  FFMA R19, R24, R0, R19 ;  /* 0x0000000018137223 */ /* 0x000fe20000000013 */
[----:B------:R-:W-:Y:S02]  /*f9a0*/  HADD2.F32 R30, -RZ, R5.H1_H1 ;  /* 0x30000005ff1e7230 */ /* 0x000fe40000004100 */
[----:B------:R-:W-:Y:S01]  /*f9b0*/  FMUL R27, R27, R2 ;  /* 0x000000021b1b7220 */ /* 0x000fe20000400000 */
[----:B------:R-:W-:Y:S01]  /*f9c0*/  FFMA R24, R26, R0, R25 ;  /* 0x000000001a187223 */ /* 0x000fe20000000019 */
[----:B------:R-:W-:Y:S01]  /*f9d0*/  F2FP.F16.F32.PACK_AB R15, R18, R21 ;  /* 0x00000015120f723e */ /* 0x000fe200000000ff */
[----:B------:R-:W-:Y:S01]  /*f9e0*/  FMUL R29, R29, R2 ;  /* 0x000000021d1d7220 */ /* 0x000fe20000400000 */
[-C--:B------:R-:W-:Y:S01]  /*f9f0*/  FFMA R27, R28, R0.reuse, R27 ;  /* 0x000000001c1b7223 */ /* 0x080fe2000000001b */
[--C-:B------:R-:W-:Y:S01]  /*fa00*/  HADD2.F32 R28, -RZ, R6.reuse.H0_H0 ;  /* 0x20000006ff1c7230 */ /* 0x100fe20000004100 */
[----:B------:R-:W-:Y:S01]  /*fa10*/  F2FP.F16.F32.PACK_AB R16, R24, R19 ;  /* 0x000000131810723e */ /* 0x000fe200000000ff */
[----:B------:R-:W-:Y:S01]  /*fa20*/  FFMA R26, R30, R0, R29 ;  /* 0x000000001e1a7223 */ /* 0x000fe2000000001d */
[-C--:B------:R-:W-:Y:S01]  /*fa30*/  FMUL R25, R34, R2.reuse ;  /* 0x0000000222197220 */ /* 0x080fe20000400000 */
[----:B------:R-:W-:Y:S01]  /*fa40*/  HADD2.F32 R30, -RZ, R6.H1_H1 ;  /* 0x30000006ff1e7230 */ /* 0x000fe20000004100 */
[----:B------:R1:W-:Y:S01]  /*fa50*/  STSM.16.MT88.4 [R3+0x34000], R12 ;  /* 0x0340000c03007844 */ /* 0x0003e20000004200 */
        /* <DEDUP_REMOVED lines=8> */
[-C--:B------:R-:W-:Y:S02]  /*fae0*/  FFMA R31, R32, R0.reuse, R31 ;  /* 0x00000000201f7223 */ /* 0x080fe4000000001f */
[----:B------:R-:W-:Y:S01]  /*faf0*/  F2FP.F16.F32.PACK_AB R18, R28, R25 ;  /* 0x000000191c12723e */ /* 0x000fe200000000ff */
        /* <DEDUP_REMOVED lines=21> */
.L_x_96:
[----:B------:R-:W-:Y:S05]  /*fc50*/  BSYNC B0 ;  /* 0x0000000000007941 */ /* 0x000fea0003800000 */
.L_x_95:
[----:B------:R-:W-:Y:S06]  /*fc60*/  BAR.SYNC.DEFER_BLOCKING 0x1, 0x100 ;  /* 0x0044000000007b1d */ /* 0x000fec0000010000 */
[----:B------:R-:W-:Y:S05]  /*fc70*/  @!P1 BRA `(.L_x_97) ;  /* 0x0000000000049947 */ /* 0x000fea0003800000 */
[----:B------:R-:W-:Y:S01]  /*fc80*/  BPT.TRAP 0x1 ;  /* 0x000000040000795c */ /* 0x000fe20000300000 */
.L_x_97:
        /* <DEDUP_REMOVED lines=9> */
.L_x_98:
[----:B------:R-:W2:Y:S02]  /*fd20*/  SYNCS.PHASECHK.TRANS64.TRYWAIT P3, [UR43+0x384c8], R20 ;  /* 0x0384c814ff0075a7 */ /* 0x000ea4000806016b */
[----:B--2---:R-:W-:Y:S05]  /*fd30*/  @!P3 BRA `(.L_x_99) ;  /* 0x000000ac00b0b947 */ /* 0x004fea0003800000 */
.L_x_363:
        /* <DEDUP_REMOVED lines=29> */
[----:B------:R-:W-:Y:S01]  /*ff10*/  FFMA R14, R18, R0, R75 ;  /* 0x00000000120e7223 */ /* 0x000fe2000000004b */
[----:B------:R-:W-:Y:S01]  /*ff20*/  FMUL R15, R76, R2 ;  /* 0x000000024c0f7220 */ /* 0x000fe20000400000 */
        /* <DEDUP_REMOVED lines=20> */
[----:B------:R-:W-:Y:S01]  /*10070*/  F2FP.F16.F32.PACK_AB R13, R14, R13 ;  /* 0x0000000d0e0d723e */ /* 0x000fe200000000ff */
[-C--:B------:R-:W-:Y:S01]  /*10080*/  FFMA R28, R30, R0.reuse, R85 ;  /* 0x000000001e1c7223 */ /* 0x080fe20000000055 */
        /* <DEDUP_REMOVED lines=28> */
.L_x_101:
[----:B------:R-:W-:Y:S05]  /*10250*/  BSYNC B0 ;  /* 0x0000000000007941 */ /* 0x000fea0003800000 */
.L_x_100:
[----:B------:R-:W-:Y:S06]  /*10260*/  BAR.SYNC.DEFER_BLOCKING 0x1, 0x100 ;  /* 0x0044000000007b1d */ /* 0x000fec0000010000 */
[----:B------:R-:W-:Y:S05]  /*10270*/  @!P1 BRA `(.L_x_102) ;  /* 0x0000000000049947 */ /* 0x000fea0003800000 */
[----:B------:R-:W-:Y:S01]  /*10280*/  BPT.TRAP 0x1 ;  /* 0x000000040000795c */ /* 0x000fe20000300000 */
.L_x_102:
        /* <DEDUP_REMOVED lines=9> */
.L_x_103:
[----:B------:R-:W2:Y:S02]  /*10320*/  SYNCS.PHASECHK.TRANS64.TRYWAIT P3, [UR43+0x384b0], R159 ;  /* 0x0384b09fff0075a7 */ /* 0x000ea4000806016b */
[----:B--2---:R-:W-:Y:S05]  /*10330*/  @!P3 BRA `(.L_x_104) ;  /* 0x000000a80048b947 */ /* 0x004fea0003800000 */
.L_x_364:
        /* <DEDUP_REMOVED lines=97> */
.L_x_106:
[----:B------:R-:W-:Y:S05]  /*10950*/  BSYNC B0 ;  /* 0x0000000000007941 */ /* 0x000fea0003800000 */
.L_x_105:
[----:B------:R-:W-:Y:S06]  /*10960*/  BAR.SYNC.DEFER_BLOCKING 0x1, 0x100 ;  /* 0x0044000000007b1d */ /* 0x000fec0000010000 */
[----:B------:R-:W-:Y:S05]  /*10970*/  @!P1 BRA `(.L_x_107) ;  /* 0x0000000000049947 */ /* 0x000fea0003800000 */
[----:B------:R-:W-:Y:S01]  /*10980*/  BPT.TRAP 0x1 ;  /* 0x000000040000795c */ /* 0x000fe20000300000 */
.L_x_107:
        /* <DEDUP_REMOVED lines=9> */
.L_x_108:
[----:B------:R-:W2:Y:S02]  /*10a20*/  SYNCS.PHASECHK.TRANS64.TRYWAIT P3, [UR43+0x384b8], R159 ;  /* 0x0384b89fff0075a7 */ /* 0x000ea4000806016b */
[----:B--2---:R-:W-:Y:S05]  /*10a30*/  @!P3 BRA `(.L_x_109) ;  /* 0x000000a000a0b947 */ /* 0x004fea0003800000 */
.L_x_365:
        /* <DEDUP_REMOVED lines=58> */
[----:B------:R-:W-:Y:S02]  /*10de0*/  F2FP.F16.F32.PACK_AB R26, R28, R27 ;  /* 0x0000001b1c1a723e */ /* 0x000fe400000000ff */
[----:B------:R-:W-:Y:S01]  /*10df0*/  F2FP.F16.F32.PACK_AB R24, R24, R21 ;  /* 0x000000151818723e */ /* 0x000fe200000000ff */
[----:B------:R1:W-:Y:S01]  /*10e00*/  STSM.16.MT88.4 [R3+0x32000], R12 ;  /* 0x0320000c03007844 */ /* 0x0003e20000004200 */
        /* <DEDUP_REMOVED lines=20> */
.L_x_111:
[----:B------:R-:W-:Y:S05]  /*10f50*/  BSYNC B0 ;  /* 0x0000000000007941 */ /* 0x000fea0003800000 */
.L_x_110:
[----:B------:R-:W-:Y:S06]  /*10f60*/  BAR.SYNC.DEFER_BLOCKING 0x1, 0x100 ;  /* 0x0044000000007b1d */ /* 0x000fec0000010000 */
[----:B------:R-:W-:Y:S05]  /*10f70*/  @!P1 BRA `(.L_x_112) ;  /* 0x0000000000049947 */ /* 0x000fea0003800000 */
[----:B------:R-:W-:Y:S01]  /*10f80*/  BPT.TRAP 0x1 ;  /* 0x000000040000795c */ /* 0x000fe20000300000 */
.L_x_112:
        /* <DEDUP_REMOVED lines=9> */
.L_x_113:
[----:B------:R-:W2:Y:S02]  /*11020*/  SYNCS.PHASECHK.TRANS64.TRYWAIT P3, [UR43+0x384c0], R159 ;  /* 0x0384c09fff0075a7 */ /* 0x000ea4000806016b */
[----:B--2---:R-:W-:Y:S05]  /*11030*/  @!P3 BRA `(.L_x_114) ;  /* 0x0000009c0038b947 */ /* 0x004fea0003800000 */
.L_x_366:
        /* <DEDUP_REMOVED lines=26> */
[-C--:B----4-:R-:W-:Y:S01]  /*111e0*/  FMUL R17, R12, R2.reuse ;  /* 0x000000020c117220 */ /* 0x090fe20000400000 */
[----:B------:R-:W-:Y:S02]  /*111f0*/  HADD2.F32 R12, -RZ, R8.H0_H0 ;  /* 0x20000008ff0c7230 */ /* 0x000fe40000004100 */
[----:B-----5:R-:W-:Y:S01]  /*11200*/  FMUL R19, R19, R2 ;  /* 0x0000000213137220 */ /* 0x020fe20000400000 */
[----:B------:R-:W-:-:S02]  /*11210*/  FFMA R17, R16, R0, R17 ;  /* 0x0000000010117223 */ /* 0x000fc40000000011 */
        /* <DEDUP_REMOVED lines=67> */
.L_x_116:
[----:B------:R-:W-:Y:S05]  /*11650*/  BSYNC B0 ;  /* 0x0000000000007941 */ /* 0x000fea0003800000 */
.L_x_115:
[----:B------:R-:W-:Y:S06]  /*11660*/  BAR.SYNC.DEFER_BLOCKING 0x1, 0x100 ;  /* 0x0044000000007b1d */ /* 0x000fec0000010000 */
[----:B------:R-:W-:Y:S05]  /*11670*/  @!P1 BRA `(.L_x_117) ;  /* 0x0000000000049947 */ /* 0x000fea0003800000 */
[----:B------:R-:W-:Y:S01]  /*11680*/  BPT.TRAP 0x1 ;  /* 0x000000040000795c */ /* 0x000fe20000300000 */
.L_x_117:
        /* <DEDUP_REMOVED lines=9> */
.L_x_118:
[----:B------:R-:W2:Y:S02]  /*11720*/  SYNCS.PHASECHK.TRANS64.TRYWAIT P3, [UR43+0x384c8], R159 ;  /* 0x0384c89fff0075a7 */ /* 0x000ea4000806016b */
[----:B--2---:R-:W-:Y:S05]  /*11730*/  @!P3 BRA `(.L_x_119) ;  /* 0x000000940090b947 */ /* 0x004fea0003800000 */
.L_x_367:
        /* <DEDUP_REMOVED lines=81> */
.L_x_121:
[----:B------:R-:W-:Y:S05]  /*11c50*/  BSYNC B0 ;  /* 0x0000000000007941 */ /* 0x000fea0003800000 */
.L_x_120:
[----:B------:R-:W-:Y:S06]  /*11c60*/  BAR.SYNC.DEFER_BLOCKING 0x1, 0x100 ;  /* 0x0044000000007b1d */ /* 0x000fec0000010000 */
[----:B------:R-:W-:Y:S05]  /*11c70*/  @!P1 BRA `(.L_x_122) ;  /* 0x0000000000049947 */ /* 0x000fea0003800000 */
[----:B------:R-:W-:Y:S01]  /*11c80*/  BPT.TRAP 0x1 ;  /* 0x000000040000795c */ /* 0x000fe20000300000 */
.L_x_122:
        /* <DEDUP_REMOVED lines=9> */
.L_x_123:
[----:B------:R-:W2:Y:S02]  /*11d20*/  SYNCS.PHASECHK.TRANS64.TRYWAIT P3, [UR43+0x384b0], R20 ;  /* 0x0384b014ff0075a7 */ /* 0x000ea4000806016b */
[----:B--2---:R-:W-:Y:S05]  /*11d30*/  @!P3 BRA `(.L_x_124) ;  /* 0x000000900028b947 */ /* 0x004fea0003800000 */
.L_x_368:
        /* <DEDUP_REMOVED lines=97> */
.L_x_126:
[----:B------:R-:W-:Y:S05]  /*12350*/  BSYNC B0 ;  /* 0x0000000000007941 */ /* 0x000fea0003800000 */
.L_x_125:
[----:B------:R-:W-:Y:S06]  /*12360*/  BAR.SYNC.DEFER_BLOCKING 0x1, 0x100 ;  /* 0x0044000000007b1d */ /* 0x000fec0000010000 */
[----:B------:R-:W-:Y:S05]  /*12370*/  @!P1 BRA `(.L_x_127) ;  /* 0x0000000000049947 */ /* 0x000fea0003800000 */
[----:B------:R-:W-:Y:S01]  /*12380*/  BPT.TRAP 0x1 ;  /* 0x000000040000795c */ /* 0x000fe20000300000 */
.L_x_127:
        /* <DEDUP_REMOVED lines=9> */
.L_x_128:
[----:B------:R-:W2:Y:S02]  /*12420*/  SYNCS.PHASECHK.TRANS64.TRYWAIT P3, [UR43+0x384b8], R20 ;  /* 0x0384b814ff0075a7 */ /* 0x000ea4000806016b */
[----:B--2---:R-:W-:Y:S05]  /*12430*/  @!P3 BRA `(.L_x_129) ;  /* 0x000000880080b947 */ /* 0x004fea0003800000 */
.L_x_369:
        /* <DEDUP_REMOVED lines=81> */
.L_x_131:
[----:B------:R-:W-:Y:S05]  /*12950*/  BSYNC B0 ;  /* 0x0000000000007941 */ /* 0x000fea0003800000 */
.L_x_130:
[----:B------:R-:W-:Y:S06]  /*12960*/  BAR.SYNC.DEFER_BLOCKING 0x1, 0x100 ;  /* 0x0044000000007b1d */ /* 0x000fec0000010000 */
[----:B------:R-:W-:Y:S05]  /*12970*/  @!P1 BRA `(.L_x_132) ;  /* 0x0000000000049947 */ /* 0x000fea0003800000 */
[----:B------:R-:W-:Y:S01]  /*12980*/  BPT.TRAP 0x1 ;  /* 0x000000040000795c */ /* 0x000fe20000300000 */
.L_x_132:
        /* <DEDUP_REMOVED lines=9> */
.L_x_133:
[----:B------:R-:W2:Y:S02]  /*12a20*/  SYNCS.PHASECHK.TRANS64.TRYWAIT P3, [UR43+0x384c0], R20 ;  /* 0x0384c014ff0075a7 */ /* 0x000ea4000806016b */
[----:B--2---:R-:W-:Y:S05]  /*12a30*/  @!P3 BRA `(.L_x_134) ;  /* 0x000000840018b947 */ /* 0x004fea0003800000 */
.L_x_370:
        /* <DEDUP_REMOVED lines=17> */
[----:B------:R-:W-:Y:S04]  /*12b50*/  @P0 LDSM.16.MT88.4 R8, [R3+0x34000] ;  /* 0x034000000308083b */ /* 0x000fe80000004200 */
[----:B------:R-:W1:Y:S01]  /*12b60*/  @P0 LDSM.16.MT88.4 R4, [R3+0x34800] ;  /* 0x034800000304083b */ /* 0x000e620000004200 */
[----:B------:R-:W-:Y:S05]  /*12b70*/  WARPSYNC.ALL ;  /* 0x0000000000007948 */ /* 0x000fea0003800000 */
[----:B------:R-:W-:Y:S01]  /*12b80*/  BSSY B0, `(.L_x_135) ;  /* 0x000004d000007945 */ /* 0x000fe20003800000 */
[----:B-1----:R-:W-:-:S02]  /*12b90*/  HADD2.F32 R32, -RZ, R7.H0_H0 ;  /* 0x20000007ff207230 */ /* 0x002fc40000004100 */
[----:B------:R-:W-:Y:S02]  /*12ba0*/  HADD2.F32 R34, -RZ, R7.H1_H1 ;  /* 0x30000007ff227230 */ /* 0x000fe40000004100 */
[-C--:B--2---:R-:W-:Y:S01]  /*12bb0*/  FMUL R13, R13, R2.reuse ;  /* 0x000000020d0d7220 */ /* 0x084fe20000400000 */
[-C--:B---3--:R-:W-:Y:S01]  /*12bc0*/  FMUL R15, R15, R2.reuse ;  /* 0x000000020f0f7220 */ /* 0x088fe20000400000 */
[-C--:B----4-:R-:W-:Y:S01]  /*12bd0*/  FMUL R17, R17, R2.reuse ;  /* 0x0000000211117220 */ /* 0x090fe20000400000 */
[-C--:B-----5:R-:W-:Y:S01]  /*12be0*/  FMUL R19, R19, R2.reuse ;  /* 0x0000000213137220 */ /* 0x0a0fe20000400000 */
[-C--:B------:R-:W-:Y:S01]  /*12bf0*/  FMUL R21, R21, R2.reuse ;  /* 0x0000000215157220 */ /* 0x080fe20000400000 */
[-C--:B------:R-:W-:Y:S01]  /*12c00*/  FMUL R25, R25, R2.reuse ;  /* 0x0000000219197220 */ /* 0x080fe20000400000 */
[-C--:B------:R-:W-:Y:S01]  /*12c10*/  FMUL R27, R27, R2.reuse ;  /* 0x000000021b1b7220 */ /* 0x080fe20000400000 */
[-C--:B------:R-:W-:Y:S01]  /*12c20*/  FMUL R29, R29, R2.reuse ;  /* 0x000000021d1d7220 */ /* 0x080fe20000400000 */
[----:B------:R-:W-:Y:S01]  /*12c30*/  FMUL R31, R30, R2 ;  /* 0x000000021e1f7220 */ /* 0x000fe20000400000 */
[----:B------:R-:W-:-:S02]  /*12c40*/  HADD2.F32 R30, -RZ, R5.H0_H0 ;  /* 0x20000005ff1e7230 */ /* 0x000fc40000004100 */
[-C--:B------:R-:W-:Y:S01]  /*12c50*/  FMUL R33, R28, R2.reuse ;  /* 0x000000021c217220 */ /* 0x080fe20000400000 */
[--C-:B------:R-:W-:Y:S02]  /*12c60*/  HADD2.F32 R28, -RZ, R4.reuse.H1_H1 ;  /* 0x30000004ff1c7230 */ /* 0x100fe40000004100 */
[-C--:B------:R-:W-:Y:S01]  /*12c70*/  FMUL R35, R26, R2.reuse ;  /* 0x000000021a237220 */ /* 0x080fe20000400000 */
[----:B------:R-:W-:Y:S02]  /*12c80*/  HADD2.F32 R26, -RZ, R4.H0_H0 ;  /* 0x20000004ff1a7230 */ /* 0x000fe40000004100 */
[----:B------:R-:W-:Y:S01]  /*12c90*/  FMUL R37, R12, R2 ;  /* 0x000000020c257220 */ /* 0x000fe20000400000 */
[----:B------:R-:W-:Y:S02]  /*12ca0*/  HADD2.F32 R12, -RZ, R8.H0_H0 ;  /* 0x20000008ff0c7230 */ /* 0x000fe40000004100 */
[-C--:B------:R-:W-:Y:S01]  /*12cb0*/  FFMA R31, R26, R0.reuse, R31 ;  /* 0x000000001a1f7223 */ /* 0x080fe2000000001f */
[----:B------:R-:W-:Y:S01]  /*12cc0*/  FFMA R35, R30, R0, R35 ;  /* 0x000000001e237223 */ /* 0x000fe20000000023 */
[----:B------:R-:W-:Y:S01]  /*12cd0*/  FMUL R39, R24, R2 ;  /* 0x0000000218277220 */ /* 0x000fe20000400000 */
[----:B------:R-:W-:-:S02]  /*12ce0*/  HADD2.F32 R24, -RZ, R10.H1_H1 ;  /* 0x3000000aff187230 */ /* 0x000fc40000004100 */
[----:B------:R-:W-:Y:S01]  /*12cf0*/  FFMA R13, R12, R0, R13 ;  /* 0x000000000c0d7223 */ /* 0x000fe2000000000d */
[----:B------:R-:W-:Y:S02]  /*12d00*/  HADD2.F32 R12, -RZ, R8.H1_H1 ;  /* 0x30000008ff0c7230 */ /* 0x000fe40000004100 */
[-C--:B------:R-:W-:Y:S01]  /*12d10*/  FMUL R41, R18, R2.reuse ;  /* 0x0000000212297220 */ /* 0x080fe20000400000 */
[----:B------:R-:W-:Y:S02]  /*12d20*/  HADD2.F32 R18, -RZ, R10.H0_H0 ;  /* 0x2000000aff127230 */ /* 0x000fe40000004100 */
[----:B------:R-:W-:Y:S02]  /*12d30*/  HADD2.F32 R26, -RZ, R5.H1_H1 ;  /* 0x30000005ff1a7230 */ /* 0x000fe40000004100 */
[----:B------:R-:W-:Y:S01]  /*12d40*/  FMUL R43, R16, R2 ;  /* 0x00000002102b7220 */ /* 0x000fe20000400000 */
[----:B------:R-:W-:Y:S02]  /*12d50*/  HADD2.F32 R16, -RZ, R9.H1_H1 ;  /* 0x30000009ff107230 */ /* 0x000fe40000004100 */
[----:B------:R-:W-:Y:S01]  /*12d60*/  FFMA R21, R18, R0, R21 ;  /* 0x0000000012157223 */ /* 0x000fe20000000015 */
[----:B------:R-:W-:-:S02]  /*12d70*/  HADD2.F32 R18, -RZ, R11.H0_H0 ;  /* 0x2000000bff127230 */ /* 0x000fc40000004100 */
[----:B------:R-:W-:Y:S01]  /*12d80*/  FMUL R45, R14, R2 ;  /* 0x000000020e2d7220 */ /* 0x000fe20000400000 */
[----:B------:R-:W-:Y:S02]  /*12d90*/  HADD2.F32 R14, -RZ, R9.H0_H0 ;  /* 0x20000009ff0e7230 */ /* 0x000fe40000004100 */
[-C--:B------:R-:W-:Y:S01]  /*12da0*/  FFMA R12, R12, R0.reuse, R15 ;  /* 0x000000000c0c7223 */ /* 0x080fe2000000000f */
[----:B------:R-:W-:Y:S02]  /*12db0*/  HADD2.F32 R30, -RZ, R6.H1_H1 ;  /* 0x30000006ff1e7230 */ /* 0x000fe40000004100 */
[-C--:B------:R-:W-:Y:S01]  /*12dc0*/  FFMA R27, R18, R0.reuse, R27 ;  /* 0x00000000121b7223 */ /* 0x080fe2000000001b */
[-C--:B------:R-:W-:Y:S01]  /*12dd0*/  FFMA R26, R26, R0.reuse, R37 ;  /* 0x000000001a1a7223 */ /* 0x080fe20000000025 */
[-C--:B------:R-:W-:Y:S01]  /*12de0*/  FFMA R17, R14, R0.reuse, R17 ;  /* 0x000000000e117223 */ /* 0x080fe20000000011 */
[-C--:B------:R-:W-:Y:S01]  /*12df0*/  FFMA R14, R16, R0.reuse, R19 ;  /* 0x00000000100e7223 */ /* 0x080fe20000000013 */
[----:B------:R-:W-:Y:S01]  /*12e00*/  FFMA R16, R24, R0, R25 ;  /* 0x0000000018107223 */ /* 0x000fe20000000019 */
[----:B------:R-:W-:-:S02]  /*12e10*/  HADD2.F32 R24, -RZ, R11.H1_H1 ;  /* 0x3000000bff187230 */ /* 0x000fc40000004100 */
[-C--:B------:R-:W-:Y:S01]  /*12e20*/  FFMA R43, R32, R0.reuse, R43 ;  /* 0x00000000202b7223 */ /* 0x080fe2000000002b */
[----:B------:R-:W-:Y:S02]  /*12e30*/  F2FP.F16.F32.PACK_AB R12, R12, R13 ;  /* 0x0000000d0c0c723e */ /* 0x000fe400000000ff */
[----:B------:R-:W-:Y:S01]  /*12e40*/  F2FP.F16.F32.PACK_AB R13, R14, R17 ;  /* 0x000000110e0d723e */ /* 0x000fe200000000ff */
[-C--:B------:R-:W-:Y:S01]  /*12e50*/  FFMA R18, R24, R0.reuse, R29 ;  /* 0x0000000018127223 */ /* 0x080fe2000000001d */
[-C--:B------:R-:W-:Y:S01]  /*12e60*/  FFMA R24, R28, R0.reuse, R33 ;  /* 0x000000001c187223 */ /* 0x080fe20000000021 */
[----:B------:R-:W-:Y:S01]  /*12e70*/  HADD2.F32 R28, -RZ, R6.H0_H0 ;  /* 0x20000006ff1c7230 */ /* 0x000fe20000004100 */
[----:B------:R-:W-:Y:S02]  /*12e80*/  F2FP.F16.F32.PACK_AB R14, R16, R21 ;  /* 0x00000015100e723e */ /* 0x000fe400000000ff */
[----:B------:R-:W-:Y:S02]  /*12e90*/  F2FP.F16.F32.PACK_AB R15, R18, R27 ;  /* 0x0000001b120f723e */ /* 0x000fe400000000ff */
[-C--:B------:R-:W-:Y:S01]  /*12ea0*/  FFMA R39, R28, R0.reuse, R39 ;  /* 0x000000001c277223 */ /* 0x080fe20000000027 */
[-C--:B------:R-:W-:Y:S01]  /*12eb0*/  FFMA R28, R30, R0.reuse, R41 ;  /* 0x000000001e1c7223 */ /* 0x080fe20000000029 */
[----:B------:R-:W-:Y:S01]  /*12ec0*/  FFMA R30, R34, R0, R45 ;  /* 0x00000000221e7223 */ /* 0x000fe2000000002d */
[----:B------:R-:W-:Y:S01]  /*12ed0*/  F2FP.F16.F32.PACK_AB R25, R26, R35 ;  /* 0x000000231a19723e */ /* 0x000fe200000000ff */
[----:B------:R1:W-:Y:S01]  /*12ee0*/  STSM.16.MT88.4 [R3+0x34000], R12 ;  /* 0x0340000c03007844 */ /* 0x0003e20000004200 */
        /* <DEDUP_REMOVED lines=22> */
.L_x_136:
[----:B------:R-:W-:Y:S05]  /*13050*/  BSYNC B0 ;  /* 0x0000000000007941 */ /* 0x000fea0003800000 */
.L_x_135:
[----:B------:R-:W-:Y:S06]  /*13060*/  BAR.SYNC.DEFER_BLOCKING 0x1, 0x100 ;  /* 0x0044000000007b1d */ /* 0x000fec0000010000 */
[----:B------:R-:W-:Y:S05]  /*13070*/  @!P1 BRA `(.L_x_137) ;  /* 0x0000000000049947 */ /* 0x000fea0003800000 */
[----:B------:R-:W-:Y:S01]  /*13080*/  BPT.TRAP 0x1 ;  /* 0x000000040000795c */ /* 0x000fe20000300000 */
.L_x_137:
        /* <DEDUP_REMOVED lines=9> */
.L_x_138:
[----:B------:R-:W2:Y:S02]  /*13120*/  SYNCS.PHASECHK.TRANS64.TRYWAIT P3, [UR43+0x384c8], R20 ;  /* 0x0384c814ff0075a7 */ /* 0x000ea4000806016b */
[----:B--2---:R-:W-:Y:S05]  /*13130*/  @!P3 BRA `(.L_x_139) ;  /* 0x0000007c0070b947 */ /* 0x004fea0003800000 */
.L_x_371:
        /* <DEDUP_REMOVED lines=39> */
[--C-:B------:R-:W-:Y:S02]  /*133b0*/  HADD2.F32 R27, -RZ, R4.reuse.H0_H0 ;  /* 0x20000004ff1b7230 */ /* 0x100fe40000004100 */
[-C--:B------:R-:W-:Y:S01]  /*133c0*/  FFMA R31, R31, R0.reuse, R146 ;  /* 0x000000001f1f7223 */ /* 0x080fe20000000092 */
[----:B------:R-:W-:Y:S02]  /*133d0*/  HADD2.F32 R29, -RZ, R4.H1_H1 ;  /* 0x30000004ff1d7230 */ /* 0x000fe40000004100 */
[-C--:B------:R-:W-:Y:S01]  /*133e0*/  FFMA R37, R37, R0.reuse, R150 ;  /* 0x0000000025257223 */ /* 0x080fe20000000096 */
[----:B------:R-:W-:Y:S02]  /*133f0*/  HADD2.F32 R5, -RZ, R5.H1_H1 ;  /* 0x30000005ff057230 */ /* 0x000fe40000004100 */
        /* <DEDUP_REMOVED lines=34> */
[----:B------:R2:W-:Y:S02]  /*13620*/  UTMASTG.2D [UR8], [UR58] ;  /* 0x000000083a0073b5 */ /* 0x0005e40008008000 */
[----:B--2---:R0:W-:Y:S02]  /*13630*/  UTMACMDFLUSH ;  /* 0x00000000000079b7 */ /* 0x0041e40000000000 */
.L_x_141:
[----:B------:R-:W-:Y:S05]  /*13640*/  BSYNC B0 ;  /* 0x0000000000007941 */ /* 0x000fea0003800000 */
.L_x_140:
[----:B------:R-:W-:Y:S04]  /*13650*/  BSSY B0, `(.L_x_142) ;  /* 0x0000003000007945 */ /* 0x000fe80003800000 */
[----:B------:R-:W-:Y:S05]  /*13660*/  @!P2 BRA `(.L_x_143) ;  /* 0x000000000004a947 */ /* 0x000fea0003800000 */
[----:B------:R-:W-:-:S04]  /*13670*/  DEPBAR.LE SB0, 0x1 ;  /* 0x000080400000791a */ /* 0x000fc80000000000 */
.L_x_143:
[----:B------:R-:W-:Y:S05]  /*13680*/  BSYNC B0 ;  /* 0x0000000000007941 */ /* 0x000fea0003800000 */
.L_x_142:
[----:B------:R-:W-:Y:S06]  /*13690*/  BAR.SYNC.DEFER_BLOCKING 0x1, 0x100 ;  /* 0x0044000000007b1d */ /* 0x000fec0000010000 */
[----:B------:R-:W-:Y:S05]  /*136a0*/  @!P1 BRA `(.L_x_144) ;  /* 0x0000000000049947 */ /* 0x000fea0003800000 */
[----:B------:R-:W-:Y:S01]  /*136b0*/  BPT.TRAP 0x1 ;  /* 0x000000040000795c */ /* 0x000fe20000300000 */
.L_x_144:
[----:B------:R-:W-:Y:S02]  /*136c0*/  UIADD3 UR4, UR7, 0x1, URZ ;  /* 0x0000000107047890 */ /* 0x000fe4000fffe03f */
[----:B------:R-:W-:Y:S02]  /*136d0*/  UISETP.NE.AND UP1, UPT, UR47, 0x3, UPT ;  /* 0x000000032f00788c */ /* 0x000fe4000bf25270 */
[----:B------:R-:W-:-:S04]  /*136e0*/  UISETP.NE.AND UP0, UPT, UR4, 0x4, UPT ;  /* 0x000000040400788c */ /* 0x000fc8000bf05270 */
[----:B------:R-:W-:Y:S01]  /*136f0*/  USEL UR4, UR4, URZ, UP0 ;  /* 0x0000003f04047287 */ /* 0x000fe20008000000 */
[----:B------:R-:W-:-:S03]  /*13700*/  PLOP3.LUT P2, PT, PT, PT, UP1, 0x80, 0x0 ;  /* 0x000000000000781c */ /* 0x000fc60003f4f018 */
[----:B------:R-:W-:Y:S02]  /*13710*/  ULEA UR5, UR4, UR43, 0x3 ;  /* 0x0000002b04057291 */ /* 0x000fe4000f8e183f */
[----:B------:R-:W-:Y:S02]  /*13720*/  UIADD3 UR4, UR4, 0x1, URZ ;  /* 0x0000000104047890 */ /* 0x000fe4000fffe03f */
[----:B------:R-:W-:Y:S02]  /*13730*/  UIADD3 UR5, UR5, 0x384d0, URZ ;  /* 0x000384d005057890 */ /* 0x000fe4000fffe03f */
[----:B------:R-:W-:Y:S02]  /*13740*/  UISETP.NE.AND UP0, UPT, UR4, 0x4, UPT ;  /* 0x000000040400788c */ /* 0x000fe4000bf05270 */
[----:B------:R-:W-:Y:S02]  /*13750*/  UPRMT UR5, UR42, 0x654, UR5 ;  /* 0x000006542a057896 */ /* 0x000fe40008000005 */
[----:B------:R-:W-:-:S07]  /*13760*/  USEL UR60, UR4, URZ, UP0 ;  /* 0x0000003f043c7287 */ /* 0x000fce0008000000 */
[----:B------:R-:W-:Y:S01]  /*13770*/  SYNCS.ARRIVE.TRANS64.RED.A1T0 RZ, [UR5], RZ ;  /* 0x000000ffffff79a7 */ /* 0x000fe20008100405 */
[----:B------:R-:W-:Y:S05]  /*13780*/  @!P2 BRA `(.L_x_145) ;  /* 0x000000000004a947 */ /* 0x000fea0003800000 */
[----:B------:R-:W-:Y:S01]  /*13790*/  BPT.TRAP 0x1 ;  /* 0x000000040000795c */ /* 0x000fe20000300000 */
.L_x_145:
[----:B------:R-:W-:Y:S01]  /*137a0*/  ULEA UR4, UR38, UR43, 0x3 ;  /* 0x0000002b26047291 */ /* 0x000fe2000f8e183f */
[----:B------:R-:W-:-:S08]  /*137b0*/  SHF.L.U32 R0, R153, 0x1f, RZ ;  /* 0x0000001f99007819 */ /* 0x000fd000000006ff */
[----:B------:R-:W2:Y:S02]  /*137c0*/  SYNCS.PHASECHK.TRANS64.TRYWAIT P0, [UR4+0x38400], R0 ;  /* 0x03840000ff0075a7 */ /* 0x000ea40008000144 */
[----:B--2---:R-:W-:Y:S05]  /*137d0*/  @!P0 BRA `(.L_x_146) ;  /* 0x0000007400e08947 */ /* 0x004fea0003800000 */
.L_x_372:
[----:B------:R-:W-:-:S09]  /*137e0*/  ULEA UR5, UR38, UR43, 0x4 ;  /* 0x0000002b26057291 */ /* 0x000fd2000f8e203f */
[----:B------:R-:W2:Y:S01]  /*137f0*/  LDS.128 R16, [UR5+0x38500] ;  /* 0x03850005ff107984 */ /* 0x000ea20008000c00 */
[----:B------:R-:W-:Y:S01]  /*13800*/  @!PT LDS RZ, [RZ] ;  /* 0x00000000fffff984 */ /* 0x000fe20000000800 */
[----:B------:R-:W-:Y:S01]  /*13810*/  @!PT LDS RZ, [RZ] ;  /* 0x00000000fffff984 */ /* 0x000fe20000000800 */
[----:B------:R-:W-:Y:S01]  /*13820*/  @!PT LDS RZ, [RZ] ;  /* 0x00000000fffff984 */ /* 0x000fe20000000800 */
[----:B------:R-:W-:Y:S01]  /*13830*/  @!PT LDS RZ, [RZ] ;  /* 0x00000000fffff984 */ /* 0x000fe20000000800 */
[----:B------:R3:W-:Y:S06]  /*13840*/  MEMBAR.ALL.CTA ;  /* 0x0000000000007992 */ /* 0x0007ec0000008000 */
[----:B---3--:R-:W3:Y:S01]  /*13850*/  FENCE.VIEW.ASYNC.S ;  /* 0x00000000000073c6 */ /* 0x008ee20000000000 */
[----:B------:R-:W-:Y:S05]  /*13860*/  @!P2 BRA `(.L_x_147) ;  /* 0x000000000004a947 */ /* 0x000fea0003800000 */
[----:B------:R-:W-:Y:S01]  /*13870*/  BPT.TRAP 0x1 ;  /* 0x000000040000795c */ /* 0x000fe20000300000 */
.L_x_147:
[----:B--2---:R-:W-:Y:S01]  /*13880*/  ISETP.NE.AND P0, PT, R19, RZ, PT ;  /* 0x000000ff1300720c */ /* 0x004fe20003f05270 */
[----:B------:R-:W-:Y:S01]  /*13890*/  UIADD3 UR4, UR4, 0x38440, URZ ;  /* 0x0003844004047890 */ /* 0x000fe2000fffe03f */
[CC--:B------:R-:W-:Y:S02]  /*138a0*/  ISETP.NE.AND P2, PT, R154.reuse, R18.reuse, PT ;  /* 0x000000129a00720c */ /* 0x0c0fe40003f45270 */
[----:B------:R-:W-:Y:S01]  /*138b0*/  ISETP.EQ.OR P0, PT, R154, R18, !P0 ;  /* 0x000000129a00720c */ /* 0x000fe20004702670 */
[----:B------:R-:W-:-:S09]  /*138c0*/  UPRMT UR4, UR42, 0x654, UR4 ;  /* 0x000006542a047896 */ /* 0x000fd20008000004 */
[----:B---3--:R-:W-:Y:S03]  /*138d0*/  SYNCS.ARRIVE.TRANS64.RED.A1T0 RZ, [UR4], RZ ;  /* 0x000000ffffff79a7 */ /* 0x008fe60008100404 */
[----:B------:R-:W-:Y:S05]  /*138e0*/  @P0 BRA `(.L_x_148) ;  /* 0x0000000000fc0947 */ /* 0x000fea0003800000 */
[----:B------:R-:W-:-:S13]  /*138f0*/  ISETP.NE.AND P0, PT, RZ, UR54, PT ;  /* 0x00000036ff007c0c */ /* 0x000fda000bf05270 */
[----:B------:R-:W-:Y:S05]  /*13900*/  @P0 BRA `(.L_x_148) ;  /* 0x0000000000f40947 */ /* 0x000fea0003800000 */
[----:B-1----:R-:W1:Y:S01]  /*13910*/  S2R R0, SR_LANEID ;  /* 0x0000000000007919 */ /* 0x002e620000000000 */
[----:B------:R-:W-:Y:S01]  /*13920*/  ELECT P0, URZ, PT ;  /* 0x00000000003f782f */ /* 0x000fe20003800000 */
[----:B------:R-:W-:Y:S01]  /*13930*/  BSSY B0, `(.L_x_149) ;  /* 0x000002f000007945 */ /* 0x000fe20003800000 */
[----:B-1----:R-:W-:-:S11]  /*13940*/  SHF.L.U32 R15, R0, 0x2, RZ ;  /* 0x00000002000f7819 */ /* 0x002fd600000006ff */
[----:B------:R-:W-:Y:S05]  /*13950*/  @!P0 BRA `(.L_x_150) ;  /* 0x0000000000b08947 */ /* 0x000fea0003800000 */
[----:B------:R-:W-:Y:S01]  /*13960*/  IMAD.SHL.U32 R0, R18, 0x8, RZ ;  /* 0x0000000812007824 */ /* 0x000fe200078e00ff */
[----:B------:R-:W-:Y:S01]  /*13970*/  SHF.R.S32.HI R3, RZ, 0x1f, R18 ;  /* 0x0000001fff037819 */ /* 0x000fe20000011412 */
[----:B------:R-:W-:-:S03]  /*13980*/  ULDC.64 UR4, c[0x0][0x820] ;  /* 0x0002080000047ab9 */ /* 0x000fc60000000a00 */
[----:B------:R-:W-:Y:S02]  /*13990*/  SHF.L.U64.HI R8, R18, 0x3, R3 ;  /* 0x0000000312087819 */ /* 0x000fe40000010203 */
[----:B------:R-:W-:Y:S01]  /*139a0*/  IADD3 R4, P0, R0, UR4, RZ ;  /* 0x0000000400047c10 */ /* 0x000fe2000ff1e0ff */
[----:B------:R-:W1:Y:S03]  /*139b0*/  LDC.64 R2, c[0x0][0x290] ;  /* 0x0000a400ff027b82 */ /* 0x000e660000000a00 */
[----:B------:R-:W-:Y:S01]  /*139c0*/  IADD3.X R5, R8, UR5, RZ, P0, !PT ;  /* 0x0000000508057c10 */ /* 0x000fe200087fe4ff */
[----:B------:R-:W-:-:S05]  /*139d0*/  ULDC.64 UR4, c[0x0][0x818] ;  /* 0x0002060000047ab9 */ /* 0x000fca0000000a00 */
[----:B------:R-:W2:Y:S01]  /*139e0*/  LDG.E.64 R4, desc[UR56][R4.64] ;  /* 0x0000003804047981 */ /* 0x000ea2000c1e1b00 */
[----:B-1----:R-:W-:Y:S01]  /*139f0*/  IMAD.WIDE R6, R18, 0xc, R2 ;  /* 0x0000000c12067825 */ /* 0x002fe200078e0202 */
[----:B------:R-:W-:Y:S02]  /*13a00*/  IADD3 R2, P0, R0, UR4, RZ ;  /* 0x0000000400027c10 */ /* 0x000fe4000ff1e0ff */
[----:B------:R-:W1:Y:S02]  /*13a10*/  LDS R0, [UR49+0x1c] ;  /* 0x00001c31ff007984 */ /* 0x000e640008000800 */
[----:B------:R-:W-:Y:S02]  /*13a20*/  IADD3.X R3, R8, UR5, RZ, P0, !PT ;  /* 0x0000000508037c10 */ /* 0x000fe400087fe4ff */
[----:B------:R-:W3:Y:S04]  /*13a30*/  LDG.E R12, desc[UR56][R6.64] ;  /* 0x00000038060c7981 */ /* 0x000ee8000c1e1900 */
[----:B------:R4:W5:Y:S04]  /*13a40*/  LDG.E R13, desc[UR56][R6.64+0x4] ;  /* 0x00000438060d7981 */ /* 0x000968000c1e1900 */
[----:B------:R-:W5:Y:S01]  /*13a50*/  LDG.E.64 R2, desc[UR56][R2.64] ;  /* 0x0000003802027981 */ /* 0x000f62000c1e1b00 */
[----:B------:R-:W-:-:S03]  /*13a60*/  MOV R8, UR49 ;  /* 0x0000003100087c02 */ /* 0x000fc60008000f00 */
[----:B------:R-:W-:Y:S01]  /*13a70*/  STS [UR49+0x30], RZ ;  /* 0x000030ffff007988 */ /* 0x000fe20008000831 */
[----:B------:R-:W-:Y:S02]  /*13a80*/  SHF.R.U64 R8, R8, 0x4, RZ ;  /* 0x0000000408087819 */ /* 0x000fe400000012ff */
[----:B----4-:R-:W-:-:S03]  /*13a90*/  CS2R R6, SRZ ;  /* 0x0000000000067805 */ /* 0x010fc6000001ff00 */
[----:B------:R-:W-:Y:S04]  /*13aa0*/  STS [UR49+0x10], R8 ;  /* 0x00001008ff007988 */ /* 0x000fe80008000831 */
[----:B------:R-:W-:Y:S01]  /*13ab0*/  STS [UR49+0x14], R8 ;  /* 0x00001408ff007988 */ /* 0x000fe20008000831 */
[C---:B--2---:R-:W-:Y:S01]  /*13ac0*/  SHF.L.U64.HI R11, R4.reuse, 0x1, R5 ;  /* 0x00000001040b7819 */ /* 0x044fe20000010205 */
[----:B------:R-:W-:-:S03]  /*13ad0*/  IMAD.SHL.U32 R10, R4, 0x2, RZ ;  /* 0x00000002040a7824 */ /* 0x000fc600078e00ff */
[----:B------:R-:W-:Y:S02]  /*13ae0*/  LOP3.LUT R11, R11, 0x1fffffff, RZ, 0xc0, !PT ;  /* 0x1fffffff0b0b7812 */ /* 0x000fe400078ec0ff */
[----:B------:R-:W-:Y:S02]  /*13af0*/  LOP3.LUT R10, R10, 0xfffffffe, RZ, 0xc0, !PT ;  /* 0xfffffffe0a0a7812 */ /* 0x000fe400078ec0ff */
[--C-:B------:R-:W-:Y:S02]  /*13b00*/  SHF.R.U32.HI R5, RZ, 0x4, R11.reuse ;  /* 0x00000004ff057819 */ /* 0x100fe4000001160b */
[----:B------:R-:W-:Y:S02]  /*13b10*/  SHF.R.U64 R10, R10, 0x4, R11 ;  /* 0x000000040a0a7819 */ /* 0x000fe4000000120b */
[----:B-1----:R-:W-:-:S03]  /*13b20*/  LOP3.LUT R0, R0, 0xf, R5, 0xb8, !PT ;  /* 0x0000000f00007812 */ /* 0x002fc600078eb805 */
[----:B------:R-:W-:Y:S04]  /*13b30*/  STS [UR49+0xc], R10 ;  /* 0x00000c0aff007988 */ /* 0x000fe80008000831 */
[----:B------:R-:W-:Y:S01]  /*13b40*/  STS [UR49+0x1c], R0 ;  /* 0x00001c00ff007988 */ /* 0x000fe20008000831 */
[----:B---3--:R-:W-:-:S03]  /*13b50*/  IADD3 R4, R12, -0x1, RZ ;  /* 0xffffffff0c047810 */ /* 0x008fc60007ffe0ff */
[----:B------:R-:W1:Y:S04]  /*13b60*/  LDS R5, [UR49+0x1c] ;  /* 0x00001c31ff057984 */ /* 0x000e680008000800 */
[----:B-----5:R-:W-:Y:S01]  /*13b70*/  STS.64 [UR49], R2 ;  /* 0x00000002ff007988 */ /* 0x020fe20008000a31 */
[----:B-1----:R-:W-:-:S05]  /*13b80*/  LOP3.LUT R5, R5, 0xf0, RZ, 0xb8, !PT ;  /* 0x000000f005057812 */ /* 0x002fca00078eb8ff */
[----:B------:R1:W-:Y:S04]  /*13b90*/  STS [UR49+0x1c], R5 ;  /* 0x00001c05ff007988 */ /* 0x0003e80008000831 */
[----:B------:R-:W2:Y:S01]  /*13ba0*/  LDS R9, [UR49+0x1c] ;  /* 0x00001c31ff097984 */ /* 0x000ea20008000800 */
[----:B-1----:R-:W-:-:S05]  /*13bb0*/  VIADD R5, R13, 0xffffffff ;  /* 0xffffffff0d057836 */ /* 0x002fca0000000000 */
[----:B------:R-:W-:Y:S01]  /*13bc0*/  STS.128 [UR49+0x20], R4 ;  /* 0x00002004ff007988 */ /* 0x000fe20008000c31 */
[----:B--2---:R-:W-:-:S05]  /*13bd0*/  LOP3.LUT R9, R9, 0xf00, RZ, 0xb8, !PT ;  /* 0x00000f0009097812 */ /* 0x004fca00078eb8ff */
[----:B------:R-:W-:Y:S04]  /*13be0*/  STS.64 [UR49+0x18], R8 ;  /* 0x00001808ff007988 */ /* 0x000fe80008000a31 */
[----:B------:R-:W1:Y:S02]  /*13bf0*/  LDS R14, [UR49+0x1c] ;  /* 0x00001c31ff0e7984 */ /* 0x000e640008000800 */
[----:B-1----:R-:W-:-:S05]  /*13c00*/  LOP3.LUT R0, R14, 0xf000, RZ, 0xb8, !PT ;  /* 0x0000f0000e007812 */ /* 0x002fca00078eb8ff */
[----:B------:R1:W-:Y:S02]  /*13c10*/  STS [UR49+0x1c], R0 ;  /* 0x00001c00ff007988 */ /* 0x0003e40008000831 */
.L_x_150:
[----:B------:R-:W-:Y:S05]  /*13c20*/  BSYNC B0 ;  /* 0x0000000000007941 */ /* 0x000fea0003800000 */
.L_x_149:
[----:B------:R-:W-:Y:S01]  /*13c30*/  NOP ;  /* 0x0000000000007918 */ /* 0x000fe20000000000 */
[----:B------:R2:W3:Y:S01]  /*13c40*/  LDS R5, [R15+UR49] ;  /* 0x000000310f057984 */ /* 0x0004e20008000800 */
[----:B------:R-:W-:Y:S02]  /*13c50*/  ELECT P0, URZ, PT ;  /* 0x00000000003f782f */ /* 0x000fe40003800000 */
[----:B------:R-:W-:Y:S01]  /*13c60*/  IADD3 R2, P3, R15, UR58, RZ ;  /* 0x0000003a0f027c10 */ /* 0x000fe2000ff7e0ff */
[----:B------:R-:W-:Y:S03]  /*13c70*/  BSSY B0, `(.L_x_151) ;  /* 0x0000005000007945 */ /* 0x000fe60003800000 */
[----:B------:R-:W-:-:S07]  /*13c80*/  IADD3.X R3, RZ, UR59, RZ, P3, !PT ;  /* 0x0000003bff037c10 */ /* 0x000fce0009ffe4ff */
[----:B--2---:R-:W-:Y:S05]  /*13c90*/  @!P0 BRA `(.L_x_152) ;  /* 0x0000000000088947 */ /* 0x004fea0003800000 */
[----:B------:R0:W-:Y:S01]  /*13ca0*/  UTMACMDFLUSH ;  /* 0x00000000000079b7 */ /* 0x0001e20000000000 */
[----:B------:R-:W-:-:S04]  /*13cb0*/  DEPBAR.LE SB0, 0x0 ;  /* 0x000080000000791a */ /* 0x000fc80000000000 */
.L_x_152:
[----:B------:R-:W-:Y:S05]  /*13cc0*/  BSYNC B0 ;  /* 0x0000000000007941 */ /* 0x000fea0003800000 */
.L_x_151:
[----:B---3--:R2:W5:Y:S02]  /*13cd0*/  ATOMG.E.EXCH.STRONG.GPU PT, RZ, [R2], R5 ;  /* 0x0000000502ff73a8 */ /* 0x00856400041ee100 */
.L_x_148:
[----:B------:R-:W-:Y:S01]  /*13ce0*/  UIMAD.WIDE.U32 UR4, UR55, -0x55555555, URZ ;  /* 0xaaaaaaab370478a5 */ /* 0x000fe2000f8e003f */
[----:B------:R-:W-:Y:S01]  /*13cf0*/  ISETP.NE.AND P0, PT, R19, RZ, PT ;  /* 0x000000ff1300720c */ /* 0x000fe20003f05270 */
[----:B------:R-:W-:Y:S01]  /*13d00*/  UIADD3 UR38, UR38, 0x1, URZ ;  /* 0x0000000126267890 */ /* 0x000fe2000fffe03f */
[----:B-1----:R-:W-:Y:S01]  /*13d10*/  SEL R7, RZ, 0x1, !P2 ;  /* 0x00000001ff077807 */ /* 0x002fe20005000000 */
[----:B------:R-:W-:Y:S02]  /*13d20*/  USHF.R.U32.HI UR4, URZ, 0x1, UR5 ;  /* 0x000000013f047899 */ /* 0x000fe40008011605 */
[----:B------:R-:W-:Y:S02]  /*13d30*/  UISETP.NE.AND UP0, UPT, UR38, 0x8, UPT ;  /* 0x000000082600788c */ /* 0x000fe4000bf05270 */
[----:B------:R-:W-:Y:S02]  /*13d40*/  UIMAD UR55, UR4, -0x3, UR55 ;  /* 0xfffffffd043778a4 */ /* 0x000fe4000f8e0237 */
[----:B------:R-:W-:-:S02]  /*13d50*/  USEL UR4, URZ, 0x1, UP0 ;  /* 0x000000013f047887 */ /* 0x000fc40008000000 */
[----:B------:R-:W-:Y:S02]  /*13d60*/  UIADD3 UR36, UR36, 0x10, URZ ;  /* 0x0000001024247890 */ /* 0x000fe4000fffe03f */
[----:B------:R-:W-:Y:S02]  /*13d70*/  USEL UR38, UR38, URZ, UP0 ;  /* 0x0000003f26267287 */ /* 0x000fe40008000000 */
[----:B------:R-:W-:Y:S01]  /*13d80*/  LOP3.LUT R153, R153, UR4, RZ, 0x3c, !PT ;  /* 0x0000000499997c12 */ /* 0x000fe2000f8e3cff */
[----:B------:R-:W-:Y:S09]  /*13d90*/  @P0 BRA `(.L_x_153) ;  /* 0xfffffefc00100947 */ /* 0x000ff2000383ffff */
[----:B------:R-:W-:-:S04]  /*13da0*/  DEPBAR.LE SB0, 0x0 ;  /* 0x000080000000791a */ /* 0x000fc80000000000 */
[----:B------:R-:W-:Y:S05]  /*13db0*/  @!P1 BRA `(.L_x_154) ;  /* 0x0000000000049947 */ /* 0x000fea0003800000 */
[----:B------:R-:W-:Y:S01]  /*13dc0*/  BPT.TRAP 0x1 ;  /* 0x000000040000795c */ /* 0x000fe20000300000 */
.L_x_154:
[----:B------:R-:W-:-:S04]  /*13dd0*/  ULEA UR43, UR60, UR43, 0x3 ;  /* 0x0000002b3c2b7291 */ /* 0x000fc8000f8e183f */
[----:B------:R-:W-:-:S04]  /*13de0*/  UIADD3 UR43, UR43, 0x384d0, URZ ;  /* 0x000384d02b2b7890 */ /* 0x000fc8000fffe03f */
[----:B------:R-:W-:-:S09]  /*13df0*/  UPRMT UR43, UR42, 0x654, UR43 ;  /* 0x000006542a2b7896 */ /* 0x000fd2000800002b */
[----:B-----5:R-:W-:Y:S01]  /*13e00*/  SYNCS.ARRIVE.TRANS64.RED.A1T0 RZ, [UR43], RZ ;  /* 0x000000ffffff79a7 */ /* 0x020fe2000810042b */
[----:B------:R-:W-:Y:S05]  /*13e10*/  EXIT ;  /* 0x000000000000794d */ /* 0x000fea0003800000 */
.L_x_23:
[----:B------:R-:W-:-:S08]  /*13e20*/  NOP ;  /* 0x0000000000007918 */ /* 0x000fd00000000000 */
[----:B----45:R-:W1:-:S00]  /*13e30*/  USETMAXREG.DEALLOC.CTAPOOL 0x28 ;  /* 0x00000028000079c8 */ /* 0x030e4000080e0500 */
[----:B------:R-:W-:-:S06]  /*13e40*/  UISETP.NE.AND UP1, UPT, UR54, 0x3, UPT ;  /* 0x000000033600788c */ /* 0x000fcc000bf25270 */
[----:B------:R-:W-:-:S13]  /*13e50*/  PLOP3.LUT P1, PT, PT, PT, UP1, 0x80, 0x0 ;  /* 0x000000000000781c */ /* 0x000fda0003f2f018 */
[----:B-1----:R-:W-:Y:S05]  /*13e60*/  @!P1 BRA `(.L_x_155) ;  /* 0x0000004400a89947 */ /* 0x002fea0003800000 */
[----:B------:R-:W-:-:S13]  /*13e70*/  ISETP.NE.AND P0, PT, RZ, UR54, PT ;  /* 0x00000036ff007c0c */ /* 0x000fda000bf05270 */
[----:B------:R-:W-:Y:S05]  /*13e80*/  @!P0 BRA `(.L_x_156) ;  /* 0x0000002800d48947 */ /* 0x000fea0003800000 */
[----:B------:R-:W-:-:S06]  /*13e90*/  UISETP.NE.AND UP0, UPT, UR54, 0x2, UPT ;  /* 0x000000023600788c */ /* 0x000fcc000bf05270 */
[----:B------:R-:W-:-:S13]  /*13ea0*/  PLOP3.LUT P0, PT, PT, PT, UP0, 0x80, 0x0 ;  /* 0x000000000000781c */ /* 0x000fda0003f0f008 */
[----:B--2---:R-:W-:Y:S05]  /*13eb0*/  @P0 EXIT ;  /* 0x000000000000094d */ /* 0x004fea0003800000 */
[----:B------:R-:W1:Y:S01]  /*13ec0*/  S2UR UR4, SR_CTAID.Y ;  /* 0x00000000000479c3 */ /* 0x000e620000002600 */
[----:B------:R-:W-:Y:S01]  /*13ed0*/  ELECT P0, URZ, PT ;  /* 0x00000000003f782f */ /* 0x000fe20003800000 */
[----:B------:R-:W-:Y:S01]  /*13ee0*/  BSSY B0, `(.L_x_157) ;  /* 0x0000021000007945 */ /* 0x000fe20003800000 */
[----:B-1----:R-:W-:-:S11]  /*13ef0*/  UIMAD UR4, UR4, UR39, UR40 ;  /* 0x00000027040472a4 */ /* 0x002fd6000f8e0228 */
[----:B------:R-:W-:Y:S05]  /*13f00*/  @!P0 BRA `(.L_x_158) ;  /* 0x0000000000788947 */ /* 0x000fea0003800000 */
[----:B------:R1:W-:Y:S01]  /*13f10*/  STL [R1+0x208], R14 ;  /* 0x0002080e01007387 */ /* 0x0003e20000100800 */
[----:B------:R-:W-:Y:S01]  /*13f20*/  UMOV UR5, 0x400 ;  /* 0x0000040000057882 */ /* 0x000fe20000000000 */
[----:B------:R-:W2:Y:S01]  /*13f30*/  LDC.64 R4, c[0x0][0x600] ;  /* 0x00018000ff047b82 */ /* 0x000ea20000000a00 */
[----:B------:R-:W-:Y:S01]  /*13f40*/  ULEA UR5, UR41, UR5, 0x18 ;  /* 0x0000000529057291 */ /* 0x000fe2000f8ec03f */
[----:B------:R3:W-:Y:S06]  /*13f50*/  STL.64 [R1+0x200], R12 ;  /* 0x0002000c01007387 */ /* 0x0007ec0000100a00 */
[----:B-1----:R-:W1:Y:S08]  /*13f60*/  LDC.64 R14, c[0x0][0x618] ;  /* 0x00018600ff0e7b82 */ /* 0x002e700000000a00 */
[----:B---3--:R-:W1:Y:S08]  /*13f70*/  LDC.64 R12, c[0x0][0x610] ;  /* 0x00018400ff0c7b82 */ /* 0x008e700000000a00 */
[----:B------:R-:W2:Y:S08]  /*13f80*/  LDC.64 R6, c[0x0][0x608] ;  /* 0x00018200ff067b82 */ /* 0x000eb00000000a00 */
[----:B------:R-:W3:Y:S01]  /*13f90*/  LDC.64 R32, c[0x0][0x620] ;  /* 0x00018800ff207b82 */ /* 0x000ee20000000a00 */
[----:B-1----:R1:W-:Y:S07]  /*13fa0*/  STS.128 [UR5+0x38690], R12 ;  /* 0x0386900cff007988 */ /* 0x0023ee0008000c05 */
[----:B------:R-:W3:Y:S01]  /*13fb0*/  LDC.64 R34, c[0x0][0x628] ;  /* 0x00018a00ff227b82 */ /* 0x000ee20000000a00 */
[----:B--2---:R2:W-:Y:S07]  /*13fc0*/  STS.128 [UR5+0x38680], R4 ;  /* 0x03868004ff007988 */ /* 0x0045ee0008000c05 */
[----:B------:R-:W4:Y:S01]  /*13fd0*/  LDC.64 R28, c[0x0][0x630] ;  /* 0x00018c00ff1c7b82 */ /* 0x000f220000000a00 */
[----:B-1----:R1:W5:Y:S07]  /*13fe0*/  LDL.LU R14, [R1+0x208] ;  /* 0x00020800010e7983 */ /* 0x00236e0000300800 */
[----:B------:R-:W4:Y:S01]  /*13ff0*/  LDC.64 R30, c[0x0][0x638] ;  /* 0x00018e00ff1e7b82 */ /* 0x000f220000000a00 */
[----:B------:R1:W5:Y:S07]  /*14000*/  LDL.LU.64 R12, [R1+0x200] ;  /* 0x00020000010c7983 */ /* 0x00036e0000300a00 */
[----:B------:R-:W1:Y:S08]  /*14010*/  LDC.64 R24, c[0x0][0x640] ;  /* 0x00019000ff187b82 */ /* 0x000e700000000a00 */
[----:B------:R-:W1:Y:S08]  /*14020*/  LDC.64 R26, c[0x0][0x648] ;  /* 0x00019200ff1a7b82 */ /* 0x000e700000000a00 */
[----:B------:R-:W1:Y:S08]  /*14030*/  LDC.64 R20, c[0x0][0x650] ;  /* 0x00019400ff147b82 */ /* 0x000e700000000a00 */
[----:B------:R-:W1:Y:S08]  /*14040*/  LDC.64 R22, c[0x0][0x658] ;  /* 0x00019600ff167b82 */ /* 0x000e700000000a00 */
[----:B------:R-:W1:Y:S08]  /*14050*/  LDC.64 R8, c[0x0][0x660] ;  /* 0x00019800ff087b82 */ /* 0x000e700000000a00 */
[----:B------:R-:W1:Y:S08]  /*14060*/  LDC.64 R10, c[0x0][0x668] ;  /* 0x00019a00ff0a7b82 */ /* 0x000e700000000a00 */
[----:B--2---:R-:W2:Y:S08]  /*14070*/  LDC.64 R4, c[0x0][0x670] ;  /* 0x00019c00ff047b82 */ /* 0x004eb00000000a00 */
[----:B------:R-:W2:Y:S01]  /*14080*/  LDC.64 R6, c[0x0][0x678] ;  /* 0x00019e00ff067b82 */ /* 0x000ea20000000a00 */
[----:B---3--:R3:W-:Y:S04]  /*14090*/  STS.128 [UR5+0x386a0], R32 ;  /* 0x0386a020ff007988 */ /* 0x0087e80008000c05 */
[----:B----4-:R3:W-:Y:S04]  /*140a0*/  STS.128 [UR5+0x386b0], R28 ;  /* 0x0386b01cff007988 */ /* 0x0107e80008000c05 */
[----:B-1----:R3:W-:Y:S04]  /*140b0*/  STS.128 [UR5+0x386c0], R24 ;  /* 0x0386c018ff007988 */ /* 0x0027e80008000c05 */
[----:B------:R3:W-:Y:S04]  /*140c0*/  STS.128 [UR5+0x386d0], R20 ;  /* 0x0386d014ff007988 */ /* 0x0007e80008000c05 */
[----:B------:R3:W-:Y:S04]  /*140d0*/  STS.128 [UR5+0x386e0], R8 ;  /* 0x0386e008ff007988 */ /* 0x0007e80008000c05 */
[----:B--2---:R3:W-:Y:S02]  /*140e0*/  STS.128 [UR5+0x386f0], R4 ;  /* 0x0386f004ff007988 */ /* 0x0047e40008000c05 */
.L_x_158:
[----:B------:R-:W-:Y:S05]  /*140f0*/  BSYNC B0 ;  /* 0x0000000000007941 */ /* 0x000fea0003800000 */
.L_x_157:
[----:B------:R-:W-:Y:S01]  /*14100*/  ELECT P0, URZ, PT ;  /* 0x00000000003f782f */ /* 0x000fe20003800000 */
[----:B------:R-:W-:Y:S01]  /*14110*/  NOP ;  /* 0x0000000000007918 */ /* 0x000fe20000000000 */
[----:B------:R-:W-:Y:S01]  /*14120*/  ULDC UR5, c[0x0][0x884] ;  /* 0x0002210000057ab9 */ /* 0x000fe20000000800 */
[----:B------:R-:W-:Y:S01]  /*14130*/  ULDC.64 UR44, c[0x0][0x800] ;  /* 0x00020000002c7ab9 */ /* 0x000fe20000000a00 */
[----:B------:R-:W-:Y:S01]  /*14140*/  ULEA UR4, UR5, UR4, 0x1 ;  /* 0x0000000405047291 */ /* 0x000fe2000f8e083f */
[----:B------:R-:W-:Y:S03]  /*14150*/  BSSY B0, `(.L_x_159) ;  /* 0x0000033000007945 */ /* 0x000fe60003800000 */
[----:B------:R-:W-:-:S05]  /*14160*/  UIMAD.WIDE UR44, UR4, 0x80, UR44 ;  /* 0x00000080042c78a5 */ /* 0x000fca000f8e022c */
[----:B------:R-:W-:Y:S07]  /*14170*/  @!P0 BRA `(.L_x_160) ;  /* 0x0000000000c08947 */ /* 0x000fee0003800000 */
[----:B------:R-:W-:Y:S01]  /*14180*/  ULDC.64 UR4, c[0x0][0x808] ;  /* 0x0002020000047ab9 */ /* 0x000fe20000000a00 */
[----:B------:R-:W-:Y:S01]  /*14190*/  ULDC.64 UR6, c[0x0][0x810] ;  /* 0x0002040000067ab9 */ /* 0x000fe20000000a00 */
[----:B------:R-:W-:Y:S02]  /*141a0*/  ISETP.NE.U32.AND P0, PT, RZ, UR4, PT ;  /* 0x00000004ff007c0c */ /* 0x000fe4000bf05070 */
[----:B------:R-:W-:Y:S02]  /*141b0*/  ISETP.NE.U32.AND P1, PT, RZ, UR6, PT ;  /* 0x00000006ff007c0c */ /* 0x000fe4000bf25070 */
[----:B------:R-:W-:Y:S02]  /*141c0*/  ISETP.NE.AND.EX P0, PT, RZ, UR5, PT, P0 ;  /* 0x00000005ff007c0c */ /* 0x000fe4000bf05300 */
[----:B------:R-:W-:-:S11]  /*141d0*/  ISETP.NE.AND.EX P1, PT, RZ, UR7, PT, P1 ;  /* 0x00000007ff007c0c */ /* 0x000fd6000bf25310 */
[----:B------:R-:W-:Y:S05]  /*141e0*/  @!P0 BRA `(.L_x_161) ;  /* 0x0000000000188947 */ /* 0x000fea0003800000 */
[----:B------:R-:W-:-:S04]  /*141f0*/  LEA R2, P0, R18, UR4, 0x3 ;  /* 0x0000000412027c11 */ /* 0x000fc8000f8018ff */
[----:B-----5:R-:W-:-:S06]  /*14200*/  LEA.HI.X R3, R18, UR5, R14, 0x3, P0 ;  /* 0x0000000512037c11 */ /* 0x020fcc00080f1c0e */
[----:B------:R-:W2:Y:S01]  /*14210*/  LDG.E.64 R2, desc[UR56][R2.64] ;  /* 0x0000003802027981 */ /* 0x000ea2000c1e1b00 */
[----:B------:R-:W-:Y:S02]  /*14220*/  UMOV UR4, 0x400 ;  /* 0x0000040000047882 */ /* 0x000fe40000000000 */
[----:B------:R-:W-:-:S09]  /*14230*/  ULEA UR4, UR41, UR4, 0x18 ;  /* 0x0000000429047291 */ /* 0x000fd2000f8ec03f */
[----:B--2---:R1:W-:Y:S03]  /*14240*/  STS.64 [UR4+0x38680], R2 ;  /* 0x03868002ff007988 */ /* 0x0043e60008000a04 */
.L_x_161:
[----:B------:R-:W-:Y:S05]  /*14250*/  @!P1 BRA `(.L_x_160) ;  /* 0x0000000000889947 */ /* 0x000fea0003800000 */
[----:B-1----:R-:W-:-:S04]  /*14260*/  LEA R2, P0, R18, UR6, 0x3 ;  /* 0x0000000612027c11 */ /* 0x002fc8000f8018ff */
[----:B-----5:R-:W-:-:S06]  /*14270*/  LEA.HI.X R3, R18, UR7, R14, 0x3, P0 ;  /* 0x0000000712037c11 */ /* 0x020fcc00080f1c0e */
[----:B------:R-:W2:Y:S01]  /*14280*/  LDG.E.64 R2, desc[UR56][R2.64] ;  /* 0x0000003802027981 */ /* 0x000ea2000c1e1b00 */
[----:B------:R-:W-:Y:S01]  /*14290*/  UMOV UR4, 0x400 ;  /* 0x0000040000047882 */ /* 0x000fe20000000000 */
[----:B------:R-:W-:Y:S01]  /*142a0*/  VIADD R12, R12, 0xffffffff ;  /* 0xffffffff0c0c7836 */ /* 0x000fe20000000000 */
[----:B------:R-:W-:Y:S01]  /*142b0*/  ULEA UR4, UR41, UR4, 0x18 ;  /* 0x0000000429047291 */ /* 0x000fe2000f8ec03f */
[----:B------:R-:W-:Y:S02]  /*142c0*/  IADD3 R13, R13, -0x1, RZ ;  /* 0xffffffff0d0d7810 */ /* 0x000fe40007ffe0ff */
[----:B------:R-:W-:Y:S01]  /*142d0*/  CS2R R14, SRZ ;  /* 0x00000000000e7805 */ /* 0x000fe2000001ff00 */
[----:B------:R-:W-:-:S05]  /*142e0*/  UIADD3 UR5, UR4, 0x38680, URZ ;  /* 0x0003868004057890 */ /* 0x000fca000fffe03f */
[----:B------:R-:W1:Y:S01]  /*142f0*/  LDS R0, [UR4+0x3869c] ;  /* 0x03869c04ff007984 */ /* 0x000e620008000800 */
[----:B---3--:R-:W-:-:S03]  /*14300*/  IMAD.U32 R6, RZ, RZ, UR5 ;  /* 0x00000005ff067e24 */ /* 0x008fc6000f8e00ff */
[----:B------:R-:W-:Y:S02]  /*14310*/  STS.128 [UR4+0x386a0], R12 ;  /* 0x0386a00cff007988 */ /* 0x000fe40008000c04 */
[----:B------:R-:W-:Y:S02]  /*14320*/  SHF.R.U64 R6, R6, 0x4, RZ ;  /* 0x0000000406067819 */ /* 0x000fe400000012ff */
[----:B------:R-:W-:Y:S04]  /*14330*/  STS [UR4+0x386b0], RZ ;  /* 0x0386b0ffff007988 */ /* 0x000fe80008000804 */
[----:B------:R-:W-:Y:S04]  /*14340*/  STS [UR4+0x38690], R6 ;  /* 0x03869006ff007988 */ /* 0x000fe80008000804 */
[----:B------:R-:W-:Y:S01]  /*14350*/  STS [UR4+0x38694], R6 ;  /* 0x03869406ff007988 */ /* 0x000fe20008000804 */
[----:B--2---:R-:W-:-:S02]  /*14360*/  SHF.L.U64.HI R9, R2, 0x1, R3 ;  /* 0x0000000102097819 */ /* 0x004fc40000010203 */
[----:B------:R-:W-:Y:S02]  /*14370*/  SHF.L.U32 R2, R2, 0x1, RZ ;  /* 0x0000000102027819 */ /* 0x000fe400000006ff */
[----:B------:R-:W-:Y:S02]  /*14380*/  LOP3.LUT R9, R9, 0x1fffffff, RZ, 0xc0, !PT ;  /* 0x1fffffff09097812 */ /* 0x000fe400078ec0ff */
[----:B------:R-:W-:Y:S02]  /*14390*/  LOP3.LUT R2, R2, 0xfffffffe, RZ, 0xc0, !PT ;  /* 0xfffffffe02027812 */ /* 0x000fe400078ec0ff */
[--C-:B------:R-:W-:Y:S02]  /*143a0*/  SHF.R.U32.HI R5, RZ, 0x4, R9.reuse ;  /* 0x00000004ff057819 */ /* 0x100fe40000011609 */
[----:B------:R-:W-:Y:S02]  /*143b0*/  SHF.R.U64 R2, R2, 0x4, R9 ;  /* 0x0000000402027819 */ /* 0x000fe40000001209 */
[----:B-1----:R-:W-:-:S03]  /*143c0*/  LOP3.LUT R0, R0, 0xf, R5, 0xb8, !PT ;  /* 0x0000000f00007812 */ /* 0x002fc600078eb805 */
[----:B------:R-:W-:Y:S04]  /*143d0*/  STS [UR4+0x3868c], R2 ;  /* 0x03868c02ff007988 */ /* 0x000fe80008000804 */
[----:B------:R-:W-:Y:S04]  /*143e0*/  STS [UR4+0x3869c], R0 ;  /* 0x03869c00ff007988 */ /* 0x000fe80008000804 */
[----:B------:R-:W1:Y:S02]  /*143f0*/  LDS R4, [UR4+0x3869c] ;  /* 0x03869c04ff047984 */ /* 0x000e640008000800 */
[----:B-1----:R-:W-:-:S05]  /*14400*/  LOP3.LUT R4, R4, 0xf0, RZ, 0xb8, !PT ;  /* 0x000000f004047812 */ /* 0x002fca00078eb8ff */
[----:B------:R-:W-:Y:S04]  /*14410*/  STS [UR4+0x3869c], R4 ;  /* 0x03869c04ff007988 */ /* 0x000fe80008000804 */
[----:B------:R-:W1:Y:S02]  /*14420*/  LDS R7, [UR4+0x3869c] ;  /* 0x03869c04ff077984 */ /* 0x000e640008000800 */
[----:B-1----:R-:W-:-:S05]  /*14430*/  LOP3.LUT R7, R7, 0xf00, RZ, 0xb8, !PT ;  /* 0x00000f0007077812 */ /* 0x002fca00078eb8ff */
[----:B------:R-:W-:Y:S04]  /*14440*/  STS.64 [UR4+0x38698], R6 ;  /* 0x03869806ff007988 */ /* 0x000fe80008000a04 */
[----:B------:R-:W1:Y:S02]  /*14450*/  LDS R3, [UR4+0x3869c] ;  /* 0x03869c04ff037984 */ /* 0x000e640008000800 */
[----:B-1----:R-:W-:-:S05]  /*14460*/  LOP3.LUT R0, R3, 0xf000, RZ, 0xb8, !PT ;  /* 0x0000f00003007812 */ /* 0x002fca00078eb8ff */
[----:B------:R2:W-:Y:S02]  /*14470*/  STS [UR4+0x3869c], R0 ;  /* 0x03869c00ff007988 */ /* 0x0005e40008000804 */
.L_x_160:
[----:B------:R-:W-:Y:S05]  /*14480*/  BSYNC B0 ;  /* 0x0000000000007941 */ /* 0x000fea0003800000 */
.L_x_159:
[----:B--2---:R-:W2:Y:S01]  /*14490*/  S2R R0, SR_LANEID ;  /* 0x0000000000007919 */ /* 0x004ea20000000000 */
[----:B------:R-:W-:Y:S01]  /*144a0*/  ELECT P0, URZ, PT ;  /* 0x00000000003f782f */ /* 0x000fe20003800000 */
[----:B------:R-:W-:Y:S01]  /*144b0*/  NOP ;  /* 0x0000000000007918 */ /* 0x000fe20000000000 */
[----:B------:R-:W-:Y:S01]  /*144c0*/  UMOV UR38, URZ ;  /* 0x0000003f00267c82 */ /* 0x000fe20008000000 */
[----:B------:R-:W-:Y:S10]  /*144d0*/  BSSY B0, `(.L_x_162) ;  /* 0x0000004000007945 */ /* 0x000ff40003800000 */
[----:B------:R-:W-:Y:S05]  /*144e0*/  @!P0 BRA `(.L_x_163) ;  /* 0x0000000000088947 */ /* 0x000fea0003800000 */
[----:B------:R0:W-:Y:S01]  /*144f0*/  UTMACMDFLUSH ;  /* 0x00000000000079b7 */ /* 0x0001e20000000000 */
[----:B------:R-:W-:-:S04]  /*14500*/  DEPBAR.LE SB0, 0x0 ;  /* 0x000080000000791a */ /* 0x000fc80000000000 */
.L_x_163:
[----:B------:R-:W-:Y:S05]  /*14510*/  BSYNC B0 ;  /* 0x0000000000007941 */ /* 0x000fea0003800000 */
.L_x_162:
[----:B------:R-:W-:Y:S01]  /*14520*/  UMOV UR35, 0x400 ;  /* 0x0000040000237882 */ /* 0x000fe20000000000 */
[----:B--23--:R-:W-:Y:S01]  /*14530*/  IMAD.SHL.U32 R4, R0, 0x4, RZ ;  /* 0x0000000400047824 */ /* 0x00cfe200078e00ff */
[----:B------:R-:W-:-:S04]  /*14540*/  ULEA UR35, UR41, UR35, 0x18 ;  /* 0x0000002329237291 */ /* 0x000fc8000f8ec03f */
[----:B------:R-:W-:Y:S01]  /*14550*/  UIADD3 UR34, UR35, 0x38680, URZ ;  /* 0x0003868023227890 */ /* 0x000fe2000fffe03f */
[----:B-1----:R-:W-:Y:S01]  /*14560*/  IADD3 R2, P0, R4, UR44, RZ ;  /* 0x0000002c04027c10 */ /* 0x002fe2000ff1e0ff */
[----:B------:R-:W-:-:S03]  /*14570*/  IMAD.MOV.U32 R0, RZ, RZ, RZ ;  /* 0x000000ffff007224 */ /* 0x000fc600078e00ff */
[----:B------:R-:W-:-:S04]  /*14580*/  IADD3.X R3, RZ, UR45, RZ, P0, !PT ;  /* 0x0000002dff037c10 */ /* 0x000fc800087fe4ff */
[----:B------:R-:W1:Y:S01]  /*14590*/  LDS R5, [R4+UR34] ;  /* 0x0000002204057984 */ /* 0x000e620008000800 */
[----:B------:R-:W-:-:S03]  /*145a0*/  SHF.L.U32 R0, R0, 0x1f, RZ ;  /* 0x0000001f00007819 */ /* 0x000fc600000006ff */
[----:B-1----:R1:W2:Y:S02]  /*145b0*/  ATOMG.E.EXCH.STRONG.GPU PT, RZ, [R2], R5 ;  /* 0x0000000502ff73a8 */ /* 0x0022a400041ee100 */
[----:B--2---:R-:W2:Y:S01]  /*145c0*/  SYNCS.PHASECHK.TRANS64.TRYWAIT P0, [UR35+0x384f8], R0 ;  /* 0x0384f800ff0075a7 */ /* 0x004ea20008000163 */
[----:B------:R-:W-:Y:S02]  /*145d0*/  ULOP3.LUT UR33, UR53, 0x1, URZ, 0xfc, !UPT ;  /* 0x0000000135217892 */ /* 0x000fe4000f8efc3f */
[----:B------:R-:W-:Y:S01]  /*145e0*/  ULOP3.LUT UR37, UR51, 0x2, URZ, 0xfc, !UPT ;  /* 0x0000000233257892 */ /* 0x000fe2000f8efc3f */
[----:B-12---:R-:W-:Y:S11]  /*145f0*/  @!P0 BRA `(.L_x_164) ;  /* 0x0000006800708947 */ /* 0x006ff60003800000 */
.L_x_373:
[----:B------:R-:W-:Y:S01]  /*14600*/  MOV R2, 0x1 ;  /* 0x0000000100027802 */ /* 0x000fe20000000f00 */
[----:B-----5:R-:W-:Y:S01]  /*14610*/  IMAD.MOV.U32 R12, RZ, RZ, RZ ;  /* 0x000000ffff0c7224 */ /* 0x020fe200078e00ff */
[----:B------:R-:W-:Y:S01]  /*14620*/  ULDC UR32, c[0x0][0x598] ;  /* 0x0001660000207ab9 */ /* 0x000fe20000000800 */
[----:B------:R-:W-:Y:S01]  /*14630*/  ULDC UR36, c[0x0][0x580] ;  /* 0x0001600000247ab9 */ /* 0x000fe20000000800 */
[----:B------:R-:W-:Y:S01]  /*14640*/  ULDC.64 UR4, c[0x0][0x590] ;  /* 0x0001640000047ab9 */ /* 0x000fe20000000a00 */
[----:B------:R-:W-:-:S05]  /*14650*/  ULDC.64 UR6, c[0x0][0x588] ;  /* 0x0001620000067ab9 */ /* 0x000fca0000000a00 */
.L_x_273:
[----:B------:R-:W-:-:S06]  /*14660*/  UISETP.NE.AND UP0, UPT, UR33, 0x3, UPT ;  /* 0x000000032100788c */ /* 0x000fcc000bf05270 */
[----:B------:R-:W-:-:S13]  /*14670*/  PLOP3.LUT P1, PT, PT, PT, UP0, 0x80, 0x0 ;  /* 0x000000000000781c */ /* 0x000fda0003f2f008 */
[----:B---345:R-:W-:Y:S05]  /*14680*/  @!P1 BRA `(.L_x_165) ;  /* 0x0000000000049947 */ /* 0x038fea0003800000 */
[----:B------:R-:W-:Y:S01]  /*14690*/  BPT.TRAP 0x1 ;  /* 0x000000040000795c */ /* 0x000fe20000300000 */
.L_x_165:
[----:B------:R-:W-:Y:S01]  /*146a0*/  ULEA UR8, UR38, UR35, 0x3 ;  /* 0x0000002326087291 */ /* 0x000fe2000f8e183f */
[----:B-1----:R-:W-:-:S08]  /*146b0*/  SHF.L.U32 R0, R12, 0x1f, RZ ;  /* 0x0000001f0c007819 */ /* 0x002fd000000006ff */
[----:B------:R-:W1:Y:S02]  /*146c0*/  SYNCS.PHASECHK.TRANS64.TRYWAIT P0, [UR8+0x38400], R0 ;  /* 0x03840000ff0075a7 */ /* 0x000e640008000148 */
[----:B-1----:R-:W-:Y:S05]  /*146d0*/  @!P0 BRA `(.L_x_166) ;  /* 0x0000006800508947 */ /* 0x002fea0003800000 */
.L_x_374:
        /* <DEDUP_REMOVED lines=10> */
.L_x_167:
[----:B------:R-:W-:Y:S01]  /*14780*/  UIADD3 UR8, UR8, 0x38440, URZ ;  /* 0x0003844008087890 */ /* 0x000fe2000fffe03f */
[----:B------:R-:W-:Y:S02]  /*14790*/  R2UR UR10, R16 ;  /* 0x00000000100a72ca */ /* 0x000fe400000e0000 */
[----:B------:R-:W-:Y:S01]  /*147a0*/  R2UR UR11, R17 ;  /* 0x00000000110b72ca */ /* 0x000fe200000e0000 */
[----:B------:R-:W-:Y:S01]  /*147b0*/  UPRMT UR8, UR41, 0x654, UR8 ;  /* 0x0000065429087896 */ /* 0x000fe20008000008 */
[----:B------:R-:W-:Y:S02]  /*147c0*/  LOP3.LUT P1, RZ, R2, 0xff, RZ, 0xc0, !PT ;  /* 0x000000ff02ff7812 */ /* 0x000fe4000782c0ff */
[----:B------:R-:W-:-:S04]  /*147d0*/  ISETP.NE.U32.AND P0, PT, RZ, UR4, PT ;  /* 0x00000004ff007c0c */ /* 0x000fc8000bf05070 */
[----:B------:R-:W-:Y:S02]  /*147e0*/  ISETP.NE.AND.EX P0, PT, RZ, UR5, PT, P0 ;  /* 0x00000005ff007c0c */ /* 0x000fe4000bf05300 */
[----:B---3--:R-:W-:Y:S01]  /*147f0*/  SYNCS.ARRIVE.TRANS64.RED.A1T0 RZ, [UR8], RZ ;  /* 0x000000ffffff79a7 */ /* 0x008fe20008100408 */
[----:B------:R-:W-:Y:S02]  /*14800*/  USHF.L.U32 UR10, UR10, 0x8, URZ ;  /* 0x000000080a0a7899 */ /* 0x000fe4000800063f */
[----:B------:R-:W-:Y:S02]  /*14810*/  USHF.L.U32 UR11, UR11, 0x8, URZ ;  /* 0x000000080b0b7899 */ /* 0x000fe4000800063f */
[----:B------:R-:W-:Y:S10]  /*14820*/  @!P1 BRA `(.L_x_168) ;  /* 0x00000000000c9947 */ /* 0x000ff40003800000 */
[----:B------:R-:W-:-:S04]  /*14830*/  DEPBAR {5,4,3,2,1,0} ;  /* 0x0000003f0000791a */ /* 0x000fc80000000000 */
[----:B------:R3:W-:Y:S02]  /*14840*/  UTMACCTL.IV [UR44] ;  /* 0x000000002c0079b9 */ /* 0x0007e40008000000 */
[----:B---3--:R-:W-:Y:S01]  /*14850*/  NOP ;  /* 0x0000000000007918 */ /* 0x008fe20000000000 */
.L_x_168:
[----:B------:R-:W-:Y:S05]  /*14860*/  @!P0 BRA `(.L_x_169) ;  /* 0x0000000000188947 */ /* 0x000fea0003800000 */
[----:B-1----:R-:W1:Y:S02]  /*14870*/  LDC.64 R2, c[0x0][0x590] ;  /* 0x00016400ff027b82 */ /* 0x002e640000000a00 */
[----:B-1----:R-:W-:-:S06]  /*14880*/  IMAD.WIDE R2, R18, 0x8, R2 ;  /* 0x0000000812027825 */ /* 0x002fcc00078e0202 */
[----:B------:R-:W3:Y:S04]  /*14890*/  LDG.E.64 R2, desc[UR56][R2.64] ;  /* 0x0000003802027981 */ /* 0x000ee8000c1e1b00 */
[----:B---3--:R-:W3:Y:S02]  /*148a0*/  LD.E R0, desc[UR56][R2.64] ;  /* 0x0000003802007980 */ /* 0x008ee4000c101900 */
[----:B---3--:R-:W-:Y:S01]  /*148b0*/  FSETP.NEU.AND P0, PT, R0, RZ, PT ;  /* 0x000000ff0000720b */ /* 0x008fe20003f0d000 */
[----:B------:R-:W-:-:S12]  /*148c0*/  BRA `(.L_x_170) ;  /* 0x0000000000247947 */ /* 0x000fd80003800000 */
.L_x_169:
[----:B------:R-:W-:Y:S02]  /*148d0*/  ISETP.NE.U32.AND P1, PT, RZ, UR6, PT ;  /* 0x00000006ff007c0c */ /* 0x000fe4000bf25070 */
[----:B------:R-:W-:Y:S02]  /*148e0*/  FSETP.NEU.AND P0, PT, RZ, UR36, PT ;  /* 0x00000024ff007c0b */ /* 0x000fe4000bf0d000 */
[----:B------:R-:W-:-:S13]  /*148f0*/  ISETP.NE.AND.EX P1, PT, RZ, UR7, PT, P1 ;  /* 0x00000007ff007c0c */ /* 0x000fda000bf25310 */
[----:B------:R-:W-:Y:S05]  /*14900*/  @!P1 BRA `(.L_x_170) ;  /* 0x0000000000149947 */ /* 0x000fea0003800000 */
[----:B-1----:R-:W1:Y:S01]  /*14910*/  LDC.64 R2, c[0x0][0x588] ;  /* 0x00016200ff027b82 */ /* 0x002e620000000a00 */
[----:B------:R-:W-:-:S04]  /*14920*/  IMAD R9, R18, UR32, RZ ;  /* 0x0000002012097c24 */ /* 0x000fc8000f8e02ff */
[----:B-1----:R-:W-:-:S06]  /*14930*/  IMAD.WIDE R2, R9, 0x4, R2 ;  /* 0x0000000409027825 */ /* 0x002fcc00078e0202 */
[----:B------:R-:W3:Y:S02]  /*14940*/  LDG.E R2, desc[UR56][R2.64] ;  /* 0x0000003802027981 */ /* 0x000ee4000c1e1900 */
[----:B---3--:R-:W-:-:S13]  /*14950*/  FSETP.NEU.AND P0, PT, R2, RZ, PT ;  /* 0x000000ff0200720b */ /* 0x008fda0003f0d000 */
.L_x_170:
[----:B------:R-:W-:Y:S01]  /*14960*/  UISETP.NE.AND UP0, UPT, UR37, 0x3, UPT ;  /* 0x000000032500788c */ /* 0x000fe2000bf05270 */
[----:B------:R-:W-:-:S05]  /*14970*/  ELECT P1, URZ, PT ;  /* 0x00000000003f782f */ /* 0x000fca0003820000 */
[----:B------:R-:W-:Y:S02]  /*14980*/  PLOP3.LUT P2, PT, PT, PT, UP0, 0x80, 0x0 ;  /* 0x000000000000781c */ /* 0x000fe40003f4f008 */
[----:B------:R-:W-:-:S11]  /*14990*/  PLOP3.LUT P0, PT, P0, P1, PT, 0x2a, 0x0 ;  /* 0x000000000000781c */ /* 0x000fd60000702572 */
[----:B------:R-:W-:Y:S05]  /*149a0*/  @!P2 BRA `(.L_x_171) ;  /* 0x000000000004a947 */ /* 0x000fea0003800000 */
[----:B------:R-:W-:Y:S01]  /*149b0*/  BPT.TRAP 0x1 ;  /* 0x000000040000795c */ /* 0x000fe20000300000 */
.L_x_171:
[----:B-1----:R-:W-:-:S04]  /*149c0*/  MOV R0, 0x1 ;  /* 0x0000000100007802 */ /* 0x002fc80000000f00 */
[----:B------:R-:W-:-:S04]  /*149d0*/  SHF.L.U32 R0, R0, 0x1f, RZ ;  /* 0x0000001f00007819 */ /* 0x000fc800000006ff */
[----:B------:R-:W1:Y:S02]  /*149e0*/  SYNCS.PHASECHK.TRANS64.TRYWAIT P1, [UR35+0x384d0], R0 ;  /* 0x0384d000ff0075a7 */ /* 0x000e640008020163 */
[----:B-1----:R-:W-:Y:S05]  /*149f0*/  @!P1 BRA `(.L_x_172) ;  /* 0x0000006400a09947 */ /* 0x002fea0003800000 */
.L_x_375:
[----:B------:R-:W-:Y:S04]  /*14a00*/  BSSY B0, `(.L_x_173) ;  /* 0x0000010000007945 */ /* 0x000fe80003800000 */
[----:B------:R-:W-:Y:S05]  /*14a10*/  @P0 BRA `(.L_x_174) ;  /* 0x0000000000380947 */ /* 0x000fea0003800000 */
[----:B------:R-:W-:Y:S02]  /*14a20*/  UIADD3 UR8, UR35, 0x30000, URZ ;  /* 0x0003000023087890 */ /* 0x000fe4000fffe03f */
[----:B------:R-:W-:Y:S02]  /*14a30*/  UIADD3 UR9, UR35, 0x384b0, URZ ;  /* 0x000384b023097890 */ /* 0x000fe4000fffe03f */
[----:B------:R-:W-:Y:S02]  /*14a40*/  UIADD3 UR14, UR10, 0x40, URZ ;  /* 0x000000400a0e7890 */ /* 0x000fe4000fffe03f */
[----:B------:R-:W-:Y:S01]  /*14a50*/  UIADD3 UR12, UR35, 0x31000, URZ ;  /* 0x00031000230c7890 */ /* 0x000fe2000fffe03f */
[----:B------:R-:W-:Y:S01]  /*14a60*/  UMOV UR16, 0x0 ;  /* 0x0000000000107882 */ /* 0x000fe20000000000 */
[----:B------:R-:W-:Y:S01]  /*14a70*/  UMOV UR17, 0x10000000 ;  /* 0x1000000000117882 */ /* 0x000fe20000000000 */
[----:B------:R-:W-:Y:S01]  /*14a80*/  UMOV UR15, UR11 ;  /* 0x0000000b000f7c82 */ /* 0x000fe20008000000 */
[----:B------:R-:W-:Y:S01]  /*14a90*/  UMOV UR13, UR9 ;  /* 0x00000009000d7c82 */ /* 0x000fe20008000000 */
[----:B------:R3:W-:Y:S04]  /*14aa0*/  UTMALDG.2D [UR8], [UR44], desc[UR16] ;  /* 0x000010082c0075b4 */ /* 0x0007e80008009000 */
[----:B------:R3:W-:Y:S02]  /*14ab0*/  UTMALDG.2D [UR12], [UR44], desc[UR16] ;  /* 0x0000100c2c0075b4 */ /* 0x0007e40008009000 */
[----:B---3--:R-:W-:Y:S05]  /*14ac0*/  @!P2 BRA `(.L_x_175) ;  /* 0x000000000004a947 */ /* 0x008fea0003800000 */
[----:B------:R-:W-:Y:S01]  /*14ad0*/  BPT.TRAP 0x1 ;  /* 0x000000040000795c */ /* 0x000fe20000300000 */
.L_x_175:
[----:B------:R-:W3:Y:S02]  /*14ae0*/  LDC R2, c[0x0][0x828] ;  /* 0x00020a00ff027b82 */ /* 0x000ee40000000800 */
[----:B---3--:R3:W-:Y:S02]  /*14af0*/  SYNCS.ARRIVE.TRANS64.RED.A0TR RZ, [UR35+0x384b0], R2 ;  /* 0x0384b002ffff79a7 */ /* 0x0087e40008300423 */
.L_x_174:
[----:B------:R-:W-:Y:S05]  /*14b00*/  BSYNC B0 ;  /* 0x0000000000007941 */ /* 0x000fea0003800000 */
.L_x_173:
[----:B------:R-:W-:Y:S05]  /*14b10*/  @!P2 BRA `(.L_x_176) ;  /* 0x000000000004a947 */ /* 0x000fea0003800000 */
[----:B------:R-:W-:Y:S01]  /*14b20*/  BPT.TRAP 0x1 ;  /* 0x000000040000795c */ /* 0x000fe20000300000 */
.L_x_176:
[----:B------:R-:W-:-:S04]  /*14b30*/  UIADD3 UR21, UR35, 0x384b0, URZ ;  /* 0x000384b023157890 */ /* 0x000fc8000fffe03f */
[----:B------:R-:W-:-:S09]  /*14b40*/  UPRMT UR9, UR41, 0x654, UR21 ;  /* 0x0000065429097896 */ /* 0x000fd20008000015 */
[----:B------:R-:W-:Y:S01]  /*14b50*/  SYNCS.ARRIVE.TRANS64.RED.A1T0 RZ, [UR9], RZ ;  /* 0x000000ffffff79a7 */ /* 0x000fe20008100409 */
[----:B------:R-:W-:Y:S05]  /*14b60*/  @!P2 BRA `(.L_x_177) ;  /* 0x000000000004a947 */ /* 0x000fea0003800000 */
[----:B------:R-:W-:Y:S01]  /*14b70*/  BPT.TRAP 0x1 ;  /* 0x000000040000795c */ /* 0x000fe20000300000 */
.L_x_177:
[----:B------:R-:W4:Y:S02]  /*14b80*/  SYNCS.PHASECHK.TRANS64.TRYWAIT P1, [UR35+0x384d8], R0 ;  /* 0x0384d800ff0075a7 */ /* 0x000f240008020163 */
[----:B----4-:R-:W-:Y:S05]  /*14b90*/  @!P1 BRA `(.L_x_178) ;  /* 0x0000006400509947 */ /* 0x010fea0003800000 */
.L_x_376:
[----:B------:R-:W-:Y:S04]  /*14ba0*/  BSSY B0, `(.L_x_179) ;  /* 0x0000012000007945 */ /* 0x000fe80003800000 */
[----:B------:R-:W-:Y:S05]  /*14bb0*/  @P0 BRA `(.L_x_180) ;  /* 0x0000000000400947 */ /* 0x000fea0003800000 */
[----:B------:R-:W-:Y:S02]  /*14bc0*/  UIADD3 UR14, UR10, 0x80, URZ ;  /* 0x000000800a0e7890 */ /* 0x000fe4000fffe03f */
        /* <DEDUP_REMOVED lines=8> */
[----:B------:R-:W-:Y:S01]  /*14c50*/  UMOV UR17, UR13 ;  /* 0x0000000d00117c82 */ /* 0x000fe20008000000 */
[----:B------:R4:W-:Y:S03]  /*14c60*/  UTMALDG.2D [UR12], [UR44], desc[UR22] ;  /* 0x0000160c2c0075b4 */ /* 0x0009e60008009000 */
[----:B------:R4:W-:Y:S02]  /*14c70*/  UTMALDG.2D [UR16], [UR44], desc[UR22] ;  /* 0x000016102c0075b4 */ /* 0x0009e40008009000 */
[----:B----4-:R-:W-:Y:S05]  /*14c80*/  @!P2 BRA `(.L_x_181) ;  /* 0x000000000004a947 */ /* 0x010fea0003800000 */
[----:B------:R-:W-:Y:S01]  /*14c90*/  BPT.TRAP 0x1 ;  /* 0x000000040000795c */ /* 0x000fe20000300000 */
.L_x_181:
[----:B---3--:R-:W3:Y:S02]  /*14ca0*/  LDC R2, c[0x0][0x828] ;  /* 0x00020a00ff027b82 */ /* 0x008ee40000000800 */
[----:B---3--:R4:W-:Y:S02]  /*14cb0*/  SYNCS.ARRIVE.TRANS64.RED.A0TR RZ, [UR35+0x384b8], R2 ;  /* 0x0384b802ffff79a7 */ /* 0x0089e40008300423 */
.L_x_180:
[----:B------:R-:W-:Y:S05]  /*14cc0*/  BSYNC B0 ;  /* 0x0000000000007941 */ /* 0x000fea0003800000 */
.L_x_179:
[----:B------:R-:W-:Y:S05]  /*14cd0*/  @!P2 BRA `(.L_x_182) ;  /* 0x000000000004a947 */ /* 0x000fea0003800000 */
[----:B------:R-:W-:Y:S01]  /*14ce0*/  BPT.TRAP 0x1 ;  /* 0x000000040000795c */ /* 0x000fe20000300000 */
.L_x_182:
[----:B------:R-:W-:Y:S02]  /*14cf0*/  UIADD3 UR17, UR35, 0x384b8, URZ ;  /* 0x000384b823117890 */ /* 0x000fe4000fffe03f */
[----:B------:R-:W-:Y:S02]  /*14d00*/  UIADD3 UR27, UR11, 0x20, URZ ;  /* 0x000000200b1b7890 */ /* 0x000fe4000fffe03f */
[----:B------:R-:W-:-:S09]  /*14d10*/  UPRMT UR8, UR41, 0x654, UR17 ;  /* 0x0000065429087896 */ /* 0x000fd20008000011 */
[----:B------:R-:W-:Y:S01]  /*14d20*/  SYNCS.ARRIVE.TRANS64.RED.A1T0 RZ, [UR8], RZ ;  /* 0x000000ffffff79a7 */ /* 0x000fe20008100408 */
[----:B------:R-:W-:Y:S05]  /*14d30*/  @!P2 BRA `(.L_x_183) ;  /* 0x000000000004a947 */ /* 0x000fea0003800000 */
[----:B------:R-:W-:Y:S01]  /*14d40*/  BPT.TRAP 0x1 ;  /* 0x000000040000795c */ /* 0x000fe20000300000 */
.L_x_183:
[----:B------:R-:W5:Y:S02]  /*14d50*/  SYNCS.PHASECHK.TRANS64.TRYWAIT P1, [UR35+0x384e0], R0 ;  /* 0x0384e000ff0075a7 */ /* 0x000f640008020163 */
[----:B-----5:R-:W-:Y:S05]  /*14d60*/  @!P1 BRA `(.L_x_184) ;  /* 0x0000006000f49947 */ /* 0x020fea0003800000 */
.L_x_377:
        /* <DEDUP_REMOVED lines=13> */
[----:B-1----:R-:W-:Y:S05]  /*14e40*/  @!P2 BRA `(.L_x_187) ;  /* 0x000000000004a947 */ /* 0x002fea0003800000 */
[----:B------:R-:W-:Y:S01]  /*14e50*/  BPT.TRAP 0x1 ;  /* 0x000000040000795c */ /* 0x000fe20000300000 */
.L_x_187:
[----:B---34-:R-:W1:Y:S02]  /*14e60*/  LDC R2, c[0x0][0x828] ;  /* 0x00020a00ff027b82 */ /* 0x018e640000000800 */
[----:B-1----:R1:W-:Y:S02]  /*14e70*/  SYNCS.ARRIVE.TRANS64.RED.A0TR RZ, [UR35+0x384c0], R2 ;  /* 0x0384c002ffff79a7 */ /* 0x0023e40008300423 */
.L_x_186:
[----:B------:R-:W-:Y:S05]  /*14e80*/  BSYNC B0 ;  /* 0x0000000000007941 */ /* 0x000fea0003800000 */
.L_x_185:
[----:B------:R-:W-:Y:S05]  /*14e90*/  @!P2 BRA `(.L_x_188) ;  /* 0x000000000004a947 */ /* 0x000fea0003800000 */
[----:B------:R-:W-:Y:S01]  /*14ea0*/  BPT.TRAP 0x1 ;  /* 0x000000040000795c */ /* 0x000fe20000300000 */
.L_x_188:
[----:B------:R-:W-:-:S04]  /*14eb0*/  UIADD3 UR13, UR35, 0x384c0, URZ ;  /* 0x000384c0230d7890 */ /* 0x000fc8000fffe03f */
[----:B------:R-:W-:-:S09]  /*14ec0*/  UPRMT UR42, UR41, 0x654, UR13 ;  /* 0x00000654292a7896 */ /* 0x000fd2000800000d */
[----:B------:R-:W-:Y:S01]  /*14ed0*/  SYNCS.ARRIVE.TRANS64.RED.A1T0 RZ, [UR42], RZ ;  /* 0x000000ffffff79a7 */ /* 0x000fe2000810042a */
[----:B------:R-:W-:Y:S05]  /*14ee0*/  @!P2 BRA `(.L_x_189) ;  /* 0x000000000004a947 */ /* 0x000fea0003800000 */
[----:B------:R-:W-:Y:S01]  /*14ef0*/  BPT.TRAP 0x1 ;  /* 0x000000040000795c */ /* 0x000fe20000300000 */
.L_x_189:
[----:B------:R-:W5:Y:S02]  /*14f00*/  SYNCS.PHASECHK.TRANS64.TRYWAIT P1, [UR35+0x384e8], R0 ;  /* 0x0384e800ff0075a7 */ /* 0x000f640008020163 */
[----:B-----5:R-:W-:Y:S05]  /*14f10*/  @!P1 BRA `(.L_x_190) ;  /* 0x0000006000a09947 */ /* 0x020fea0003800000 */
.L_x_378:
        /* <DEDUP_REMOVED lines=13> */
[----:B-1----:R-:W-:Y:S05]  /*14ff0*/  @!P2 BRA `(.L_x_193) ;  /* 0x000000000004a947 */ /* 0x002fea0003800000 */
[----:B------:R-:W-:Y:S01]  /*15000*/  BPT.TRAP 0x1 ;  /* 0x000000040000795c */ /* 0x000fe20000300000 */
.L_x_193:
[----:B---34-:R-:W1:Y:S02]  /*15010*/  LDC R2, c[0x0][0x828] ;  /* 0x00020a00ff027b82 */ /* 0x018e640000000800 */
[----:B-1----:R1:W-:Y:S02]  /*15020*/  SYNCS.ARRIVE.TRANS64.RED.A0TR RZ, [UR35+0x384c8], R2 ;  /* 0x0384c802ffff79a7 */ /* 0x0023e40008300423 */
.L_x_192:
[----:B------:R-:W-:Y:S05]  /*15030*/  BSYNC B0 ;  /* 0x0000000000007941 */ /* 0x000fea0003800000 */
.L_x_191:
[----:B------:R-:W-:Y:S05]  /*15040*/  @!P2 BRA `(.L_x_194) ;  /* 0x000000000004a947 */ /* 0x000fea0003800000 */
[----:B------:R-:W-:Y:S01]  /*15050*/  BPT.TRAP 0x1 ;  /* 0x000000040000795c */ /* 0x000fe20000300000 */
.L_x_194:
[----:B------:R-:W-:Y:S02]  /*15060*/  UIADD3 UR25, UR35, 0x384c8, URZ ;  /* 0x000384c823197890 */ /* 0x000fe4000fffe03f */
[----:B------:R-:W-:Y:S02]  /*15070*/  UIADD3 UR23, UR11, 0x40, URZ ;  /* 0x000000400b177890 */ /* 0x000fe4000fffe03f */
[----:B------:R-:W-:-:S09]  /*15080*/  UPRMT UR43, UR41, 0x654, UR25 ;  /* 0x00000654292b7896 */ /* 0x000fd20008000019 */
[----:B------:R-:W-:Y:S01]  /*15090*/  SYNCS.ARRIVE.TRANS64.RED.A1T0 RZ, [UR43], RZ ;  /* 0x000000ffffff79a7 */ /* 0x000fe2000810042b */
[----:B------:R-:W-:Y:S05]  /*150a0*/  @!P2 BRA `(.L_x_195) ;  /* 0x000000000004a947 */ /* 0x000fea0003800000 */
[----:B------:R-:W-:Y:S01]  /*150b0*/  BPT.TRAP 0x1 ;  /* 0x000000040000795c */ /* 0x000fe20000300000 */
.L_x_195:
[----:B-1-34-:R-:W-:-:S04]  /*150c0*/  SHF.L.U32 R2, RZ, 0x1f, RZ ;  /* 0x0000001fff027819 */ /* 0x01afc800000006ff */
[----:B------:R-:W1:Y:S02]  /*150d0*/  SYNCS.PHASECHK.TRANS64.TRYWAIT P1, [UR35+0x384d0], R2 ;  /* 0x0384d002ff0075a7 */ /* 0x000e640008020163 */
[----:B-1----:R-:W-:Y:S05]  /*150e0*/  @!P1 BRA `(.L_x_196) ;  /* 0x0000006000449947 */ /* 0x002fea0003800000 */
.L_x_379:
[----:B------:R-:W-:Y:S04]  /*150f0*/  BSSY B0, `(.L_x_197) ;  /* 0x0000010000007945 */ /* 0x000fe80003800000 */
[----:B------:R-:W-:Y:S05]  /*15100*/  @P0 BRA `(.L_x_198) ;  /* 0x0000000000380947 */ /* 0x000fea0003800000 */
        /* <DEDUP_REMOVED lines=10> */
[----:B---3--:R-:W-:Y:S05]  /*151b0*/  @!P2 BRA `(.L_x_199) ;  /* 0x000000000004a947 */ /* 0x008fea0003800000 */
[----:B------:R-:W-:Y:S01]  /*151c0*/  BPT.TRAP 0x1 ;  /* 0x000000040000795c */ /* 0x000fe20000300000 */
.L_x_199:
[----:B-1----:R-:W1:Y:S02]  /*151d0*/  LDC R3, c[0x0][0x828] ;  /* 0x00020a00ff037b82 */ /* 0x002e640000000800 */
[----:B-1----:R3:W-:Y:S02]  /*151e0*/  SYNCS.ARRIVE.TRANS64.RED.A0TR RZ, [UR35+0x384b0], R3 ;  /* 0x0384b003ffff79a7 */ /* 0x0027e40008300423 */
.L_x_198:
[----:B------:R-:W-:Y:S05]  /*151f0*/  BSYNC B0 ;  /* 0x0000000000007941 */ /* 0x000fea0003800000 */
.L_x_197:
[----:B------:R-:W-:Y:S05]  /*15200*/  @!P2 BRA `(.L_x_200) ;  /* 0x000000000004a947 */ /* 0x000fea0003800000 */
[----:B------:R-:W-:Y:S01]  /*15210*/  BPT.TRAP 0x1 ;  /* 0x000000040000795c */ /* 0x000fe20000300000 */
.L_x_200:
[----:B------:R-:W-:Y:S01]  /*15220*/  SYNCS.ARRIVE.TRANS64.RED.A1T0 RZ, [UR9], RZ ;  /* 0x000000ffffff79a7 */ /* 0x000fe20008100409 */
[----:B------:R-:W-:Y:S05]  /*15230*/  @!P2 BRA `(.L_x_201) ;  /* 0x000000000004a947 */ /* 0x000fea0003800000 */
[----:B------:R-:W-:Y:S01]  /*15240*/  BPT.TRAP 0x1 ;  /* 0x000000040000795c */ /* 0x000fe20000300000 */
.L_x_201:
[----:B------:R-:W4:Y:S02]  /*15250*/  SYNCS.PHASECHK.TRANS64.TRYWAIT P1, [UR35+0x384d8], R2 ;  /* 0x0384d802ff0075a7 */ /* 0x000f240008020163 */
[----:B----4-:R-:W-:Y:S05]  /*15260*/  @!P1 BRA `(.L_x_202) ;  /* 0x0000005c00fc9947 */ /* 0x010fea0003800000 */
.L_x_380:
        /* <DEDUP_REMOVED lines=15> */
.L_x_205:
[----:B-1-3--:R-:W1:Y:S02]  /*15360*/  LDC R3, c[0x0][0x828] ;  /* 0x00020a00ff037b82 */ /* 0x00ae640000000800 */
[----:B-1----:R4:W-:Y:S02]  /*15370*/  SYNCS.ARRIVE.TRANS64.RED.A0TR RZ, [UR35+0x384b8], R3 ;  /* 0x0384b803ffff79a7 */ /* 0x0029e40008300423 */
.L_x_204:
[----:B------:R-:W-:Y:S05]  /*15380*/  BSYNC B0 ;  /* 0x0000000000007941 */ /* 0x000fea0003800000 */
.L_x_203:
[----:B------:R-:W-:Y:S05]  /*15390*/  @!P2 BRA `(.L_x_206) ;  /* 0x000000000004a947 */ /* 0x000fea0003800000 */
[----:B------:R-:W-:Y:S01]  /*153a0*/  BPT.TRAP 0x1 ;  /* 0x000000040000795c */ /* 0x000fe20000300000 */
.L_x_206:
[----:B------:R-:W-:Y:S01]  /*153b0*/  SYNCS.ARRIVE.TRANS64.RED.A1T0 RZ, [UR8], RZ ;  /* 0x000000ffffff79a7 */ /* 0x000fe20008100408 */
[----:B------:R-:W-:Y:S01]  /*153c0*/  UIADD3 UR15, UR11, 0x60, URZ ;  /* 0x000000600b0f7890 */ /* 0x000fe2000fffe03f */
[----:B------:R-:W-:Y:S11]  /*153d0*/  @!P2 BRA `(.L_x_207) ;  /* 0x000000000004a947 */ /* 0x000ff60003800000 */
[----:B------:R-:W-:Y:S01]  /*153e0*/  BPT.TRAP 0x1 ;  /* 0x000000040000795c */ /* 0x000fe20000300000 */
.L_x_207:
[----:B------:R-:W5:Y:S02]  /*153f0*/  SYNCS.PHASECHK.TRANS64.TRYWAIT P1, [UR35+0x384e0], R2 ;  /* 0x0384e002ff0075a7 */ /* 0x000f640008020163 */
[----:B-----5:R-:W-:Y:S05]  /*15400*/  @!P1 BRA `(.L_x_208) ;  /* 0x0000005c00ac9947 */ /* 0x020fea0003800000 */
.L_x_381:
        /* <DEDUP_REMOVED lines=14> */
.L_x_211:
[----:B---34-:R-:W1:Y:S02]  /*154f0*/  LDC R3, c[0x0][0x828] ;  /* 0x00020a00ff037b82 */ /* 0x018e640000000800 */
[----:B-1----:R1:W-:Y:S02]  /*15500*/  SYNCS.ARRIVE.TRANS64.RED.A0TR RZ, [UR35+0x384c0], R3 ;  /* 0x0384c003ffff79a7 */ /* 0x0023e40008300423 */
.L_x_210:
[----:B------:R-:W-:Y:S05]  /*15510*/  BSYNC B0 ;  /* 0x0000000000007941 */ /* 0x000fea0003800000 */
.L_x_209:
[----:B------:R-:W-:Y:S05]  /*15520*/  @!P2 BRA `(.L_x_212) ;  /* 0x000000000004a947 */ /* 0x000fea0003800000 */
[----:B------:R-:W-:Y:S01]  /*15530*/  BPT.TRAP 0x1 ;  /* 0x000000040000795c */ /* 0x000fe20000300000 */
.L_x_212:
[----:B------:R-:W-:Y:S01]  /*15540*/  SYNCS.ARRIVE.TRANS64.RED.A1T0 RZ, [UR42], RZ ;  /* 0x000000ffffff79a7 */ /* 0x000fe2000810042a */
[----:B------:R-:W-:Y:S05]  /*15550*/  @!P2 BRA `(.L_x_213) ;  /* 0x000000000004a947 */ /* 0x000fea0003800000 */
[----:B------:R-:W-:Y:S01]  /*15560*/  BPT.TRAP 0x1 ;  /* 0x000000040000795c */ /* 0x000fe20000300000 */
.L_x_213:
[----:B------:R-:W5:Y:S02]  /*15570*/  SYNCS.PHASECHK.TRANS64.TRYWAIT P1, [UR35+0x384e8], R2 ;  /* 0x0384e802ff0075a7 */ /* 0x000f640008020163 */
[----:B-----5:R-:W-:Y:S05]  /*15580*/  @!P1 BRA `(.L_x_214) ;  /* 0x0000005c00649947 */ /* 0x020fea0003800000 */
.L_x_382:
        /* <DEDUP_REMOVED lines=15> */
.L_x_217:
[----:B---34-:R-:W1:Y:S02]  /*15680*/  LDC R3, c[0x0][0x828] ;  /* 0x00020a00ff037b82 */ /* 0x018e640000000800 */
[----:B-1----:R1:W-:Y:S02]  /*15690*/  SYNCS.ARRIVE.TRANS64.RED.A0TR RZ, [UR35+0x384c8], R3 ;  /* 0x0384c803ffff79a7 */ /* 0x0023e40008300423 */
.L_x_216:
[----:B------:R-:W-:Y:S05]  /*156a0*/  BSYNC B0 ;  /* 0x0000000000007941 */ /* 0x000fea0003800000 */
.L_x_215:
[----:B------:R-:W-:Y:S05]  /*156b0*/  @!P2 BRA `(.L_x_218) ;  /* 0x000000000004a947 */ /* 0x000fea0003800000 */
[----:B------:R-:W-:Y:S01]  /*156c0*/  BPT.TRAP 0x1 ;  /* 0x000000040000795c */ /* 0x000fe20000300000 */
.L_x_218:
[----:B------:R-:W-:Y:S01]  /*156d0*/  SYNCS.ARRIVE.TRANS64.RED.A1T0 RZ, [UR43], RZ ;  /* 0x000000ffffff79a7 */ /* 0x000fe2000810042b */
[----:B------:R-:W-:Y:S01]  /*156e0*/  UIADD3 UR23, UR11, 0x80, URZ ;  /* 0x000000800b177890 */ /* 0x000fe2000fffe03f */
[----:B------:R-:W-:Y:S11]  /*156f0*/  @!P2 BRA `(.L_x_219) ;  /* 0x000000000004a947 */ /* 0x000ff60003800000 */
[----:B------:R-:W-:Y:S01]  /*15700*/  BPT.TRAP 0x1 ;  /* 0x000000040000795c */ /* 0x000fe20000300000 */
.L_x_219:
[----:B------:R-:W5:Y:S02]  /*15710*/  SYNCS.PHASECHK.TRANS64.TRYWAIT P1, [UR35+0x384d0], R0 ;  /* 0x0384d000ff0075a7 */ /* 0x000f640008020163 */
[----:B-----5:R-:W-:Y:S05]  /*15720*/  @!P1 BRA `(.L_x_220) ;  /* 0x0000005c00149947 */ /* 0x020fea0003800000 */
.L_x_383:
        /* <DEDUP_REMOVED lines=14> */
.L_x_223:
[----:B---34-:R-:W1:Y:S02]  /*15810*/  LDC R3, c[0x0][0x828] ;  /* 0x00020a00ff037b82 */ /* 0x018e640000000800 */
[----:B-1----:R1:W-:Y:S02]  /*15820*/  SYNCS.ARRIVE.TRANS64.RED.A0TR RZ, [UR35+0x384b0], R3 ;  /* 0x0384b003ffff79a7 */ /* 0x0023e40008300423 */
.L_x_222:
[----:B------:R-:W-:Y:S05]  /*15830*/  BSYNC B0 ;  /* 0x0000000000007941 */ /* 0x000fea0003800000 */
.L_x_221:
[----:B------:R-:W-:Y:S05]  /*15840*/  @!P2 BRA `(.L_x_224) ;  /* 0x000000000004a947 */ /* 0x000fea0003800000 */
[----:B------:R-:W-:Y:S01]  /*15850*/  BPT.TRAP 0x1 ;  /* 0x000000040000795c */ /* 0x000fe20000300000 */
.L_x_224:
[----:B------:R-:W-:Y:S01]  /*15860*/  SYNCS.ARRIVE.TRANS64.RED.A1T0 RZ, [UR9], RZ ;  /* 0x000000ffffff79a7 */ /* 0x000fe20008100409 */
[----:B------:R-:W-:Y:S05]  /*15870*/  @!P2 BRA `(.L_x_225) ;  /* 0x000000000004a947 */ /* 0x000fea0003800000 */
[----:B------:R-:W-:Y:S01]  /*15880*/  BPT.TRAP 0x1 ;  /* 0x000000040000795c */ /* 0x000fe20000300000 */
.L_x_225:
[----:B------:R-:W5:Y:S02]  /*15890*/  SYNCS.PHASECHK.TRANS64.TRYWAIT P1, [UR35+0x384d8], R0 ;  /* 0x0384d800ff0075a7 */ /* 0x000f640008020163 */
[----:B-----5:R-:W-:Y:S05]  /*158a0*/  @!P1 BRA `(.L_x_226) ;  /* 0x0000005800cc9947 */ /* 0x020fea0003800000 */
.L_x_384:
        /* <DEDUP_REMOVED lines=15> */
.L_x_229:
[----:B---34-:R-:W1:Y:S02]  /*159a0*/  LDC R3, c[0x0][0x828] ;  /* 0x00020a00ff037b82 */ /* 0x018e640000000800 */
[----:B-1----:R1:W-:Y:S02]  /*159b0*/  SYNCS.ARRIVE.TRANS64.RED.A0TR RZ, [UR35+0x384b8], R3 ;  /* 0x0384b803ffff79a7 */ /* 0x0023e40008300423 */
.L_x_228:
[----:B------:R-:W-:Y:S05]  /*159c0*/  BSYNC B0 ;  /* 0x0000000000007941 */ /* 0x000fea0003800000 */
.L_x_227:
[----:B------:R-:W-:Y:S05]  /*159d0*/  @!P2 BRA `(.L_x_230) ;  /* 0x000000000004a947 */ /* 0x000fea0003800000 */
[----:B------:R-:W-:Y:S01]  /*159e0*/  BPT.TRAP 0x1 ;  /* 0x000000040000795c */ /* 0x000fe20000300000 */
.L_x_230:
[----:B------:R-:W-:Y:S01]  /*159f0*/  SYNCS.ARRIVE.TRANS64.RED.A1T0 RZ, [UR8], RZ ;  /* 0x000000ffffff79a7 */ /* 0x000fe20008100408 */
[----:B------:R-:W-:Y:S01]  /*15a00*/  UIADD3 UR15, UR11, 0xa0, URZ ;  /* 0x000000a00b0f7890 */ /* 0x000fe2000fffe03f */
[----:B------:R-:W-:Y:S11]  /*15a10*/  @!P2 BRA `(.L_x_231) ;  /* 0x000000000004a947 */ /* 0x000ff60003800000 */
[----:B------:R-:W-:Y:S01]  /*15a20*/  BPT.TRAP 0x1 ;  /* 0x000000040000795c */ /* 0x000fe20000300000 */
.L_x_231:
[----:B------:R-:W5:Y:S02]  /*15a30*/  SYNCS.PHASECHK.TRANS64.TRYWAIT P1, [UR35+0x384e0], R0 ;  /* 0x0384e000ff0075a7 */ /* 0x000f640008020163 */
[----:B-----5:R-:W-:Y:S05]  /*15a40*/  @!P1 BRA `(.L_x_232) ;  /* 0x00000058007c9947 */ /* 0x020fea0003800000 */
.L_x_385:
        /* <DEDUP_REMOVED lines=14> */
.L_x_235:
[----:B---34-:R-:W1:Y:S02]  /*15b30*/  LDC R3, c[0x0][0x828] ;  /* 0x00020a00ff037b82 */ /* 0x018e640000000800 */
[----:B-1----:R1:W-:Y:S02]  /*15b40*/  SYNCS.ARRIVE.TRANS64.RED.A0TR RZ, [UR35+0x384c0], R3 ;  /* 0x0384c003ffff79a7 */ /* 0x0023e40008300423 */
.L_x_234:
[----:B------:R-:W-:Y:S05]  /*15b50*/  BSYNC B0 ;  /* 0x0000000000007941 */ /* 0x000fea0003800000 */
.L_x_233:
[----:B------:R-:W-:Y:S05]  /*15b60*/  @!P2 BRA `(.L_x_236) ;  /* 0x000000000004a947 */ /* 0x000fea0003800000 */
[----:B------:R-:W-:Y:S01]  /*15b70*/  BPT.TRAP 0x1 ;  /* 0x000000040000795c */ /* 0x000fe20000300000 */
.L_x_236:
[----:B------:R-:W-:Y:S01]  /*15b80*/  SYNCS.ARRIVE.TRANS64.RED.A1T0 RZ, [UR42], RZ ;  /* 0x000000ffffff79a7 */ /* 0x000fe2000810042a */
[----:B------:R-:W-:Y:S05]  /*15b90*/  @!P2 BRA `(.L_x_237) ;  /* 0x000000000004a947 */ /* 0x000fea0003800000 */
[----:B------:R-:W-:Y:S01]  /*15ba0*/  BPT.TRAP 0x1 ;  /* 0x000000040000795c */ /* 0x000fe20000300000 */
.L_x_237:
[----:B------:R-:W5:Y:S02]  /*15bb0*/  SYNCS.PHASECHK.TRANS64.TRYWAIT P1, [UR35+0x384e8], R0 ;  /* 0x0384e800ff0075a7 */ /* 0x000f640008020163 */
[----:B-----5:R-:W-:Y:S05]  /*15bc0*/  @!P1 BRA `(.L_x_238) ;  /* 0x0000005800349947 */ /* 0x020fea0003800000 */
.L_x_386:
        /* <DEDUP_REMOVED lines=15> */
.L_x_241:
[----:B---34-:R-:W1:Y:S02]  /*15cc0*/  LDC R3, c[0x0][0x828] ;  /* 0x00020a00ff037b82 */ /* 0x018e640000000800 */
[----:B-1----:R1:W-:Y:S02]  /*15cd0*/  SYNCS.ARRIVE.TRANS64.RED.A0TR RZ, [UR35+0x384c8], R3 ;  /* 0x0384c803ffff79a7 */ /* 0x0023e40008300423 */
.L_x_240:
[----:B------:R-:W-:Y:S05]  /*15ce0*/  BSYNC B0 ;  /* 0x0000000000007941 */ /* 0x000fea0003800000 */
.L_x_239:
[----:B------:R-:W-:Y:S05]  /*15cf0*/  @!P2 BRA `(.L_x_242) ;  /* 0x000000000004a947 */ /* 0x000fea0003800000 */
[----:B------:R-:W-:Y:S01]  /*15d00*/  BPT.TRAP 0x1 ;  /* 0x000000040000795c */ /* 0x000fe20000300000 */
.L_x_242:
[----:B------:R-:W-:Y:S01]  /*15d10*/  SYNCS.ARRIVE.TRANS64.RED.A1T0 RZ, [UR43], RZ ;  /* 0x000000ffffff79a7 */ /* 0x000fe2000810042b */
[----:B------:R-:W-:Y:S01]  /*15d20*/  UIADD3 UR23, UR11, 0xc0, URZ ;  /* 0x000000c00b177890 */ /* 0x000fe2000fffe03f */
[----:B------:R-:W-:Y:S11]  /*15d30*/  @!P2 BRA `(.L_x_243) ;  /* 0x000000000004a947 */ /* 0x000ff60003800000 */
[----:B------:R-:W-:Y:S01]  /*15d40*/  BPT.TRAP 0x1 ;  /* 0x000000040000795c */ /* 0x000fe20000300000 */
.L_x_243:
[----:B------:R-:W5:Y:S02]  /*15d50*/  SYNCS.PHASECHK.TRANS64.TRYWAIT P1, [UR35+0x384d0], R2 ;  /* 0x0384d002ff0075a7 */ /* 0x000f640008020163 */
[----:B-----5:R-:W-:Y:S05]  /*15d60*/  @!P1 BRA `(.L_x_244) ;  /* 0x0000005400e49947 */ /* 0x020fea0003800000 */
.L_x_387:
        /* <DEDUP_REMOVED lines=14> */
.L_x_247:
[----:B---34-:R-:W1:Y:S02]  /*15e50*/  LDC R3, c[0x0][0x828] ;  /* 0x00020a00ff037b82 */ /* 0x018e640000000800 */
[----:B-1----:R1:W-:Y:S02]  /*15e60*/  SYNCS.ARRIVE.TRANS64.RED.A0TR RZ, [UR35+0x384b0], R3 ;  /* 0x0384b003ffff79a7 */ /* 0x0023e40008300423 */
.L_x_246:
[----:B------:R-:W-:Y:S05]  /*15e70*/  BSYNC B0 ;  /* 0x0000000000007941 */ /* 0x000fea0003800000 */
.L_x_245:
[----:B------:R-:W-:Y:S05]  /*15e80*/  @!P2 BRA `(.L_x_248) ;  /* 0x000000000004a947 */ /* 0x000fea0003800000 */
[----:B------:R-:W-:Y:S01]  /*15e90*/  BPT.TRAP 0x1 ;  /* 0x000000040000795c */ /* 0x000fe20000300000 */
.L_x_248:
[----:B------:R-:W-:Y:S01]  /*15ea0*/  SYNCS.ARRIVE.TRANS64.RED.A1T0 RZ, [UR9], RZ ;  /* 0x000000ffffff79a7 */ /* 0x000fe20008100409 */
[----:B------:R-:W-:Y:S05]  /*15eb0*/  @!P2 BRA `(.L_x_249) ;  /* 0x000000000004a947 */ /* 0x000fea0003800000 */
[----:B------:R-:W-:Y:S01]  /*15ec0*/  BPT.TRAP 0x1 ;  /* 0x000000040000795c */ /* 0x000fe20000300000 */
.L_x_249:
[----:B------:R-:W5:Y:S02]  /*15ed0*/  SYNCS.PHASECHK.TRANS64.TRYWAIT P1, [UR35+0x384d8], R2 ;  /* 0x0384d802ff0075a7 */ /* 0x000f640008020163 */
[----:B-----5:R-:W-:Y:S05]  /*15ee0*/  @!P1 BRA `(.L_x_250) ;  /* 0x00000054009c9947 */ /* 0x020fea0003800000 */
.L_x_388:
        /* <DEDUP_REMOVED lines=14> */
.L_x_253:
[----:B---34-:R-:W1:Y:S02]  /*15fd0*/  LDC R3, c[0x0][0x828] ;  /* 0x00020a00ff037b82 */ /* 0x018e640000000800 */
[----:B-1----:R1:W-:Y:S02]  /*15fe0*/  SYNCS.ARRIVE.TRANS64.RED.A0TR RZ, [UR35+0x384b8], R3 ;  /* 0x0384b803ffff79a7 */ /* 0x0023e40008300423 */
.L_x_252:
[----:B------:R-:W-:Y:S05]  /*15ff0*/  BSYNC B0 ;  /* 0x0000000000007941 */ /* 0x000fea0003800000 */
.L_x_251:
[----:B------:R-:W-:Y:S05]  /*16000*/  @!P2 BRA `(.L_x_254) ;  /* 0x000000000004a947 */ /* 0x000fea0003800000 */
[----:B------:R-:W-:Y:S01]  /*16010*/  BPT.TRAP 0x1 ;  /* 0x000000040000795c */ /* 0x000fe20000300000 */
.L_x_254:
[----:B------:R-:W-:Y:S01]  /*16020*/  SYNCS.ARRIVE.TRANS64.RED.A1T0 RZ, [UR8], RZ ;  /* 0x000000ffffff79a7 */ /* 0x000fe20008100408 */
[----:B------:R-:W-:Y:S01]  /*16030*/  UIADD3 UR11, UR11, 0xe0, URZ ;  /* 0x000000e00b0b7890 */ /* 0x000fe2000fffe03f */
[----:B------:R-:W-:Y:S11]  /*16040*/  @!P2 BRA `(.L_x_255) ;  /* 0x000000000004a947 */ /* 0x000ff60003800000 */
[----:B------:R-:W-:Y:S01]  /*16050*/  BPT.TRAP 0x1 ;  /* 0x000000040000795c */ /* 0x000fe20000300000 */
.L_x_255:
[----:B------:R-:W5:Y:S02]  /*16060*/  SYNCS.PHASECHK.TRANS64.TRYWAIT P1, [UR35+0x384e0], R2 ;  /* 0x0384e002ff0075a7 */ /* 0x000f640008020163 */
[----:B-----5:R-:W-:Y:S05]  /*16070*/  @!P1 BRA `(.L_x_256) ;  /* 0x0000005400509947 */ /* 0x020fea0003800000 */
.L_x_389:
        /* <DEDUP_REMOVED lines=13> */
.L_x_259:
[----:B---34-:R-:W1:Y:S02]  /*16150*/  LDC R3, c[0x0][0x828] ;  /* 0x00020a00ff037b82 */ /* 0x018e640000000800 */
[----:B-1----:R1:W-:Y:S02]  /*16160*/  SYNCS.ARRIVE.TRANS64.RED.A0TR RZ, [UR35+0x384c0], R3 ;  /* 0x0384c003ffff79a7 */ /* 0x0023e40008300423 */
.L_x_258:
[----:B------:R-:W-:Y:S05]  /*16170*/  BSYNC B0 ;  /* 0x0000000000007941 */ /* 0x000fea0003800000 */
.L_x_257:
[----:B------:R-:W-:Y:S05]  /*16180*/  @!P2 BRA `(.L_x_260) ;  /* 0x000000000004a947 */ /* 0x000fea0003800000 */
[----:B------:R-:W-:Y:S01]  /*16190*/  BPT.TRAP 0x1 ;  /* 0x000000040000795c */ /* 0x000fe20000300000 */
.L_x_260:
[----:B------:R-:W-:Y:S01]  /*161a0*/  SYNCS.ARRIVE.TRANS64.RED.A1T0 RZ, [UR42], RZ ;  /* 0x000000ffffff79a7 */ /* 0x000fe2000810042a */
[----:B------:R-:W-:Y:S05]  /*161b0*/  @!P2 BRA `(.L_x_261) ;  /* 0x000000000004a947 */ /* 0x000fea0003800000 */
[----:B------:R-:W-:Y:S01]  /*161c0*/  BPT.TRAP 0x1 ;  /* 0x000000040000795c */ /* 0x000fe20000300000 */
.L_x_261:
[----:B------:R-:W5:Y:S02]  /*161d0*/  SYNCS.PHASECHK.TRANS64.TRYWAIT P1, [UR35+0x384e8], R2 ;  /* 0x0384e802ff0075a7 */ /* 0x000f640008020163 */
[----:B-----5:R-:W-:Y:S05]  /*161e0*/  @!P1 BRA `(.L_x_262) ;  /* 0x00000054000c9947 */ /* 0x020fea0003800000 */
.L_x_390:
        /* <DEDUP_REMOVED lines=15> */
.L_x_265:
[----:B------:R-:W1:Y:S02]  /*162e0*/  LDC R2, c[0x0][0x828] ;  /* 0x00020a00ff027b82 */ /* 0x000e640000000800 */
[----:B-1----:R1:W-:Y:S02]  /*162f0*/  SYNCS.ARRIVE.TRANS64.RED.A0TR RZ, [UR35+0x384c8], R2 ;  /* 0x0384c802ffff79a7 */ /* 0x0023e40008300423 */
.L_x_264:
[----:B------:R-:W-:Y:S05]  /*16300*/  BSYNC B0 ;  /* 0x0000000000007941 */ /* 0x000fea0003800000 */
.L_x_263:
[----:B------:R-:W-:Y:S05]  /*16310*/  @!P2 BRA `(.L_x_266) ;  /* 0x000000000004a947 */ /* 0x000fea0003800000 */
[----:B------:R-:W-:Y:S01]  /*16320*/  BPT.TRAP 0x1 ;  /* 0x000000040000795c */ /* 0x000fe20000300000 */
.L_x_266:
[----:B--2---:R-:W-:Y:S01]  /*16330*/  ISETP.NE.AND P0, PT, R7, RZ, PT ;  /* 0x000000ff0700720c */ /* 0x004fe20003f05270 */
[----:B------:R-:W-:Y:S01]  /*16340*/  SYNCS.ARRIVE.TRANS64.RED.A1T0 RZ, [UR43], RZ ;  /* 0x000000ffffff79a7 */ /* 0x000fe2000810042b */
[CC--:B------:R-:W-:Y:S02]  /*16350*/  ISETP.NE.AND P3, PT, R18.reuse, R6.reuse, PT ;  /* 0x000000061200720c */ /* 0x0c0fe40003f65270 */
[----:B------:R-:W-:-:S13]  /*16360*/  ISETP.EQ.OR P0, PT, R18, R6, !P0 ;  /* 0x000000061200720c */ /* 0x000fda0004702670 */
[----:B------:R-:W-:Y:S05]  /*16370*/  @P0 BRA `(.L_x_267) ;  /* 0x0000000400040947 */ /* 0x000fea0003800000 */
[----:B------:R-:W-:Y:S01]  /*16380*/  ELECT P0, URZ, PT ;  /* 0x00000000003f782f */ /* 0x000fe20003800000 */
[----:B------:R-:W-:-:S12]  /*16390*/  BSSY B0, `(.L_x_268) ;  /* 0x0000032000007945 */ /* 0x000fd80003800000 */
[----:B------:R-:W-:Y:S05]  /*163a0*/  @!P0 BRA `(.L_x_269) ;  /* 0x0000000000c08947 */ /* 0x000fea0003800000 */
[----:B-1-34-:R-:W1:Y:S08]  /*163b0*/  LDC.64 R2, c[0x0][0x290] ;  /* 0x0000a400ff027b82 */ /* 0x01ae700000000a00 */
[----:B------:R-:W2:Y:S08]  /*163c0*/  LDC.64 R14, c[0x0][0x808] ;  /* 0x00020200ff0e7b82 */ /* 0x000eb00000000a00 */
[----:B------:R-:W3:Y:S01]  /*163d0*/  LDC.64 R16, c[0x0][0x810] ;  /* 0x00020400ff107b82 */ /* 0x000ee20000000a00 */
[----:B-1----:R-:W-:-:S05]  /*163e0*/  IMAD.WIDE R2, R6, 0xc, R2 ;  /* 0x0000000c06027825 */ /* 0x002fca00078e0202 */
[----:B------:R1:W5:Y:S04]  /*163f0*/  LDG.E R10, desc[UR56][R2.64] ;  /* 0x00000038020a7981 */ /* 0x000368000c1e1900 */
[----:B------:R1:W5:Y:S01]  /*16400*/  LDG.E R13, desc[UR56][R2.64+0x4] ;  /* 0x00000438020d7981 */ /* 0x000362000c1e1900 */
[----:B--2---:R-:W-:Y:S02]  /*16410*/  ISETP.NE.U32.AND P0, PT, R14, RZ, PT ;  /* 0x000000ff0e00720c */ /* 0x004fe40003f05070 */
[----:B------:R-:W-:Y:S02]  /*16420*/  SHF.R.S32.HI R8, RZ, 0x1f, R6 ;  /* 0x0000001fff087819 */ /* 0x000fe40000011406 */
[----:B------:R-:W-:Y:S02]  /*16430*/  ISETP.NE.AND.EX P0, PT, R15, RZ, PT, P0 ;  /* 0x000000ff0f00720c */ /* 0x000fe40003f05300 */
[----:B---3--:R-:W-:-:S04]  /*16440*/  ISETP.NE.U32.AND P1, PT, R16, RZ, PT ;  /* 0x000000ff1000720c */ /* 0x008fc80003f25070 */
[----:B------:R-:W-:-:S07]  /*16450*/  ISETP.NE.AND.EX P1, PT, R17, RZ, PT, P1 ;  /* 0x000000ff1100720c */ /* 0x000fce0003f25310 */
[----:B-1----:R-:W-:Y:S06]  /*16460*/  @!P0 BRA `(.L_x_270) ;  /* 0x0000000000108947 */ /* 0x002fec0003800000 */
[----:B------:R-:W-:-:S04]  /*16470*/  LEA R2, P0, R6, R14, 0x3 ;  /* 0x0000000e06027211 */ /* 0x000fc800078018ff */
[----:B------:R-:W-:-:S06]  /*16480*/  LEA.HI.X R3, R6, R15, R8, 0x3, P0 ;  /* 0x0000000f06037211 */ /* 0x000fcc00000f1c08 */
[----:B------:R-:W2:Y:S04]  /*16490*/  LDG.E.64 R2, desc[UR56][R2.64] ;  /* 0x0000003802027981 */ /* 0x000ea8000c1e1b00 */
[----:B--2---:R1:W-:Y:S02]  /*164a0*/  STS.64 [UR34], R2 ;  /* 0x00000002ff007988 */ /* 0x0043e40008000a22 */
.L_x_270:
[----:B------:R-:W-:Y:S05]  /*164b0*/  @!P1 BRA `(.L_x_269) ;  /* 0x00000000007c9947 */ /* 0x000fea0003800000 */
[----:B-1----:R-:W-:-:S04]  /*164c0*/  LEA R2, P0, R6, R16, 0x3 ;  /* 0x0000001006027211 */ /* 0x002fc800078018ff */
[----:B------:R-:W-:Y:S02]  /*164d0*/  LEA.HI.X R3, R6, R17, R8, 0x3, P0 ;  /* 0x0000001106037211 */ /* 0x000fe400000f1c08 */
[----:B------:R-:W1:Y:S04]  /*164e0*/  LDS R8, [UR34+0x1c] ;  /* 0x00001c22ff087984 */ /* 0x000e680008000800 */
[----:B------:R-:W2:Y:S01]  /*164f0*/  LDG.E.64 R2, desc[UR56][R2.64] ;  /* 0x0000003802027981 */ /* 0x000ea2000c1e1b00 */
[----:B------:R-:W-:-:S03]  /*16500*/  IMAD.U32 R16, RZ, RZ, UR34 ;  /* 0x00000022ff107e24 */ /* 0x000fc6000f8e00ff */
[----:B------:R-:W-:Y:S02]  /*16510*/  STS [UR34+0x30], RZ ;  /* 0x000030ffff007988 */ /* 0x000fe40008000822 */
[----:B------:R-:W-:-:S05]  /*16520*/  SHF.R.U64 R16, R16, 0x4, RZ ;  /* 0x0000000410107819 */ /* 0x000fca00000012ff */
[----:B------:R-:W-:Y:S04]  /*16530*/  STS [UR34+0x10], R16 ;  /* 0x00001010ff007988 */ /* 0x000fe80008000822 */
[----:B------:R-:W-:Y:S01]  /*16540*/  STS [UR34+0x14], R16 ;  /* 0x00001410ff007988 */ /* 0x000fe20008000822 */
[C---:B--2---:R-:W-:Y:S02]  /*16550*/  SHF.L.U64.HI R14, R2.reuse, 0x1, R3 ;  /* 0x00000001020e7819 */ /* 0x044fe40000010203 */
[----:B------:R-:W-:Y:S02]  /*16560*/  SHF.L.U32 R3, R2, 0x1, RZ ;  /* 0x0000000102037819 */ /* 0x000fe400000006ff */
[----:B------:R-:W-:Y:S02]  /*16570*/  LOP3.LUT R14, R14, 0x1fffffff, RZ, 0xc0, !PT ;  /* 0x1fffffff0e0e7812 */ /* 0x000fe400078ec0ff */
[----:B------:R-:W-:-:S02]  /*16580*/  LOP3.LUT R3, R3, 0xfffffffe, RZ, 0xc0, !PT ;  /* 0xfffffffe03037812 */ /* 0x000fc400078ec0ff */
[--C-:B------:R-:W-:Y:S02]  /*16590*/  SHF.R.U32.HI R9, RZ, 0x4, R14.reuse ;  /* 0x00000004ff097819 */ /* 0x100fe4000001160e */
[----:B------:R-:W-:Y:S02]  /*165a0*/  SHF.R.U64 R3, R3, 0x4, R14 ;  /* 0x0000000403037819 */ /* 0x000fe4000000120e */
[----:B-1----:R-:W-:-:S03]  /*165b0*/  LOP3.LUT R8, R8, 0xf, R9, 0xb8, !PT ;  /* 0x0000000f08087812 */ /* 0x002fc600078eb809 */
[----:B------:R-:W-:Y:S04]  /*165c0*/  STS [UR34+0xc], R3 ;  /* 0x00000c03ff007988 */ /* 0x000fe80008000822 */
[----:B------:R1:W-:Y:S04]  /*165d0*/  STS [UR34+0x1c], R8 ;  /* 0x00001c08ff007988 */ /* 0x0003e80008000822 */
[----:B------:R-:W2:Y:S01]  /*165e0*/  LDS R11, [UR34+0x1c] ;  /* 0x00001c22ff0b7984 */ /* 0x000ea20008000800 */
[----:B-1---5:R-:W-:Y:S01]  /*165f0*/  VIADD R8, R10, 0xffffffff ;  /* 0xffffffff0a087836 */ /* 0x022fe20000000000 */
[----:B--2---:R-:W-:-:S05]  /*16600*/  LOP3.LUT R11, R11, 0xf0, RZ, 0xb8, !PT ;  /* 0x000000f00b0b7812 */ /* 0x004fca00078eb8ff */
[----:B------:R1:W-:Y:S04]  /*16610*/  STS [UR34+0x1c], R11 ;  /* 0x00001c0bff007988 */ /* 0x0003e80008000822 */
[----:B------:R-:W2:Y:S01]  /*16620*/  LDS R9, [UR34+0x1c] ;  /* 0x00001c22ff097984 */ /* 0x000ea20008000800 */
[----:B-1----:R-:W-:Y:S02]  /*16630*/  CS2R R10, SRZ ;  /* 0x00000000000a7805 */ /* 0x002fe4000001ff00 */
[----:B--2---:R-:W-:Y:S02]  /*16640*/  LOP3.LUT R17, R9, 0xf00, RZ, 0xb8, !PT ;  /* 0x00000f0009117812 */ /* 0x004fe400078eb8ff */
[----:B------:R-:W-:-:S03]  /*16650*/  IADD3 R9, R13, -0x1, RZ ;  /* 0xffffffff0d097810 */ /* 0x000fc60007ffe0ff */
[----:B------:R-:W-:Y:S04]  /*16660*/  STS.64 [UR34+0x18], R16 ;  /* 0x00001810ff007988 */ /* 0x000fe80008000a22 */
[----:B------:R-:W1:Y:S04]  /*16670*/  LDS R15, [UR34+0x1c] ;  /* 0x00001c22ff0f7984 */ /* 0x000e680008000800 */
[----:B------:R2:W-:Y:S01]  /*16680*/  STS.128 [UR34+0x20], R8 ;  /* 0x00002008ff007988 */ /* 0x0005e20008000c22 */
[----:B-1----:R-:W-:-:S05]  /*16690*/  LOP3.LUT R2, R15, 0xf000, RZ, 0xb8, !PT ;  /* 0x0000f0000f027812 */ /* 0x002fca00078eb8ff */
[----:B------:R2:W-:Y:S02]  /*166a0*/  STS [UR34+0x1c], R2 ;  /* 0x00001c02ff007988 */ /* 0x0005e40008000822 */
.L_x_269:
[----:B------:R-:W-:Y:S05]  /*166b0*/  BSYNC B0 ;  /* 0x0000000000007941 */ /* 0x000fea0003800000 */
.L_x_268:
[----:B-12---:R-:W1:Y:S01]  /*166c0*/  S2R R2, SR_LANEID ;  /* 0x0000000000027919 */ /* 0x006e620000000000 */
[----:B------:R-:W-:Y:S01]  /*166d0*/  NOP ;  /* 0x0000000000007918 */ /* 0x000fe20000000000 */
[----:B------:R-:W-:Y:S01]  /*166e0*/  ELECT P0, URZ, PT ;  /* 0x00000000003f782f */ /* 0x000fe20003800000 */
[----:B------:R-:W-:Y:S01]  /*166f0*/  BSSY B0, `(.L_x_271) ;  /* 0x0000008000007945 */ /* 0x000fe20003800000 */
[----:B-1----:R-:W-:-:S05]  /*16700*/  IMAD.SHL.U32 R8, R2, 0x4, RZ ;  /* 0x0000000402087824 */ /* 0x002fca00078e00ff */
[----:B------:R1:W2:Y:S01]  /*16710*/  LDS R9, [R8+UR34] ;  /* 0x0000002208097984 */ /* 0x0002a20008000800 */
[----:B------:R-:W-:-:S04]  /*16720*/  IADD3 R2, P1, R8, UR44, RZ ;  /* 0x0000002c08027c10 */ /* 0x000fc8000ff3e0ff */
[----:B---34-:R-:W-:Y:S01]  /*16730*/  IADD3.X R3, RZ, UR45, RZ, P1, !PT ;  /* 0x0000002dff037c10 */ /* 0x018fe20008ffe4ff */
[----:B------:R-:W-:Y:S08]  /*16740*/  @!P0 BRA `(.L_x_272) ;  /* 0x0000000000088947 */ /* 0x000ff00003800000 */
[----:B------:R0:W-:Y:S01]  /*16750*/  UTMACMDFLUSH ;  /* 0x00000000000079b7 */ /* 0x0001e20000000000 */
[----:B------:R-:W-:-:S04]  /*16760*/  DEPBAR.LE SB0, 0x0 ;  /* 0x000080000000791a */ /* 0x000fc80000000000 */
.L_x_272:
[----:B------:R-:W-:Y:S05]  /*16770*/  BSYNC B0 ;  /* 0x0000000000007941 */ /* 0x000fea0003800000 */
.L_x_271:
[----:B--2---:R2:W5:Y:S02]  /*16780*/  ATOMG.E.EXCH.STRONG.GPU PT, RZ, [R2], R9 ;  /* 0x0000000902ff73a8 */ /* 0x00456400041ee100 */
.L_x_267:
[----:B------:R-:W-:Y:S01]  /*16790*/  UIADD3 UR38, UR38, 0x1, URZ ;  /* 0x0000000126267890 */ /* 0x000fe2000fffe03f */
[----:B------:R-:W-:Y:S01]  /*167a0*/  ISETP.NE.AND P0, PT, R7, RZ, PT ;  /* 0x000000ff0700720c */ /* 0x000fe20003f05270 */
[----:B------:R-:W-:Y:S01]  /*167b0*/  IMAD.MOV.U32 R16, RZ, RZ, R4 ;  /* 0x000000ffff107224 */ /* 0x000fe200078e0004 */
[----:B-12---:R-:W-:Y:S01]  /*167c0*/  SEL R2, RZ, 0x1, !P3 ;  /* 0x00000001ff027807 */ /* 0x006fe20005800000 */
[----:B------:R-:W-:Y:S01]  /*167d0*/  UISETP.NE.AND UP0, UPT, UR38, 0x8, UPT ;  /* 0x000000082600788c */ /* 0x000fe2000bf05270 */
[----:B------:R-:W-:Y:S01]  /*167e0*/  MOV R17, R5 ;  /* 0x0000000500117202 */ /* 0x000fe20000000f00 */
[----:B------:R-:W-:Y:S02]  /*167f0*/  IMAD.MOV.U32 R18, RZ, RZ, R6 ;  /* 0x000000ffff127224 */ /* 0x000fe400078e0006 */
[----:B------:R-:W-:Y:S02]  /*16800*/  USEL UR8, URZ, 0x1, UP0 ;  /* 0x000000013f087887 */ /* 0x000fe40008000000 */
[----:B------:R-:W-:-:S04]  /*16810*/  USEL UR38, UR38, URZ, UP0 ;  /* 0x0000003f26267287 */ /* 0x000fc80008000000 */
[----:B------:R-:W-:Y:S01]  /*16820*/  LOP3.LUT R12, R12, UR8, RZ, 0x3c, !PT ;  /* 0x000000080c0c7c12 */ /* 0x000fe2000f8e3cff */
[----:B------:R-:W-:Y:S07]  /*16830*/  @P0 BRA `(.L_x_273) ;  /* 0xffffffdc00880947 */ /* 0x000fee000383ffff */
[----:B-----5:R-:W-:Y:S01]  /*16840*/  ELECT P0, URZ, PT ;  /* 0x00000000003f782f */ /* 0x020fe20003800000 */
[----:B------:R-:W-:-:S12]  /*16850*/  BSSY B0, `(.L_x_274) ;  /* 0x0000017000007945 */ /* 0x000fd80003800000 */
[----:B------:R-:W-:Y:S05]  /*16860*/  @!P0 BRA `(.L_x_275) ;  /* 0x0000000000548947 */ /* 0x000fea0003800000 */
[----:B------:R-:W-:Y:S05]  /*16870*/  @!P2 BRA `(.L_x_276) ;  /* 0x000000000004a947 */ /* 0x000fea0003800000 */
[----:B------:R-:W-:Y:S01]  /*16880*/  BPT.TRAP 0x1 ;  /* 0x000000040000795c */ /* 0x000fe20000300000 */
.L_x_276:
[----:B------:R-:W1:Y:S02]  /*16890*/  SYNCS.PHASECHK.TRANS64.TRYWAIT P0, [UR35+0x384d0], R0 ;  /* 0x0384d000ff0075a7 */ /* 0x000e640008000163 */
[----:B-1----:R-:W-:Y:S05]  /*168a0*/  @!P0 BRA `(.L_x_277) ;  /* 0x0000004c00748947 */ /* 0x002fea0003800000 */
.L_x_391:
[----:B------:R-:W-:Y:S05]  /*168b0*/  @!P2 BRA `(.L_x_278) ;  /* 0x000000000004a947 */ /* 0x000fea0003800000 */
[----:B------:R-:W-:Y:S01]  /*168c0*/  BPT.TRAP 0x1 ;  /* 0x000000040000795c */ /* 0x000fe20000300000 */
.L_x_278:
[----:B------:R-:W2:Y:S02]  /*168d0*/  SYNCS.PHASECHK.TRANS64.TRYWAIT P0, [UR35+0x384d8], R0 ;  /* 0x0384d800ff0075a7 */ /* 0x000ea40008000163 */
[----:B--2---:R-:W-:Y:S05]  /*168e0*/  @!P0 BRA `(.L_x_279) ;  /* 0x0000004c007c8947 */ /* 0x004fea0003800000 */
.L_x_392:
[----:B------:R-:W-:Y:S05]  /*168f0*/  @!P2 BRA `(.L_x_280) ;  /* 0x000000000004a947 */ /* 0x000fea0003800000 */
[----:B------:R-:W-:Y:S01]  /*16900*/  BPT.TRAP 0x1 ;  /* 0x000000040000795c */ /* 0x000fe20000300000 */
.L_x_280:
[----:B------:R-:W2:Y:S02]  /*16910*/  SYNCS.PHASECHK.TRANS64.TRYWAIT P0, [UR35+0x384e0], R0 ;  /* 0x0384e000ff0075a7 */ /* 0x000ea40008000163 */
[----:B--2---:R-:W-:Y:S05]  /*16920*/  @!P0 BRA `(.L_x_281) ;  /* 0x0000004c00848947 */ /* 0x004fea0003800000 */
.L_x_393:
[----:B------:R-:W-:Y:S05]  /*16930*/  @!P2 BRA `(.L_x_282) ;  /* 0x000000000004a947 */ /* 0x000fea0003800000 */
[----:B------:R-:W-:Y:S01]  /*16940*/  BPT.TRAP 0x1 ;  /* 0x000000040000795c */ /* 0x000fe20000300000 */
.L_x_282:
[----:B-1----:R-:W-:-:S04]  /*16950*/  MOV R0, 0x1 ;  /* 0x0000000100007802 */ /* 0x002fc80000000f00 */
[----:B------:R-:W-:-:S07]  /*16960*/  SHF.L.U32 R0, R0, 0x1f, RZ ;  /* 0x0000001f00007819 */ /* 0x000fce00000006ff */
.L_x_283:
[----:B-1-34-:R-:W-:-:S04]  /*16970*/  IMAD.U32 R3, RZ, RZ, UR35 ;  /* 0x00000023ff037e24 */ /* 0x01afc8000f8e00ff */
[----:B------:R1:W2:Y:S03]  /*16980*/  SYNCS.PHASECHK.TRANS64.TRYWAIT P0, [R3+URZ+0x384e8], R0 ;  /* 0x0384e800030075a7 */ /* 0x0002a6000800017f */
[----:B--2---:R-:W-:Y:S05]  /*16990*/  @!P0 NANOSLEEP.SYNCS 0x989680 ;  /* 0x009896800000895d */ /* 0x004fea0003900000 */
[----:B------:R-:W2:Y:S02]  /*169a0*/  @!P0 SYNCS.PHASECHK.TRANS64 P0, [R3+URZ+0x384e8], R0 ;  /* 0x0384e800030085a7 */ /* 0x000ea4000800007f */
[----:B--2---:R-:W-:Y:S05]  /*169b0*/  @!P0 BRA `(.L_x_283) ;  /* 0xfffffffc00ec8947 */ /* 0x004fea000383ffff */
.L_x_275:
[----:B------:R-:W-:Y:S05]  /*169c0*/  BSYNC B0 ;  /* 0x0000000000007941 */ /* 0x000fea0003800000 */
.L_x_274:
[----:B------:R-:W-:Y:S05]  /*169d0*/  EXIT ;  /* 0x000000000000794d */ /* 0x000fea0003800000 */
.L_x_156:
[----:B------:R-:W1:Y:S01]  /*169e0*/  S2UR UR4, SR_CTAID.Y ;  /* 0x00000000000479c3 */ /* 0x000e620000002600 */
[----:B------:R-:W3:Y:S01]  /*169f0*/  S2R R0, SR_LANEID ;  /* 0x0000000000007919 */ /* 0x000ee20000000000 */
[----:B------:R-:W-:Y:S01]  /*16a00*/  ELECT P0, URZ, PT ;  /* 0x00000000003f782f */ /* 0x000fe20003800000 */
[----:B------:R-:W-:Y:S01]  /*16a10*/  BSSY B0, `(.L_x_284) ;  /* 0x000003d000007945 */ /* 0x000fe20003800000 */
[----:B------:R-:W-:Y:S01]  /*16a20*/  ULDC.64 UR12, c[0x0][0x508] ;  /* 0x00014200000c7ab9 */ /* 0x000fe20000000a00 */
[----:B-1----:R-:W-:-:S04]  /*16a30*/  UIMAD UR4, UR4, UR39, UR40 ;  /* 0x00000027040472a4 */ /* 0x002fc8000f8e0228 */
[----:B------:R-:W-:-:S06]  /*16a40*/  UIMAD.WIDE UR12, UR4, 0x80, UR12 ;  /* 0x00000080040c78a5 */ /* 0x000fcc000f8e020c */
[----:B------:R-:W-:Y:S06]  /*16a50*/  @!P0 BRA `(.L_x_285) ;  /* 0x0000000000e08947 */ /* 0x000fec0003800000 */
[----:B------:R-:W-:Y:S01]  /*16a60*/  STL [R1+0x210], R14 ;  /* 0x0002100e01007387 */ /* 0x000fe20000100800 */
[----:B------:R-:W1:Y:S01]  /*16a70*/  LDC.64 R8, c[0x0][0x340] ;  /* 0x0000d000ff087b82 */ /* 0x000e620000000a00 */
[----:B------:R-:W-:Y:S02]  /*16a80*/  UMOV UR4, 0x400 ;  /* 0x0000040000047882 */ /* 0x000fe40000000000 */
[----:B------:R4:W-:Y:S01]  /*16a90*/  STL.64 [R1+0x208], R12 ;  /* 0x0002080c01007387 */ /* 0x0009e20000100a00 */
[----:B--2---:R-:W-:-:S03]  /*16aa0*/  ULEA UR4, UR41, UR4, 0x18 ;  /* 0x0000000429047291 */ /* 0x004fc6000f8ec03f */
[----:B------:R2:W-:Y:S01]  /*16ab0*/  STL [R1+0x200], R11 ;  /* 0x0002000b01007387 */ /* 0x0005e20000100800 */
[----:B------:R-:W3:Y:S08]  /*16ac0*/  LDC.64 R32, c[0x0][0x300] ;  /* 0x0000c000ff207b82 */ /* 0x000ef00000000a00 */
[----:B----4-:R-:W4:Y:S08]  /*16ad0*/  LDC.64 R12, c[0x0][0x350] ;  /* 0x0000d400ff0c7b82 */ /* 0x010f300000000a00 */
[----:B------:R-:W4:Y:S08]  /*16ae0*/  LDC.64 R14, c[0x0][0x358] ;  /* 0x0000d600ff0e7b82 */ /* 0x000f300000000a00 */
[----:B--2---:R-:W1:Y:S08]  /*16af0*/  LDC.64 R10, c[0x0][0x348] ;  /* 0x0000d200ff0a7b82 */ /* 0x004e700000000a00 */
[----:B------:R-:W3:Y:S01]  /*16b00*/  LDC.64 R34, c[0x0][0x308] ;  /* 0x0000c200ff227b82 */ /* 0x000ee20000000a00 */
[----:B----4-:R2:W-:Y:S07]  /*16b10*/  STS.128 [UR4+0x385d0], R12 ;  /* 0x0385d00cff007988 */ /* 0x0105ee0008000c04 */
[----:B------:R-:W4:Y:S01]  /*16b20*/  LDC.64 R28, c[0x0][0x310] ;  /* 0x0000c400ff1c7b82 */ /* 0x000f220000000a00 */
[----:B-1----:R1:W-:Y:S07]  /*16b30*/  STS.128 [UR4+0x385c0], R8 ;  /* 0x0385c008ff007988 */ /* 0x0023ee0008000c04 */
[----:B------:R-:W4:Y:S01]  /*16b40*/  LDC.64 R30, c[0x0][0x318] ;  /* 0x0000c600ff1e7b82 */ /* 0x000f220000000a00 */
[----:B---3--:R-:W-:Y:S07]  /*16b50*/  STS.128 [UR4+0x38580], R32 ;  /* 0x03858020ff007988 */ /* 0x008fee0008000c04 */
[----:B--2---:R-:W2:Y:S08]  /*16b60*/  LDC.64 R12, c[0x0][0x420] ;  /* 0x00010800ff0c7b82 */ /* 0x004eb00000000a00 */
[----:B------:R-:W2:Y:S08]  /*16b70*/  LDC.64 R14, c[0x0][0x428] ;  /* 0x00010a00ff0e7b82 */ /* 0x000eb00000000a00 */
[----:B-1----:R-:W1:Y:S01]  /*16b80*/  LDC.64 R8, c[0x0][0x430] ;  /* 0x00010c00ff087b82 */ /* 0x002e620000000a00 */
[----:B----4-:R-:W-:Y:S07]  /*16b90*/  STS.128 [UR4+0x38590], R28 ;  /* 0x0385901cff007988 */ /* 0x010fee0008000c04 */
[----:B------:R-:W1:Y:S01]  /*16ba0*/  LDC.64 R10, c[0x0][0x438] ;  /* 0x00010e00ff0a7b82 */ /* 0x000e620000000a00 */
[----:B--2---:R2:W-:Y:S07]  /*16bb0*/  STS.128 [UR4+0x38620], R12 ;  /* 0x0386200cff007988 */ /* 0x0045ee0008000c04 */
[----:B------:R-:W3:Y:S08]  /*16bc0*/  LDC.64 R24, c[0x0][0x320] ;  /* 0x0000c800ff187b82 */ /* 0x000ef00000000a00 */
[----:B------:R-:W3:Y:S01]  /*16bd0*/  LDC.64 R26, c[0x0][0x328] ;  /* 0x0000ca00ff1a7b82 */ /* 0x000ee20000000a00 */
[----:B--2---:R4:W5:Y:S07]  /*16be0*/  LDL.LU R14, [R1+0x210] ;  /* 0x00021000010e7983 */ /* 0x00496e0000300800 */
[----:B------:R-:W2:Y:S01]  /*16bf0*/  LDC.64 R4, c[0x0][0x330] ;  /* 0x0000cc00ff047b82 */ /* 0x000ea20000000a00 */
[----:B------:R4:W5:Y:S04]  /*16c00*/  LDL.LU.64 R12, [R1+0x208] ;  /* 0x00020800010c7983 */ /* 0x0009680000300a00 */
[----:B-1----:R1:W-:Y:S03]  /*16c10*/  STS.128 [UR4+0x38630], R8 ;  /* 0x03863008ff007988 */ /* 0x0023e60008000c04 */
[----:B------:R-:W2:Y:S01]  /*16c20*/  LDC.64 R6, c[0x0][0x338] ;  /* 0x0000ce00ff067b82 */ /* 0x000ea20000000a00 */
[----:B---3--:R3:W-:Y:S07]  /*16c30*/  STS.128 [UR4+0x385a0], R24 ;  /* 0x0385a018ff007988 */ /* 0x0087ee0008000c04 */
[----:B------:R-:W4:Y:S01]  /*16c40*/  LDC.64 R32, c[0x0][0x360] ;  /* 0x0000d800ff207b82 */ /* 0x000f220000000a00 */
[----:B-1----:R1:W5:Y:S07]  /*16c50*/  LDL.LU R11, [R1+0x200] ;  /* 0x00020000010b7983 */ /* 0x00236e0000300800 */
[----:B------:R-:W4:Y:S01]  /*16c60*/  LDC.64 R34, c[0x0][0x368] ;  /* 0x0000da00ff227b82 */ /* 0x000f220000000a00 */
[----:B--2---:R2:W-:Y:S07]  /*16c70*/  STS.128 [UR4+0x385b0], R4 ;  /* 0x0385b004ff007988 */ /* 0x0045ee0008000c04 */
[----:B------:R-:W1:Y:S08]  /*16c80*/  LDC.64 R28, c[0x0][0x370] ;  /* 0x0000dc00ff1c7b82 */ /* 0x000e700000000a00 */
[----:B------:R-:W1:Y:S08]  /*16c90*/  LDC.64 R30, c[0x0][0x378] ;  /* 0x0000de00ff1e7b82 */ /* 0x000e700000000a00 */
[----:B---3--:R-:W3:Y:S01]  /*16ca0*/  LDC.64 R24, c[0x0][0x400] ;  /* 0x00010000ff187b82 */ /* 0x008ee20000000a00 */
[----:B----4-:R4:W-:Y:S07]  /*16cb0*/  STS.128 [UR4+0x385e0], R32 ;  /* 0x0385e020ff007988 */ /* 0x0109ee0008000c04 */
[----:B------:R-:W3:Y:S08]  /*16cc0*/  LDC.64 R26, c[0x0][0x408] ;  /* 0x00010200ff1a7b82 */ /* 0x000ef00000000a00 */
[----:B--2---:R-:W2:Y:S01]  /*16cd0*/  LDC.64 R4, c[0x0][0x410] ;  /* 0x00010400ff047b82 */ /* 0x004ea20000000a00 */
[----:B-1----:R1:W-:Y:S07]  /*16ce0*/  STS.128 [UR4+0x385f0], R28 ;  /* 0x0385f01cff007988 */ /* 0x0023ee0008000c04 */
[----:B------:R-:W2:Y:S01]  /*16cf0*/  LDC.64 R6, c[0x0][0x418] ;  /* 0x00010600ff067b82 */ /* 0x000ea20000000a00 */
[----:B---3--:R3:W-:Y:S07]  /*16d00*/  STS.128 [UR4+0x38600], R24 ;  /* 0x03860018ff007988 */ /* 0x0087ee0008000c04 */
[----:B----4-:R-:W4:Y:S08]  /*16d10*/  LDC.64 R32, c[0x0][0x440] ;  /* 0x00011000ff207b82 */ /* 0x010f300000000a00 */
[----:B------:R-:W4:Y:S01]  /*16d20*/  LDC.64 R34, c[0x0][0x448] ;  /* 0x00011200ff227b82 */ /* 0x000f220000000a00 */
[----:B--2---:R2:W-:Y:S07]  /*16d30*/  STS.128 [UR4+0x38610], R4 ;  /* 0x03861004ff007988 */ /* 0x0045ee0008000c04 */
[----:B-1----:R-:W1:Y:S08]  /*16d40*/  LDC.64 R28, c[0x0][0x450] ;  /* 0x00011400ff1c7b82 */ /* 0x002e700000000a00 */
[----:B------:R-:W1:Y:S08]  /*16d50*/  LDC.64 R30, c[0x0][0x458] ;  /* 0x00011600ff1e7b82 */ /* 0x000e700000000a00 */
[----:B---3--:R-:W3:Y:S08]  /*16d60*/  LDC.64 R24, c[0x0][0x460] ;  /* 0x00011800ff187b82 */ /* 0x008ef00000000a00 */
[----:B------:R-:W3:Y:S08]  /*16d70*/  LDC.64 R26, c[0x0][0x468] ;  /* 0x00011a00ff1a7b82 */ /* 0x000ef00000000a00 */
[----:B--2---:R-:W2:Y:S08]  /*16d80*/  LDC.64 R4, c[0x0][0x470] ;  /* 0x00011c00ff047b82 */ /* 0x004eb00000000a00 */
[----:B------:R-:W2:Y:S01]  /*16d90*/  LDC.64 R6, c[0x0][0x478] ;  /* 0x00011e00ff067b82 */ /* 0x000ea20000000a00 */
[----:B----4-:R4:W-:Y:S04]  /*16da0*/  STS.128 [UR4+0x38640], R32 ;  /* 0x03864020ff007988 */ /* 0x0109e80008000c04 */
[----:B-1----:R4:W-:Y:S04]  /*16db0*/  STS.128 [UR4+0x38650], R28 ;  /* 0x0386501cff007988 */ /* 0x0029e80008000c04 */
[----:B---3--:R4:W-:Y:S04]  /*16dc0*/  STS.128 [UR4+0x38660], R24 ;  /* 0x03866018ff007988 */ /* 0x0089e80008000c04 */
[----:B--2---:R4:W-:Y:S02]  /*16dd0*/  STS.128 [UR4+0x38670], R4 ;  /* 0x03867004ff007988 */ /* 0x0049e40008000c04 */
.L_x_285:
[----:B--2---:R-:W-:Y:S05]  /*16de0*/  BSYNC B0 ;  /* 0x0000000000007941 */ /* 0x004fea0003800000 */
.L_x_284:
[----:B------:R-:W-:Y:S01]  /*16df0*/  ELECT P0, URZ, PT ;  /* 0x00000000003f782f */ /* 0x000fe20003800000 */
[----:B------:R-:W-:Y:S01]  /*16e00*/  NOP ;  /* 0x0000000000007918 */ /* 0x000fe20000000000 */
[----:B------:R-:W-:Y:S11]  /*16e10*/  BSSY B0, `(.L_x_286) ;  /* 0x000004c000007945 */ /* 0x000ff60003800000 */
[----:B------:R-:W-:Y:S05]  /*16e20*/  @!P0 BRA `(.L_x_287) ;  /* 0x0000000400288947 */ /* 0x000fea0003800000 */
[C---:B------:R-:W-:Y:S01]  /*16e30*/  SHF.L.U32 R10, R18.reuse, 0x3, RZ ;  /* 0x00000003120a7819 */ /* 0x040fe200000006ff */
[----:B------:R-:W-:Y:S01]  /*16e40*/  ULDC.64 UR4, c[0x0][0x518] ;  /* 0x0001460000047ab9 */ /* 0x000fe20000000a00 */
[----:B-----5:R-:W-:Y:S01]  /*16e50*/  SHF.L.U64.HI R14, R18, 0x3, R14 ;  /* 0x00000003120e7819 */ /* 0x020fe2000001020e */
[----:B------:R-:W-:Y:S01]  /*16e60*/  ULDC.64 UR6, c[0x0][0x528] ;  /* 0x00014a0000067ab9 */ /* 0x000fe20000000a00 */
[C---:B----4-:R-:W-:Y:S02]  /*16e70*/  IADD3 R4, P0, R10.reuse, UR4, RZ ;  /* 0x000000040a047c10 */ /* 0x050fe4000ff1e0ff */
[----:B------:R-:W-:Y:S02]  /*16e80*/  IADD3 R2, P1, R10, UR6, RZ ;  /* 0x000000060a027c10 */ /* 0x000fe4000ff3e0ff */
[C---:B------:R-:W-:Y:S01]  /*16e90*/  IADD3.X R5, R14.reuse, UR5, RZ, P0, !PT ;  /* 0x000000050e057c10 */ /* 0x040fe200087fe4ff */
[----:B------:R-:W-:Y:S01]  /*16ea0*/  ULDC.64 UR4, c[0x0][0x510] ;  /* 0x0001440000047ab9 */ /* 0x000fe20000000a00 */
[----:B------:R-:W-:Y:S01]  /*16eb0*/  IADD3.X R3, R14, UR7, RZ, P1, !PT ;  /* 0x000000070e037c10 */ /* 0x000fe20008ffe4ff */
[----:B------:R-:W-:-:S02]  /*16ec0*/  ULDC.64 UR6, c[0x0][0x520] ;  /* 0x0001480000067ab9 */ /* 0x000fc40000000a00 */
[----:B------:R1:W2:Y:S04]  /*16ed0*/  LDG.E.64 R8, desc[UR56][R4.64] ;  /* 0x0000003804087981 */ /* 0x0002a8000c1e1b00 */
[----:B------:R4:W3:Y:S01]  /*16ee0*/  LDG.E.64 R6, desc[UR56][R2.64] ;  /* 0x0000003802067981 */ /* 0x0008e2000c1e1b00 */
[C---:B-1----:R-:W-:Y:S02]  /*16ef0*/  IADD3 R4, P0, R10.reuse, UR4, RZ ;  /* 0x000000040a047c10 */ /* 0x042fe4000ff1e0ff */
[----:B----4-:R-:W-:Y:S02]  /*16f00*/  IADD3 R2, P1, R10, UR6, RZ ;  /* 0x000000060a027c10 */ /* 0x010fe4000ff3e0ff */
[C---:B------:R-:W-:Y:S02]  /*16f10*/  IADD3.X R5, R14.reuse, UR5, RZ, P0, !PT ;  /* 0x000000050e057c10 */ /* 0x040fe400087fe4ff */
[----:B------:R-:W-:-:S04]  /*16f20*/  IADD3.X R3, R14, UR7, RZ, P1, !PT ;  /* 0x000000070e037c10 */ /* 0x000fc80008ffe4ff */
[----:B------:R-:W4:Y:S04]  /*16f30*/  LDG.E.64 R4, desc[UR56][R4.64] ;  /* 0x0000003804047981 */ /* 0x000f28000c1e1b00 */
[----:B------:R-:W4:Y:S01]  /*16f40*/  LDG.E.64 R2, desc[UR56][R2.64] ;  /* 0x0000003802027981 */ /* 0x000f22000c1e1b00 */
[----:B------:R-:W-:Y:S01]  /*16f50*/  UMOV UR4, 0x400 ;  /* 0x0000040000047882 */ /* 0x000fe20000000000 */
[----:B------:R-:W-:Y:S01]  /*16f60*/  IADD3 R24, R11, -0x1, RZ ;  /* 0xffffffff0b187810 */ /* 0x000fe20007ffe0ff */
[----:B------:R-:W-:Y:S01]  /*16f70*/  ULEA UR4, UR41, UR4, 0x18 ;  /* 0x0000000429047291 */ /* 0x000fe2000f8ec03f */
[----:B------:R-:W-:Y:S01]  /*16f80*/  VIADD R25, R12, 0xffffffff ;  /* 0xffffffff0c197836 */ /* 0x000fe20000000000 */
[----:B------:R-:W-:Y:S01]  /*16f90*/  CS2R R26, SRZ ;  /* 0x00000000001a7805 */ /* 0x000fe2000001ff00 */
[----:B------:R-:W-:Y:S01]  /*16fa0*/  VIADD R13, R13, 0xffffffff ;  /* 0xffffffff0d0d7836 */ /* 0x000fe20000000000 */
[----:B------:R-:W-:Y:S01]  /*16fb0*/  UIADD3 UR5, UR4, 0x38580, URZ ;  /* 0x0003858004057890 */ /* 0x000fe2000fffe03f */
[----:B------:R-:W-:Y:S01]  /*16fc0*/  MOV R12, R24 ;  /* 0x00000018000c7202 */ /* 0x000fe20000000f00 */
[----:B------:R-:W-:-:S03]  /*16fd0*/  UIADD3 UR6, UR4, 0x38600, URZ ;  /* 0x0003860004067890 */ /* 0x000fc6000fffe03f */
[----:B------:R-:W1:Y:S01]  /*16fe0*/  LDS R10, [UR4+0x3859c] ;  /* 0x03859c04ff0a7984 */ /* 0x000e620008000800 */
[----:B------:R-:W-:Y:S02]  /*16ff0*/  IMAD.U32 R22, RZ, RZ, UR5 ;  /* 0x00000005ff167e24 */ /* 0x000fe4000f8e00ff */
[----:B------:R-:W-:Y:S01]  /*17000*/  MOV R28, UR6 ;  /* 0x00000006001c7c02 */ /* 0x000fe20008000f00 */
[----:B------:R-:W1:Y:S02]  /*17010*/  LDS R14, [UR4+0x3861c] ;  /* 0x03861c04ff0e7984 */ /* 0x000e640008000800 */
[----:B------:R-:W-:Y:S02]  /*17020*/  SHF.R.U64 R22, R22, 0x4, RZ ;  /* 0x0000000416167819 */ /* 0x000fe400000012ff */
[----:B------:R-:W-:Y:S01]  /*17030*/  SHF.R.U64 R28, R28, 0x4, RZ ;  /* 0x000000041c1c7819 */ /* 0x000fe200000012ff */
[----:B------:R-:W-:Y:S04]  /*17040*/  STS.128 [UR4+0x385a0], R24 ;  /* 0x0385a018ff007988 */ /* 0x000fe80008000c04 */
[----:B------:R-:W-:Y:S04]  /*17050*/  STS [UR4+0x38590], R22 ;  /* 0x03859016ff007988 */ /* 0x000fe80008000804 */
[----:B------:R-:W-:Y:S04]  /*17060*/  STS [UR4+0x38594], R22 ;  /* 0x03859416ff007988 */ /* 0x000fe80008000804 */
[----:B------:R-:W-:Y:S04]  /*17070*/  STS [UR4+0x38610], R28 ;  /* 0x0386101cff007988 */ /* 0x000fe80008000804 */
[----:B------:R-:W-:Y:S04]  /*17080*/  STS [UR4+0x38614], R28 ;  /* 0x0386141cff007988 */ /* 0x000fe80008000804 */
[----:B------:R-:W-:Y:S04]  /*17090*/  STS [UR4+0x385b0], RZ ;  /* 0x0385b0ffff007988 */ /* 0x000fe80008000804 */
[----:B------:R-:W-:Y:S01]  /*170a0*/  STS [UR4+0x38630], RZ ;  /* 0x038630ffff007988 */ /* 0x000fe20008000804 */
[----:B--2---:R-:W-:-:S04]  /*170b0*/  LOP3.LUT R9, R9, 0x1fffffff, RZ, 0xc0, !PT ;  /* 0x1fffffff09097812 */ /* 0x004fc800078ec0ff */
[----:B------:R-:W-:Y:S02]  /*170c0*/  SHF.R.U32.HI R15, RZ, 0x4, R9 ;  /* 0x00000004ff0f7819 */ /* 0x000fe40000011609 */
[----:B---3--:R-:W-:Y:S02]  /*170d0*/  LOP3.LUT R7, R7, 0x1fffffff, RZ, 0xc0, !PT ;  /* 0x1fffffff07077812 */ /* 0x008fe400078ec0ff */
[----:B-1----:R-:W-:Y:S02]  /*170e0*/  LOP3.LUT R10, R10, 0xf, R15, 0xb8, !PT ;  /* 0x0000000f0a0a7812 */ /* 0x002fe400078eb80f */
[----:B------:R-:W-:Y:S02]  /*170f0*/  SHF.R.U32.HI R15, RZ, 0x4, R7 ;  /* 0x00000004ff0f7819 */ /* 0x000fe40000011607 */
[----:B------:R-:W-:Y:S01]  /*17100*/  SHF.R.U64 R9, R8, 0x4, R9 ;  /* 0x0000000408097819 */ /* 0x000fe20000001209 */
[----:B------:R-:W-:Y:S01]  /*17110*/  STS [UR4+0x3859c], R10 ;  /* 0x03859c0aff007988 */ /* 0x000fe20008000804 */
[----:B------:R-:W-:-:S02]  /*17120*/  LOP3.LUT R15, R14, 0xf, R15, 0xb8, !PT ;  /* 0x0000000f0e0f7812 */ /* 0x000fc400078eb80f */
[----:B------:R-:W-:Y:S01]  /*17130*/  SHF.R.U64 R8, R6, 0x4, R7 ;  /* 0x0000000406087819 */ /* 0x000fe20000001207 */
[----:B------:R-:W1:Y:S04]  /*17140*/  LDS R14, [UR4+0x3859c] ;  /* 0x03859c04ff0e7984 */ /* 0x000e680008000800 */
[----:B------:R-:W-:Y:S04]  /*17150*/  STS [UR4+0x3861c], R15 ;  /* 0x03861c0fff007988 */ /* 0x000fe80008000804 */
[----:B------:R-:W2:Y:S04]  /*17160*/  LDS R19, [UR4+0x3861c] ;  /* 0x03861c04ff137984 */ /* 0x000ea80008000800 */
[----:B------:R-:W-:Y:S04]  /*17170*/  STS [UR4+0x3858c], R9 ;  /* 0x03858c09ff007988 */ /* 0x000fe80008000804 */
[----:B----4-:R-:W-:Y:S04]  /*17180*/  STS.64 [UR4+0x38580], R4 ;  /* 0x03858004ff007988 */ /* 0x010fe80008000a04 */
[----:B------:R-:W-:Y:S04]  /*17190*/  STS.64 [UR4+0x38600], R2 ;  /* 0x03860002ff007988 */ /* 0x000fe80008000a04 */
[----:B------:R-:W-:Y:S01]  /*171a0*/  STS [UR4+0x3860c], R8 ;  /* 0x03860c08ff007988 */ /* 0x000fe20008000804 */
[----:B-1----:R-:W-:-:S05]  /*171b0*/  LOP3.LUT R14, R14, 0xf0, RZ, 0xb8, !PT ;  /* 0x000000f00e0e7812 */ /* 0x002fca00078eb8ff */
[----:B------:R1:W-:Y:S01]  /*171c0*/  STS [UR4+0x3859c], R14 ;  /* 0x03859c0eff007988 */ /* 0x0003e20008000804 */
[----:B--2---:R-:W-:-:S03]  /*171d0*/  LOP3.LUT R19, R19, 0xf0, RZ, 0xb8, !PT ;  /* 0x000000f013137812 */ /* 0x004fc600078eb8ff */
[----:B------:R-:W2:Y:S04]  /*171e0*/  LDS R23, [UR4+0x3859c] ;  /* 0x03859c04ff177984 */ /* 0x000ea80008000800 */
[----:B------:R-:W-:Y:S01]  /*171f0*/  STS [UR4+0x3861c], R19 ;  /* 0x03861c13ff007988 */ /* 0x000fe20008000804 */
[----:B-1----:R-:W-:-:S03]  /*17200*/  CS2R R14, SRZ ;  /* 0x00000000000e7805 */ /* 0x002fc6000001ff00 */
[----:B------:R-:W1:Y:S04]  /*17210*/  LDS R29, [UR4+0x3861c] ;  /* 0x03861c04ff1d7984 */ /* 0x000e680008000800 */
[----:B------:R-:W-:Y:S01]  /*17220*/  STS.128 [UR4+0x38620], R12 ;  /* 0x0386200cff007988 */ /* 0x000fe20008000c04 */
[----:B--2---:R-:W-:-:S05]  /*17230*/  LOP3.LUT R23, R23, 0xf00, RZ, 0xb8, !PT ;  /* 0x00000f0017177812 */ /* 0x004fca00078eb8ff */
[----:B------:R-:W-:Y:S01]  /*17240*/  STS.64 [UR4+0x38598], R22 ;  /* 0x03859816ff007988 */ /* 0x000fe20008000a04 */
[----:B-1----:R-:W-:-:S03]  /*17250*/  LOP3.LUT R29, R29, 0xf00, RZ, 0xb8, !PT ;  /* 0x00000f001d1d7812 */ /* 0x002fc600078eb8ff */
[----:B------:R-:W1:Y:S04]  /*17260*/  LDS R10, [UR4+0x3859c] ;  /* 0x03859c04ff0a7984 */ /* 0x000e680008000800 */
[----:B------:R-:W-:Y:S04]  /*17270*/  STS.64 [UR4+0x38618], R28 ;  /* 0x0386181cff007988 */ /* 0x000fe80008000a04 */
[----:B------:R-:W2:Y:S01]  /*17280*/  LDS R19, [UR4+0x3861c] ;  /* 0x03861c04ff137984 */ /* 0x000ea20008000800 */
[----:B-1----:R-:W-:-:S05]  /*17290*/  LOP3.LUT R6, R10, 0xf000, RZ, 0xb8, !PT ;  /* 0x0000f0000a067812 */ /* 0x002fca00078eb8ff */
[----:B------:R1:W-:Y:S01]  /*172a0*/  STS [UR4+0x3859c], R6 ;  /* 0x03859c06ff007988 */ /* 0x0003e20008000804 */
[----:B--2---:R-:W-:-:S05]  /*172b0*/  LOP3.LUT R7, R19, 0xf000, RZ, 0xb8, !PT ;  /* 0x0000f00013077812 */ /* 0x004fca00078eb8ff */
[----:B------:R1:W-:Y:S02]  /*172c0*/  STS [UR4+0x3861c], R7 ;  /* 0x03861c07ff007988 */ /* 0x0003e40008000804 */
.L_x_287:
[----:B------:R-:W-:Y:S05]  /*172d0*/  BSYNC B0 ;  /* 0x0000000000007941 */ /* 0x000fea0003800000 */
.L_x_286:
[----:B------:R-:W-:Y:S01]  /*172e0*/  ELECT P0, URZ, PT ;  /* 0x00000000003f782f */ /* 0x000fe20003800000 */
[----:B------:R-:W-:Y:S01]  /*172f0*/  NOP ;  /* 0x0000000000007918 */ /* 0x000fe20000000000 */
[----:B------:R-:W-:Y:S11]  /*17300*/  BSSY B0, `(.L_x_288) ;  /* 0x0000004000007945 */ /* 0x000ff60003800000 */
[----:B------:R-:W-:Y:S05]  /*17310*/  @!P0 BRA `(.L_x_289) ;  /* 0x0000000000088947 */ /* 0x000fea0003800000 */
[----:B------:R0:W-:Y:S01]  /*17320*/  UTMACMDFLUSH ;  /* 0x00000000000079b7 */ /* 0x0001e20000000000 */
[----:B------:R-:W-:-:S04]  /*17330*/  DEPBAR.LE SB0, 0x0 ;  /* 0x000080000000791a */ /* 0x000fc80000000000 */
.L_x_289:
[----:B------:R-:W-:Y:S05]  /*17340*/  BSYNC B0 ;  /* 0x0000000000007941 */ /* 0x000fea0003800000 */
.L_x_288:
[----:B------:R-:W-:Y:S01]  /*17350*/  UMOV UR4, 0x400 ;  /* 0x0000040000047882 */ /* 0x000fe20000000000 */
[----:B---3--:R-:W-:Y:S01]  /*17360*/  IMAD.SHL.U32 R0, R0, 0x4, RZ ;  /* 0x0000000400007824 */ /* 0x008fe200078e00ff */
[----:B------:R-:W-:Y:S01]  /*17370*/  ULEA UR17, UR41, UR4, 0x18 ;  /* 0x0000000429117291 */ /* 0x000fe2000f8ec03f */
[----:B------:R-:W-:-:S03]  /*17380*/  ULDC UR14, c[0x0][0x884] ;  /* 0x00022100000e7ab9 */ /* 0x000fc60000000800 */
[----:B------:R-:W-:Y:S01]  /*17390*/  UIADD3 UR20, UR17, 0x38580, URZ ;  /* 0x0003858011147890 */ /* 0x000fe2000fffe03f */
[----:B----4-:R-:W-:Y:S01]  /*173a0*/  IADD3 R4, P0, R0, UR12, RZ ;  /* 0x0000000c00047c10 */ /* 0x010fe2000ff1e0ff */
[----:B------:R-:W-:Y:S01]  /*173b0*/  UIMAD.WIDE UR14, UR14, 0x80, UR12 ;  /* 0x000000800e0e78a5 */ /* 0x000fe2000f8e020c */
[----:B-1----:R-:W-:Y:S02]  /*173c0*/  IMAD.MOV.U32 R6, RZ, RZ, 0x1 ;  /* 0x00000001ff067424 */ /* 0x002fe400078e00ff */
[----:B------:R-:W-:-:S03]  /*173d0*/  IADD3.X R5, RZ, UR13, RZ, P0, !PT ;  /* 0x0000000dff057c10 */ /* 0x000fc600087fe4ff */
[----:B------:R-:W-:Y:S01]  /*173e0*/  IADD3 R2, P1, R0, UR14, RZ ;  /* 0x0000000e00027c10 */ /* 0x000fe2000ff3e0ff */
[----:B------:R-:W1:Y:S04]  /*173f0*/  LDS R7, [R0+UR20] ;  /* 0x0000001400077984 */ /* 0x000e680008000800 */
[----:B------:R2:W3:Y:S01]  /*17400*/  LDS R9, [R0+UR20+0x80] ;  /* 0x0000801400097984 */ /* 0x0004e20008000800 */
[----:B------:R-:W-:Y:S01]  /*17410*/  IMAD.X R3, RZ, RZ, UR15, P1 ;  /* 0x0000000fff037e24 */ /* 0x000fe200088e06ff */
[----:B------:R-:W-:Y:S01]  /*17420*/  MOV R8, 0x1 ;  /* 0x0000000100087802 */ /* 0x000fe20000000f00 */
[----:B------:R-:W-:Y:S01]  /*17430*/  BSSY B0, `(.L_x_290) ;  /* 0x00000e7000007945 */ /* 0x000fe20003800000 */
[----:B------:R-:W-:Y:S01]  /*17440*/  USHF.L.U32 UR4, UR41, 0x7, URZ ;  /* 0x0000000729047899 */ /* 0x000fe2000800063f */
[----:B------:R-:W-:Y:S01]  /*17450*/  MOV R19, RZ ;  /* 0x000000ff00137202 */ /* 0x000fe20000000f00 */
[----:B------:R-:W-:Y:S01]  /*17460*/  IMAD.MOV.U32 R20, RZ, RZ, RZ ;  /* 0x000000ffff147224 */ /* 0x000fe200078e00ff */
[----:B------:R-:W-:Y:S01]  /*17470*/  MOV R10, RZ ;  /* 0x000000ff000a7202 */ /* 0x000fe20000000f00 */
[----:B--2---:R-:W-:Y:S01]  /*17480*/  IMAD.MOV.U32 R0, RZ, RZ, 0x1 ;  /* 0x00000001ff007424 */ /* 0x004fe200078e00ff */
[----:B------:R-:W-:-:S02]  /*17490*/  USHF.L.U32 UR18, UR41, 0xe, URZ ;  /* 0x0000000e29127899 */ /* 0x000fc4000800063f */
[----:B------:R-:W-:Y:S02]  /*174a0*/  ULOP3.LUT UR22, UR53, 0x1, URZ, 0xfc, !UPT ;  /* 0x0000000135167892 */ /* 0x000fe4000f8efc3f */
[----:B------:R-:W-:Y:S02]  /*174b0*/  ULOP3.LUT UR19, UR52, 0x2, URZ, 0xfc, !UPT ;  /* 0x0000000234137892 */ /* 0x000fe4000f8efc3f */
[----:B------:R-:W-:Y:S02]  /*174c0*/  ULOP3.LUT UR16, UR4, 0x80, URZ, 0xc0, !UPT ;  /* 0x0000008004107892 */ /* 0x000fe4000f8ec03f */
[----:B------:R-:W-:Y:S01]  /*174d0*/  UIADD3 UR21, UR17, 0x38600, URZ ;  /* 0x0003860011157890 */ /* 0x000fe2000fffe03f */
[----:B-1----:R-:W5:Y:S04]  /*174e0*/  ATOMG.E.EXCH.STRONG.GPU PT, RZ, [R4], R7 ;  /* 0x0000000704ff73a8 */ /* 0x002f6800041ee100 */
[----:B---3--:R1:W5:Y:S02]  /*174f0*/  ATOMG.E.EXCH.STRONG.GPU PT, RZ, [R2], R9 ;  /* 0x0000000902ff73a8 */ /* 0x00836400041ee100 */
[----:B-1----:R-:W-:-:S02]  /*17500*/  PRMT R2, R6, 0x7610, R2 ;  /* 0x0000761006027816 */ /* 0x002fc40000000002 */
[----:B------:R-:W-:-:S07]  /*17510*/  PRMT R3, R8, 0x7610, R3 ;  /* 0x0000761008037816 */ /* 0x000fce0000000003 */
.L_x_309:
[----:B------:R-:W-:Y:S01]  /*17520*/  LOP3.LUT P0, RZ, R3, 0xff, RZ, 0xc0, !PT ;  /* 0x000000ff03ff7812 */ /* 0x000fe2000780c0ff */
[----:B------:R-:W-:Y:S05]  /*17530*/  YIELD ;  /* 0x0000000000007946 */ /* 0x000fea0003800000 */
[----:B-----5:R-:W-:Y:S01]  /*17540*/  IADD3 R4, R11, 0x7f, RZ ;  /* 0x0000007f0b047810 */ /* 0x020fe20007ffe0ff */
[----:B------:R-:W-:Y:S03]  /*17550*/  BSSY B1, `(.L_x_291) ;  /* 0x0000009000017945 */ /* 0x000fe60003800000 */
[----:B------:R-:W-:-:S04]  /*17560*/  SHF.R.S32.HI R5, RZ, 0x1f, R4 ;  /* 0x0000001fff057819 */ /* 0x000fc80000011404 */
[----:B------:R-:W-:Y:S01]  /*17570*/  LEA.HI R5, R5, R4, RZ, 0x7 ;  /* 0x0000000405057211 */ /* 0x000fe200078f38ff */
[----:B------:R-:W-:Y:S06]  /*17580*/  @!P0 BRA `(.L_x_292) ;  /* 0x0000000000148947 */ /* 0x000fec0003800000 */
[----:B------:R-:W-:-:S04]  /*17590*/  DEPBAR {5,4,3,2,1,0} ;  /* 0x0000003f0000791a */ /* 0x000fc80000000000 */
[----:B------:R1:W-:Y:S01]  /*175a0*/  UTMACCTL.IV [UR12] ;  /* 0x000000000c0079b9 */ /* 0x0003e20008000000 */
[----:B------:R-:W-:-:S04]  /*175b0*/  DEPBAR {5,4,3,2,1,0} ;  /* 0x0000003f0000791a */ /* 0x000fc80000000000 */
[----:B------:R1:W-:Y:S02]  /*175c0*/  UTMACCTL.IV [UR14] ;  /* 0x000000000e0079b9 */ /* 0x0003e40008000000 */
[----:B-1----:R-:W-:Y:S01]  /*175d0*/  NOP ;  /* 0x0000000000007918 */ /* 0x002fe20000000000 */
.L_x_292:
[----:B------:R-:W-:Y:S05]  /*175e0*/  BSYNC B1 ;  /* 0x0000000000017941 */ /* 0x000fea0003800000 */
.L_x_291:
[----:B------:R-:W-:Y:S01]  /*175f0*/  UMOV UR4, 0xffffffff ;  /* 0xffffffff00047882 */ /* 0x000fe20000000000 */
[----:B------:R-:W-:Y:S02]  /*17600*/  SHF.R.S32.HI R8, RZ, 0x7, R5 ;  /* 0x00000007ff087819 */ /* 0x000fe40000011405 */
[----:B------:R-:W-:Y:S05]  /*17610*/  BRA.DIV UR4, `(.L_x_293) ;  /* 0x0000004204607947 */ /* 0x000fea000b800000 */
[----:B------:R-:W-:-:S13]  /*17620*/  ELECT P6, URZ, PT ;  /* 0x00000000003f782f */ /* 0x000fda00038c0000 */
.L_x_396:
[----:B------:R-:W-:Y:S01]  /*17630*/  ISETP.LT.OR P6, PT, R11, 0x1, !P6 ;  /* 0x000000010b00780c */ /* 0x000fe200077c1670 */
[----:B------:R-:W-:-:S12]  /*17640*/  BSSY B1, `(.L_x_294) ;  /* 0x000002f000017945 */ /* 0x000fd80003800000 */
[----:B------:R-:W-:Y:S05]  /*17650*/  @P6 BRA `(.L_x_295) ;  /* 0x0000000000b46947 */ /* 0x000fea0003800000 */
[----:B------:R-:W-:Y:S01]  /*17660*/  LEA R17, R17, UR16, 0x8 ;  /* 0x0000001011117c11 */ /* 0x000fe2000f8e40ff */
[----:B------:R-:W-:Y:S01]  /*17670*/  IMAD.SHL.U32 R16, R16, 0x100, RZ ;  /* 0x0000010010107824 */ /* 0x000fe200078e00ff */
[----:B------:R-:W-:Y:S01]  /*17680*/  IADD3 R7, R8, 0x1, RZ ;  /* 0x0000000108077810 */ /* 0x000fe20007ffe0ff */
[----:B------:R-:W-:Y:S01]  /*17690*/  IMAD.MOV.U32 R9, RZ, RZ, RZ ;  /* 0x000000ffff097224 */ /* 0x000fe200078e00ff */
[----:B------:R-:W-:Y:S01]  /*176a0*/  MOV R3, R0 ;  /* 0x0000000000037202 */ /* 0x000fe20000000f00 */
[----:B------:R-:W-:-:S07]  /*176b0*/  IMAD.MOV.U32 R4, RZ, RZ, R19 ;  /* 0x000000ffff047224 */ /* 0x000fce00078e0013 */
.L_x_298:
[----:B-1----:R-:W-:Y:S01]  /*176c0*/  LEA R12, R4, UR17, 0x3 ;  /* 0x00000011040c7c11 */ /* 0x002fe2000f8e18ff */
[----:B------:R-:W-:Y:S05]  /*176d0*/  YIELD ;  /* 0x0000000000007946 */ /* 0x000fea0003800000 */
[----:B------:R-:W-:Y:S02]  /*176e0*/  SHF.L.U32 R5, R3, 0x1f, RZ ;  /* 0x0000001f03057819 */ /* 0x000fe400000006ff */
[----:B------:R-:W-:Y:S02]  /*176f0*/  LOP3.LUT P1, RZ, R21, 0x7f, RZ, 0xc0, !PT ;  /* 0x0000007f15ff7812 */ /* 0x000fe4000782c0ff */
[----:B------:R-:W1:Y:S11]  /*17700*/  SYNCS.PHASECHK.TRANS64.TRYWAIT P0, [R12+URZ+0x38498], R5 ;  /* 0x038498050c0075a7 */ /* 0x000e76000800017f */
[----:B------:R-:W2:Y:S01]  /*17710*/  @!P1 LDC R6, c[0x0][0x500] ;  /* 0x00014000ff069b82 */ /* 0x000ea20000000800 */
[----:B-1----:R-:W-:Y:S05]  /*17720*/  @!P0 BRA `(.L_x_296) ;  /* 0x00000040003c8947 */ /* 0x002fea0003800000 */
.L_x_397:
[----:B------:R-:W-:Y:S01]  /*17730*/  UPRMT UR4, UR19, 0x9910, URZ ;  /* 0x0000991013047896 */ /* 0x000fe2000800003f */
[----:B--2---:R2:W-:Y:S03]  /*17740*/  @!P1 SYNCS.ARRIVE.TRANS64 RZ, [R12+URZ+0x38480], R6 ;  /* 0x038480060cff99a7 */ /* 0x0045e6000800003f */
[----:B------:R-:W-:-:S06]  /*17750*/  UISETP.NE.AND UP0, UPT, UR4, 0x2, UPT ;  /* 0x000000020400788c */ /* 0x000fcc000bf05270 */
[----:B------:R-:W-:-:S13]  /*17760*/  PLOP3.LUT P0, PT, PT, PT, UP0, 0x80, 0x0 ;  /* 0x000000000000781c */ /* 0x000fda0003f0f008 */
[----:B--2---:R-:W-:Y:S05]  /*17770*/  @P0 BRA `(.L_x_297) ;  /* 0x0000000000040947 */ /* 0x004fea0003800000 */
[----:B------:R-:W-:Y:S01]  /*17780*/  BPT.TRAP 0x1 ;  /* 0x000000040000795c */ /* 0x000fe20000300000 */
.L_x_297:
[----:B------:R-:W-:Y:S01]  /*17790*/  R2UR UR4, R4 ;  /* 0x00000000040472ca */ /* 0x000fe200000e0000 */
[----:B------:R-:W-:Y:S01]  /*177a0*/  VIADD R7, R7, 0xffffffff ;  /* 0xffffffff07077836 */ /* 0x000fe20000000000 */
[----:B------:R-:W-:Y:S01]  /*177b0*/  R2UR UR5, R12 ;  /* 0x000000000c0572ca */ /* 0x000fe200000e0000 */
[----:B------:R-:W-:Y:S01]  /*177c0*/  UMOV UR24, 0x0 ;  /* 0x0000000000187882 */ /* 0x000fe20000000000 */
[----:B------:R-:W-:Y:S01]  /*177d0*/  R2UR UR6, R9 ;  /* 0x00000000090672ca */ /* 0x000fe200000e0000 */
[----:B------:R-:W-:Y:S01]  /*177e0*/  UMOV UR25, 0x10000000 ;  /* 0x1000000000197882 */ /* 0x000fe20000000000 */
[----:B------:R-:W-:Y:S01]  /*177f0*/  R2UR UR7, R16 ;  /* 0x00000000100772ca */ /* 0x000fe200000e0000 */
[----:B------:R-:W-:Y:S01]  /*17800*/  UMOV UR23, 0x30000 ;  /* 0x0003000000177882 */ /* 0x000fe20000000000 */
[----:B------:R-:W-:Y:S02]  /*17810*/  R2UR UR11, R17 ;  /* 0x00000000110b72ca */ /* 0x000fe400000e0000 */
[----:B------:R-:W-:-:S02]  /*17820*/  ISETP.GT.AND P1, PT, R7, 0x1, PT ;  /* 0x000000010700780c */ /* 0x000fc40003f24270 */
[----:B------:R-:W-:Y:S01]  /*17830*/  IADD3 R4, R4, 0x1, RZ ;  /* 0x0000000104047810 */ /* 0x000fe20007ffe0ff */
[----:B------:R-:W-:Y:S01]  /*17840*/  USHF.L.U32 UR4, UR4, 0xf, URZ ;  /* 0x0000000f04047899 */ /* 0x000fe2000800063f */
[----:B------:R-:W-:Y:S01]  /*17850*/  IADD3 R9, R9, 0x80, RZ ;  /* 0x0000008009097810 */ /* 0x000fe20007ffe0ff */
[----:B------:R-:W-:Y:S01]  /*17860*/  UIADD3 UR5, UR5, 0x38480, URZ ;  /* 0x0003848005057890 */ /* 0x000fe2000fffe03f */
[C---:B------:R-:W-:Y:S01]  /*17870*/  ISETP.NE.AND P0, PT, R4.reuse, 0x3, PT ;  /* 0x000000030400780c */ /* 0x040fe20003f05270 */
[----:B------:R-:W-:Y:S02]  /*17880*/  ULOP3.LUT UR8, UR4, 0x4000, UR18, 0xf8, !UPT ;  /* 0x0000400004087892 */ /* 0x000fe4000f8ef812 */
[----:B------:R-:W-:Y:S01]  /*17890*/  UIADD3 UR4, UR17, UR4, URZ ;  /* 0x0000000411047290 */ /* 0x000fe2000fffe03f */
[----:B------:R-:W-:Y:S01]  /*178a0*/  SEL R6, RZ, 0x1, P0 ;  /* 0x00000001ff067807 */ /* 0x000fe20000000000 */
[----:B------:R-:W-:Y:S01]  /*178b0*/  UIADD3 UR8, UR17, 0x18000, UR8 ;  /* 0x0001800011087890 */ /* 0x000fe2000fffe008 */
[----:B------:R-:W-:Y:S01]  /*178c0*/  SEL R4, R4, RZ, P0 ;  /* 0x000000ff04047207 */ /* 0x000fe20000000000 */
[----:B------:R-:W-:Y:S01]  /*178d0*/  UMOV UR10, UR6 ;  /* 0x00000006000a7c82 */ /* 0x000fe20008000000 */
[----:B------:R-:W-:Y:S01]  /*178e0*/  UMOV UR9, UR5 ;  /* 0x0000000500097c82 */ /* 0x000fe20008000000 */
[----:B------:R-:W-:-:S03]  /*178f0*/  LOP3.LUT R3, R3, R6, RZ, 0x3c, !PT ;  /* 0x0000000603037212 */ /* 0x000fc600078e3cff */
[----:B------:R2:W-:Y:S02]  /*17900*/  UTMALDG.2D [UR4], [UR12], desc[UR24] ;  /* 0x000018040c0075b4 */ /* 0x0005e40008009000 */
[----:B------:R2:W-:Y:S02]  /*17910*/  UTMALDG.2D.MULTICAST [UR8], [UR14], UR23, desc[UR24] ;  /* 0x000018080e0073b4 */ /* 0x0005e40008009817 */
[----:B--2---:R-:W-:Y:S05]  /*17920*/  @P1 BRA `(.L_x_298) ;  /* 0xfffffffc00641947 */ /* 0x004fea000383ffff */
.L_x_295:
[----:B------:R-:W-:Y:S05]  /*17930*/  BSYNC B1 ;  /* 0x0000000000017941 */ /* 0x000fea0003800000 */
.L_x_294:
[----:B------:R-:W-:Y:S01]  /*17940*/  LOP3.LUT P1, RZ, R2, 0xff, RZ, 0xc0, !PT ;  /* 0x000000ff02ff7812 */ /* 0x000fe2000782c0ff */
[----:B------:R-:W-:Y:S01]  /*17950*/  IMAD.IADD R4, R8, 0x1, R19 ;  /* 0x0000000108047824 */ /* 0x000fe200078e0213 */
[----:B------:R-:W-:-:S03]  /*17960*/  MOV R6, UR22 ;  /* 0x0000001600067c02 */ /* 0x000fc60008000f00 */
[C---:B------:R-:W-:Y:S01]  /*17970*/  IMAD.WIDE.U32 R2, R4.reuse, -0x55555555, RZ ;  /* 0xaaaaaaab04027825 */ /* 0x040fe200078e00ff */
[----:B------:R-:W-:Y:S02]  /*17980*/  ISETP.GT.U32.AND P0, PT, R4, 0x2, PT ;  /* 0x000000020400780c */ /* 0x000fe40003f04070 */
[----:B------:R-:W-:Y:S02]  /*17990*/  ISETP.NE.AND P2, PT, R6, 0x3, PT ;  /* 0x000000030600780c */ /* 0x000fe40003f45270 */
[C---:B------:R-:W-:Y:S02]  /*179a0*/  ISETP.LT.U32.AND P0, PT, R8.reuse, 0x3, P0 ;  /* 0x000000030800780c */ /* 0x040fe40000701070 */
[----:B------:R-:W-:Y:S01]  /*179b0*/  SHF.R.U32.HI R3, RZ, 0x1, R3 ;  /* 0x00000001ff037819 */ /* 0x000fe20000011603 */
[----:B------:R-:W-:Y:S01]  /*179c0*/  @P1 SYNCS.ARRIVE.TRANS64.A1T0 RZ, [UR17+0x384f8], RZ ;  /* 0x0384f8ffffff19a7 */ /* 0x000fe20008100011 */
[----:B------:R-:W-:Y:S02]  /*179d0*/  ISETP.GE.U32.AND P1, PT, R8, 0x3, PT ;  /* 0x000000030800780c */ /* 0x000fe40003f26070 */
[----:B-1----:R-:W-:Y:S01]  /*179e0*/  SEL R5, RZ, 0x1, !P0 ;  /* 0x00000001ff057807 */ /* 0x002fe20004000000 */
[----:B------:R-:W-:-:S03]  /*179f0*/  IMAD R19, R3, -0x3, R4 ;  /* 0xfffffffd03137824 */ /* 0x000fc600078e0204 */
[----:B------:R-:W-:-:S07]  /*17a00*/  LOP3.LUT R0, R0, R5, RZ, 0x3c, !PT ;  /* 0x0000000500007212 */ /* 0x000fce00078e3cff */
[----:B------:R-:W-:Y:S01]  /*17a10*/  @P1 LOP3.LUT R0, R0, 0x1, R3, 0x78, !PT ;  /* 0x0000000100001812 */ /* 0x000fe200078e7803 */
[----:B------:R-:W-:Y:S06]  /*17a20*/  @!P2 BRA `(.L_x_299) ;  /* 0x000000000004a947 */ /* 0x000fec0003800000 */
[----:B------:R-:W-:Y:S01]  /*17a30*/  BPT.TRAP 0x1 ;  /* 0x000000040000795c */ /* 0x000fe20000300000 */
.L_x_299:
[----:B------:R-:W-:Y:S01]  /*17a40*/  LEA R3, R10, UR17, 0x3 ;  /* 0x000000110a037c11 */ /* 0x000fe2000f8e18ff */
[----:B------:R-:W-:Y:S01]  /*17a50*/  BSSY B1, `(.L_x_300) ;  /* 0x0000005000017945 */ /* 0x000fe20003800000 */
[----:B------:R-:W-:Y:S02]  /*17a60*/  SHF.L.U32 R2, R20, 0x1f, RZ ;  /* 0x0000001f14027819 */ /* 0x000fe400000006ff */
[----:B------:R-:W-:Y:S02]  /*17a70*/  LEA R4, R10, UR17, 0x4 ;  /* 0x000000110a047c11 */ /* 0x000fe4000f8e20ff */
[----:B------:R-:W1:Y:S02]  /*17a80*/  SYNCS.PHASECHK.TRANS64.TRYWAIT P0, [R3+URZ+0x38400], R2 ;  /* 0x03840002030075a7 */ /* 0x000e64000800017f */
[----:B-1----:R-:W-:Y:S05]  /*17a90*/  @!P0 BRA `(.L_x_301) ;  /* 0x0000003c00748947 */ /* 0x002fea0003800000 */
.L_x_398:
[----:B------:R-:W-:Y:S05]  /*17aa0*/  BSYNC B1 ;  /* 0x0000000000017941 */ /* 0x000fea0003800000 */
.L_x_300:
[----:B------:R-:W2:Y:S01]  /*17ab0*/  LDS.128 R4, [R4+0x38500] ;  /* 0x0385000004047984 */ /* 0x000ea20000000c00 */
[----:B------:R-:W-:Y:S01]  /*17ac0*/  @!PT LDS RZ, [RZ] ;  /* 0x00000000fffff984 */ /* 0x000fe20000000800 */
[----:B------:R-:W-:Y:S01]  /*17ad0*/  @!PT LDS RZ, [RZ] ;  /* 0x00000000fffff984 */ /* 0x000fe20000000800 */
[----:B------:R-:W-:Y:S01]  /*17ae0*/  @!PT LDS RZ, [RZ] ;  /* 0x00000000fffff984 */ /* 0x000fe20000000800 */
[----:B------:R-:W-:Y:S01]  /*17af0*/  @!PT LDS RZ, [RZ] ;  /* 0x00000000fffff984 */ /* 0x000fe20000000800 */
[----:B------:R3:W-:Y:S06]  /*17b00*/  MEMBAR.ALL.CTA ;  /* 0x0000000000007992 */ /* 0x0007ec0000008000 */
[----:B---3--:R-:W3:Y:S01]  /*17b10*/  FENCE.VIEW.ASYNC.S ;  /* 0x00000000000073c6 */ /* 0x008ee20000000000 */
[----:B--2---:R-:W-:Y:S01]  /*17b20*/  IMAD.MOV.U32 R17, RZ, RZ, R5 ;  /* 0x000000ffff117224 */ /* 0x004fe200078e0005 */
[----:B------:R-:W-:Y:S01]  /*17b30*/  MOV R16, R4 ;  /* 0x0000000400107202 */ /* 0x000fe20000000f00 */
[----:B---3--:R-:W-:Y:S06]  /*17b40*/  @!P2 BRA `(.L_x_302) ;  /* 0x000000000004a947 */ /* 0x008fec0003800000 */
[----:B------:R-:W-:Y:S01]  /*17b50*/  BPT.TRAP 0x1 ;  /* 0x000000040000795c */ /* 0x000fe20000300000 */
.L_x_302:
[----:B------:R-:W2:Y:S01]  /*17b60*/  S2R R5, SR_CgaCtaId ;  /* 0x0000000000057919 */ /* 0x000ea20000008800 */
[----:B------:R-:W-:Y:S01]  /*17b70*/  ISETP.NE.AND P0, PT, R7, RZ, PT ;  /* 0x000000ff0700720c */ /* 0x000fe20003f05270 */
[----:B-1----:R-:W-:Y:S01]  /*17b80*/  VIADD R2, R3, 0x38440 ;  /* 0x0003844003027836 */ /* 0x002fe20000000000 */
[CC--:B------:R-:W-:Y:S02]  /*17b90*/  ISETP.NE.AND P1, PT, R6.reuse, R18.reuse, PT ;  /* 0x000000120600720c */ /* 0x0c0fe40003f25270 */
[----:B------:R-:W-:Y:S02]  /*17ba0*/  ISETP.EQ.OR P0, PT, R6, R18, !P0 ;  /* 0x000000120600720c */ /* 0x000fe40004702670 */
[----:B--2---:R-:W-:-:S04]  /*17bb0*/  PRMT R2, R5, 0x654, R2 ;  /* 0x0000065405027816 */ /* 0x004fc80000000002 */
[----:B------:R1:W-:Y:S07]  /*17bc0*/  SYNCS.ARRIVE.TRANS64.RED.A1T0 RZ, [R2+URZ], RZ ;  /* 0x000000ff02ff79a7 */ /* 0x0003ee000810043f */
[----:B------:R-:W-:Y:S05]  /*17bd0*/  @P0 BRA `(.L_x_303) ;  /* 0x00000004008c0947 */ /* 0x000fea0003800000 */
[----:B-1----:R-:W1:Y:S02]  /*17be0*/  LDC.64 R2, c[0x0][0x290] ;  /* 0x0000a400ff027b82 */ /* 0x002e640000000a00 */
[----:B-1----:R-:W-:-:S05]  /*17bf0*/  IMAD.WIDE R2, R6, 0xc, R2 ;  /* 0x0000000c06027825 */ /* 0x002fca00078e0202 */
[----:B------:R1:W5:Y:S01]  /*17c00*/  LDG.E R11, desc[UR56][R2.64+0x8] ;  /* 0x00000838020b7981 */ /* 0x000362000c1e1900 */
[----:B------:R-:W-:-:S03]  /*17c10*/  UMOV UR4, 0xffffffff ;  /* 0xffffffff00047882 */ /* 0x000fc60000000000 */
[----:B------:R-:W-:Y:S05]  /*17c20*/  BRA.DIV UR4, `(.L_x_304) ;  /* 0x0000003e04247947 */ /* 0x000fea000b800000 */
[----:B------:R-:W-:-:S13]  /*17c30*/  ELECT P6, URZ, PT ;  /* 0x00000000003f782f */ /* 0x000fda00038c0000 */
.L_x_401:
[----:B------:R-:W-:Y:S04]  /*17c40*/  BSSY B1, `(.L_x_305) ;  /* 0x0000049000017945 */ /* 0x000fe80003800000 */
[----:B------:R-:W-:Y:S05]  /*17c50*/  @!P6 BRA `(.L_x_306) ;  /* 0x00000004001ce947 */ /* 0x000fea0003800000 */
[----:B------:R-:W-:Y:S01]  /*17c60*/  SHF.R.S32.HI R23, RZ, 0x1f, R6 ;  /* 0x0000001fff177819 */ /* 0x000fe20000011406 */
[----:B------:R-:W-:Y:S01]  /*17c70*/  ULDC.64 UR4, c[0x0][0x510] ;  /* 0x0001440000047ab9 */ /* 0x000fe20000000a00 */
[C---:B------:R-:W-:Y:S01]  /*17c80*/  SHF.L.U32 R22, R6.reuse, 0x3, RZ ;  /* 0x0000000306167819 */ /* 0x040fe200000006ff */
[----:B------:R-:W-:Y:S01]  /*17c90*/  ULDC.64 UR6, c[0x0][0x520] ;  /* 0x0001480000067ab9 */ /* 0x000fe20000000a00 */
[----:B------:R-:W-:Y:S01]  /*17ca0*/  SHF.L.U64.HI R23, R6, 0x3, R23 ;  /* 0x0000000306177819 */ /* 0x000fe20000010217 */
[----:B------:R-:W2:Y:S01]  /*17cb0*/  LDG.E R18, desc[UR56][R2.64] ;  /* 0x0000003802127981 */ /* 0x000ea2000c1e1900 */
[C---:B------:R-:W-:Y:S02]  /*17cc0*/  IADD3 R8, P0, R22.reuse, UR4, RZ ;  /* 0x0000000416087c10 */ /* 0x040fe4000ff1e0ff */
[----:B------:R-:W-:Y:S02]  /*17cd0*/  IADD3 R4, P2, R22, UR6, RZ ;  /* 0x0000000616047c10 */ /* 0x000fe4000ff5e0ff */
[C---:B------:R-:W-:Y:S01]  /*17ce0*/  IADD3.X R9, R23.reuse, UR5, RZ, P0, !PT ;  /* 0x0000000517097c10 */ /* 0x040fe200087fe4ff */
[----:B------:R-:W-:Y:S01]  /*17cf0*/  ULDC.64 UR4, c[0x0][0x518] ;  /* 0x0001460000047ab9 */ /* 0x000fe20000000a00 */
[----:B------:R-:W-:-:S03]  /*17d00*/  IADD3.X R5, R23, UR7, RZ, P2, !PT ;  /* 0x0000000717057c10 */ /* 0x000fc600097fe4ff */
[----:B------:R-:W3:Y:S04]  /*17d10*/  LDG.E.64 R14, desc[UR56][R8.64] ;  /* 0x00000038080e7981 */ /* 0x000ee8000c1e1b00 */
[----:B------:R4:W2:Y:S04]  /*17d20*/  LDG.E.64 R12, desc[UR56][R4.64] ;  /* 0x00000038040c7981 */ /* 0x0008a8000c1e1b00 */
[----:B-1----:R-:W2:Y:S01]  /*17d30*/  LDG.E R2, desc[UR56][R2.64+0x4] ;  /* 0x0000043802027981 */ /* 0x002ea2000c1e1900 */
[----:B----4-:R-:W-:-:S04]  /*17d40*/  IADD3 R4, P0, R22, UR4, RZ ;  /* 0x0000000416047c10 */ /* 0x010fc8000ff1e0ff */
[----:B------:R-:W-:Y:S01]  /*17d50*/  IADD3.X R5, R23, UR5, RZ, P0, !PT ;  /* 0x0000000517057c10 */ /* 0x000fe200087fe4ff */
[----:B------:R-:W-:-:S04]  /*17d60*/  ULDC.64 UR4, c[0x0][0x528] ;  /* 0x00014a0000047ab9 */ /* 0x000fc80000000a00 */
[----:B------:R1:W4:Y:S02]  /*17d70*/  LDG.E.64 R8, desc[UR56][R4.64] ;  /* 0x0000003804087981 */ /* 0x000324000c1e1b00 */
[----:B-1----:R-:W-:-:S04]  /*17d80*/  IADD3 R4, P0, R22, UR4, RZ ;  /* 0x0000000416047c10 */ /* 0x002fc8000ff1e0ff */
[----:B------:R-:W-:-:S06]  /*17d90*/  IADD3.X R5, R23, UR5, RZ, P0, !PT ;  /* 0x0000000517057c10 */ /* 0x000fcc00087fe4ff */
[----:B------:R-:W4:Y:S04]  /*17da0*/  LDG.E.64 R4, desc[UR56][R4.64] ;  /* 0x0000003804047981 */ /* 0x000f28000c1e1b00 */
[----:B---3--:R-:W-:Y:S04]  /*17db0*/  STS.64 [UR20], R14 ;  /* 0x0000000eff007988 */ /* 0x008fe80008000a14 */
[----:B--2---:R-:W-:Y:S04]  /*17dc0*/  STS.64 [UR21], R12 ;  /* 0x0000000cff007988 */ /* 0x004fe80008000a15 */
[----:B------:R-:W1:Y:S01]  /*17dd0*/  LDS R22, [UR20+0x1c] ;  /* 0x00001c14ff167984 */ /* 0x000e620008000800 */
[----:B----4-:R-:W-:-:S04]  /*17de0*/  LOP3.LUT R25, R9, 0x1fffffff, RZ, 0xc0, !PT ;  /* 0x1fffffff09197812 */ /* 0x010fc800078ec0ff */
[----:B------:R-:W-:-:S04]  /*17df0*/  SHF.R.U32.HI R9, RZ, 0x4, R25 ;  /* 0x00000004ff097819 */ /* 0x000fc80000011619 */
[----:B-1----:R-:W-:-:S05]  /*17e00*/  LOP3.LUT R9, R22, 0xf, R9, 0xb8, !PT ;  /* 0x0000000f16097812 */ /* 0x002fca00078eb809 */
[----:B------:R-:W-:Y:S04]  /*17e10*/  STS [UR20+0x1c], R9 ;  /* 0x00001c09ff007988 */ /* 0x000fe80008000814 */
[----:B------:R-:W1:Y:S02]  /*17e20*/  LDS R24, [UR20+0x1c] ;  /* 0x00001c14ff187984 */ /* 0x000e640008000800 */
[----:B-1----:R-:W-:-:S05]  /*17e30*/  LOP3.LUT R24, R24, 0xf0, RZ, 0xb8, !PT ;  /* 0x000000f018187812 */ /* 0x002fca00078eb8ff */
[----:B------:R-:W-:Y:S04]  /*17e40*/  STS [UR20+0x1c], R24 ;  /* 0x00001c18ff007988 */ /* 0x000fe80008000814 */
[----:B------:R-:W1:Y:S01]  /*17e50*/  LDS R23, [UR20+0x1c] ;  /* 0x00001c14ff177984 */ /* 0x000e620008000800 */
[----:B------:R-:W-:-:S05]  /*17e60*/  IMAD.U32 R22, RZ, RZ, UR20 ;  /* 0x00000014ff167e24 */ /* 0x000fca000f8e00ff */
[----:B------:R-:W-:Y:S02]  /*17e70*/  SHF.R.U64 R22, R22, 0x4, RZ ;  /* 0x0000000416167819 */ /* 0x000fe400000012ff */
[----:B-1----:R-:W-:-:S05]  /*17e80*/  LOP3.LUT R23, R23, 0xf00, RZ, 0xb8, !PT ;  /* 0x00000f0017177812 */ /* 0x002fca00078eb8ff */
[----:B------:R-:W-:Y:S04]  /*17e90*/  STS.64 [UR20+0x18], R22 ;  /* 0x00001816ff007988 */ /* 0x000fe80008000a14 */
[----:B------:R-:W1:Y:S01]  /*17ea0*/  LDS R26, [UR20+0x1c] ;  /* 0x00001c14ff1a7984 */ /* 0x000e620008000800 */
[----:B------:R-:W-:Y:S02]  /*17eb0*/  SHF.R.U64 R9, R8, 0x4, R25 ;  /* 0x0000000408097819 */ /* 0x000fe40000001219 */
[----:B------:R-:W-:Y:S02]  /*17ec0*/  CS2R R14, SRZ ;  /* 0x00000000000e7805 */ /* 0x000fe4000001ff00 */
[----:B-----5:R-:W-:Y:S01]  /*17ed0*/  IADD3 R12, R11, -0x1, RZ ;  /* 0xffffffff0b0c7810 */ /* 0x020fe20007ffe0ff */
[----:B------:R-:W-:Y:S01]  /*17ee0*/  VIADD R13, R18, 0xffffffff ;  /* 0xffffffff120d7836 */ /* 0x000fe20000000000 */
[----:B------:R-:W-:Y:S04]  /*17ef0*/  STS [UR20+0x10], R22 ;  /* 0x00001016ff007988 */ /* 0x000fe80008000814 */
[----:B------:R-:W-:Y:S04]  /*17f00*/  STS [UR20+0x14], R22 ;  /* 0x00001416ff007988 */ /* 0x000fe80008000814 */
[----:B------:R-:W-:Y:S04]  /*17f10*/  STS.128 [UR20+0x20], R12 ;  /* 0x0000200cff007988 */ /* 0x000fe80008000c14 */
[----:B------:R-:W-:Y:S04]  /*17f20*/  STS [UR20+0xc], R9 ;  /* 0x00000c09ff007988 */ /* 0x000fe80008000814 */
[----:B------:R-:W-:Y:S01]  /*17f30*/  STS [UR20+0x30], RZ ;  /* 0x000030ffff007988 */ /* 0x000fe20008000814 */
[----:B-1----:R-:W-:-:S05]  /*17f40*/  LOP3.LUT R3, R26, 0xf000, RZ, 0xb8, !PT ;  /* 0x0000f0001a037812 */ /* 0x002fca00078eb8ff */
[----:B------:R-:W-:Y:S04]  /*17f50*/  STS [UR20+0x1c], R3 ;  /* 0x00001c03ff007988 */ /* 0x000fe80008000814 */
[----:B------:R-:W1:Y:S01]  /*17f60*/  LDS R8, [UR21+0x1c] ;  /* 0x00001c15ff087984 */ /* 0x000e620008000800 */
[----:B------:R-:W-:-:S04]  /*17f70*/  LOP3.LUT R23, R5, 0x1fffffff, RZ, 0xc0, !PT ;  /* 0x1fffffff05177812 */ /* 0x000fc800078ec0ff */
[----:B------:R-:W-:-:S04]  /*17f80*/  SHF.R.U32.HI R5, RZ, 0x4, R23 ;  /* 0x00000004ff057819 */ /* 0x000fc80000011617 */
[----:B-1----:R-:W-:-:S05]  /*17f90*/  LOP3.LUT R5, R8, 0xf, R5, 0xb8, !PT ;  /* 0x0000000f08057812 */ /* 0x002fca00078eb805 */
[----:B------:R-:W-:Y:S04]  /*17fa0*/  STS [UR21+0x1c], R5 ;  /* 0x00001c05ff007988 */ /* 0x000fe80008000815 */
[----:B------:R-:W1:Y:S02]  /*17fb0*/  LDS R18, [UR21+0x1c] ;  /* 0x00001c15ff127984 */ /* 0x000e640008000800 */
[----:B-1----:R-:W-:-:S05]  /*17fc0*/  LOP3.LUT R18, R18, 0xf0, RZ, 0xb8, !PT ;  /* 0x000000f012127812 */ /* 0x002fca00078eb8ff */
[----:B------:R-:W-:Y:S04]  /*17fd0*/  STS [UR21+0x1c], R18 ;  /* 0x00001c12ff007988 */ /* 0x000fe80008000815 */
[----:B------:R-:W1:Y:S01]  /*17fe0*/  LDS R9, [UR21+0x1c] ;  /* 0x00001c15ff097984 */ /* 0x000e620008000800 */
[----:B------:R-:W-:-:S04]  /*17ff0*/  MOV R8, UR21 ;  /* 0x0000001500087c02 */ /* 0x000fc80008000f00 */
[----:B------:R-:W-:Y:S02]  /*18000*/  SHF.R.U64 R8, R8, 0x4, RZ ;  /* 0x0000000408087819 */ /* 0x000fe400000012ff */
[----:B-1----:R-:W-:-:S05]  /*18010*/  LOP3.LUT R9, R9, 0xf00, RZ, 0xb8, !PT ;  /* 0x00000f0009097812 */ /* 0x002fca00078eb8ff */
[----:B------:R-:W-:Y:S04]  /*18020*/  STS.64 [UR21+0x18], R8 ;  /* 0x00001808ff007988 */ /* 0x000fe80008000a15 */
[----:B------:R-:W1:Y:S01]  /*18030*/  LDS R3, [UR21+0x1c] ;  /* 0x00001c15ff037984 */ /* 0x000e620008000800 */
[----:B------:R-:W-:Y:S01]  /*18040*/  VIADD R13, R2, 0xffffffff ;  /* 0xffffffff020d7836 */ /* 0x000fe20000000000 */
[----:B------:R-:W-:Y:S02]  /*18050*/  SHF.R.U64 R4, R4, 0x4, R23 ;  /* 0x0000000404047819 */ /* 0x000fe40000001217 */
[----:B------:R2:W-:Y:S04]  /*18060*/  STS [UR21+0x10], R8 ;  /* 0x00001008ff007988 */ /* 0x0005e80008000815 */
[----:B------:R2:W-:Y:S04]  /*18070*/  STS.128 [UR21+0x20], R12 ;  /* 0x0000200cff007988 */ /* 0x0005e80008000c15 */
[----:B------:R2:W-:Y:S04]  /*18080*/  STS [UR21+0xc], R4 ;  /* 0x00000c04ff007988 */ /* 0x0005e80008000815 */
[----:B------:R2:W-:Y:S04]  /*18090*/  STS [UR21+0x14], R8 ;  /* 0x00001408ff007988 */ /* 0x0005e80008000815 */
[----:B------:R-:W-:Y:S01]  /*180a0*/  STS [UR21+0x30], RZ ;  /* 0x000030ffff007988 */ /* 0x000fe20008000815 */
[----:B-1----:R-:W-:-:S05]  /*180b0*/  LOP3.LUT R2, R3, 0xf000, RZ, 0xb8, !PT ;  /* 0x0000f00003027812 */ /* 0x002fca00078eb8ff */
[----:B------:R2:W-:Y:S02]  /*180c0*/  STS [UR21+0x1c], R2 ;  /* 0x00001c02ff007988 */ /* 0x0005e40008000815 */
.L_x_306:
[----:B------:R-:W-:Y:S05]  /*180d0*/  BSYNC B1 ;  /* 0x0000000000017941 */ /* 0x000fea0003800000 */
.L_x_305:
[----:B------:R-:W-:-:S03]  /*180e0*/  UMOV UR4, 0xffffffff ;  /* 0xffffffff00047882 */ /* 0x000fc60000000000 */
[----:B------:R-:W-:Y:S05]  /*180f0*/  BRA.DIV UR4, `(.L_x_307) ;  /* 0x0000003a04107947 */ /* 0x000fea000b800000 */
[----:B------:R-:W-:Y:S01]  /*18100*/  ELECT P6, URZ, PT ;  /* 0x00000000003f782f */ /* 0x000fe200038c0000 */
[----:B------:R-:W-:-:S12]  /*18110*/  NOP ;  /* 0x0000000000007918 */ /* 0x000fd80000000000 */
.L_x_405:
[----:B-12---:R-:W1:Y:S02]  /*18120*/  S2R R2, SR_LANEID ;  /* 0x0000000000027919 */ /* 0x006e640000000000 */
[----:B-1----:R-:W-:-:S04]  /*18130*/  SHF.L.U32 R8, R2, 0x2, RZ ;  /* 0x0000000202087819 */ /* 0x002fc800000006ff */
[C---:B------:R-:W-:Y:S01]  /*18140*/  IADD3 R4, P0, R8.reuse, UR12, RZ ;  /* 0x0000000c08047c10 */ /* 0x040fe2000ff1e0ff */
[----:B------:R1:W2:Y:S01]  /*18150*/  LDS R9, [R8+UR20] ;  /* 0x0000001408097984 */ /* 0x0002a20008000800 */
[----:B------:R-:W-:-:S03]  /*18160*/  IADD3 R2, P2, R8, UR14, RZ ;  /* 0x0000000e08027c10 */ /* 0x000fc6000ff5e0ff */
[----:B------:R1:W3:Y:S01]  /*18170*/  LDS R13, [R8+UR20+0x80] ;  /* 0x00008014080d7984 */ /* 0x0002e20008000800 */
[----:B------:R-:W-:Y:S09]  /*18180*/  @!P6 BRA `(.L_x_308) ;  /* 0x000000000008e947 */ /* 0x000ff20003800000 */
[----:B------:R0:W-:Y:S01]  /*18190*/  UTMACMDFLUSH ;  /* 0x00000000000079b7 */ /* 0x0001e20000000000 */
[----:B------:R-:W-:-:S04]  /*181a0*/  DEPBAR.LE SB0, 0x0 ;  /* 0x000080000000791a */ /* 0x000fc80000000000 */
.L_x_308:
[----:B------:R-:W-:Y:S01]  /*181b0*/  IMAD.X R5, RZ, RZ, UR13, P0 ;  /* 0x0000000dff057e24 */ /* 0x000fe200080e06ff */
[----:B------:R-:W-:Y:S01]  /*181c0*/  IADD3.X R3, RZ, UR15, RZ, P2, !PT ;  /* 0x0000000fff037c10 */ /* 0x000fe200097fe4ff */
[----:B------:R-:W-:Y:S05]  /*181d0*/  WARPSYNC.ALL ;  /* 0x0000000000007948 */ /* 0x000fea0003800000 */
[----:B--2---:R2:W5:Y:S04]  /*181e0*/  ATOMG.E.EXCH.STRONG.GPU PT, RZ, [R4], R9 ;  /* 0x0000000904ff73a8 */ /* 0x00456800041ee100 */
[----:B---3--:R2:W5:Y:S01]  /*181f0*/  ATOMG.E.EXCH.STRONG.GPU PT, RZ, [R2], R13 ;  /* 0x0000000d02ff73a8 */ /* 0x00856200041ee100 */
[----:B------:R-:W-:-:S07]  /*18200*/  IMAD.MOV.U32 R18, RZ, RZ, R6 ;  /* 0x000000ffff127224 */ /* 0x000fce00078e0006 */
.L_x_303:
[----:B------:R-:W-:Y:S02]  /*18210*/  ISETP.NE.AND P2, PT, R7, RZ, PT ;  /* 0x000000ff0700720c */ /* 0x000fe40003f45270 */
[----:B------:R-:W-:Y:S02]  /*18220*/  IADD3 R10, R10, 0x1, RZ ;  /* 0x000000010a0a7810 */ /* 0x000fe40007ffe0ff */
[----:B--2---:R-:W-:Y:S02]  /*18230*/  SEL R3, RZ, 0x1, !P1 ;  /* 0x00000001ff037807 */ /* 0x004fe40004800000 */
[----:B------:R-:W-:Y:S02]  /*18240*/  ISETP.NE.AND P0, PT, R10, 0x8, PT ;  /* 0x000000080a00780c */ /* 0x000fe40003f05270 */
[----:B-1----:R-:W-:Y:S02]  /*18250*/  PRMT R2, RZ, 0x7610, R2 ;  /* 0x00007610ff027816 */ /* 0x002fe40000000002 */
[----:B------:R-:W-:-:S02]  /*18260*/  SEL R5, RZ, 0x1, P0 ;  /* 0x00000001ff057807 */ /* 0x000fc40000000000 */
[----:B------:R-:W-:Y:S02]  /*18270*/  SEL R10, R10, RZ, P0 ;  /* 0x000000ff0a0a7207 */ /* 0x000fe40000000000 */
[----:B------:R-:W-:Y:S01]  /*18280*/  LOP3.LUT R20, R20, R5, RZ, 0x3c, !PT ;  /* 0x0000000514147212 */ /* 0x000fe200078e3cff */
[----:B------:R-:W-:Y:S06]  /*18290*/  @P2 BRA `(.L_x_309) ;  /* 0xfffffff000a02947 */ /* 0x000fec000383ffff */
[----:B------:R-:W-:Y:S05]  /*182a0*/  BSYNC B0 ;  /* 0x0000000000007941 */ /* 0x000fea0003800000 */
.L_x_290:
[----:B------:R-:W-:-:S03]  /*182b0*/  UMOV UR4, 0xffffffff ;  /* 0xffffffff00047882 */ /* 0x000fc60000000000 */
[----:B------:R-:W-:Y:S05]  /*182c0*/  BRA.DIV UR4, `(.L_x_310) ;  /* 0x0000003604cc7947 */ /* 0x000fea000b800000 */
[----:B-----5:R-:W-:-:S13]  /*182d0*/  ELECT P6, URZ, PT ;  /* 0x00000000003f782f */ /* 0x020fda00038c0000 */
.L_x_408:
[----:B------:R-:W-:Y:S04]  /*182e0*/  BSSY B0, `(.L_x_311) ;  /* 0x0000021000007945 */ /* 0x000fe80003800000 */
[----:B------:R-:W-:Y:S05]  /*182f0*/  @!P6 BRA `(.L_x_312) ;  /* 0x00000000007ce947 */ /* 0x000fea0003800000 */
[----:B------:R-:W-:-:S04]  /*18300*/  ULOP3.LUT UR4, UR52, 0x2, URZ, 0xfc, !UPT ;  /* 0x0000000234047892 */ /* 0x000fc8000f8efc3f */
[----:B------:R-:W-:-:S06]  /*18310*/  UISETP.NE.AND UP0, UPT, UR4, 0x3, UPT ;  /* 0x000000030400788c */ /* 0x000fcc000bf05270 */
[----:B------:R-:W-:-:S13]  /*18320*/  PLOP3.LUT P0, PT, PT, PT, UP0, 0x80, 0x0 ;  /* 0x000000000000781c */ /* 0x000fda0003f0f008 */
[----:B------:R-:W-:Y:S05]  /*18330*/  @!P0 BRA `(.L_x_313) ;  /* 0x0000000000048947 */ /* 0x000fea0003800000 */
[----:B------:R-:W-:Y:S01]  /*18340*/  BPT.TRAP 0x1 ;  /* 0x000000040000795c */ /* 0x000fe20000300000 */
.L_x_313:
[----:B------:R-:W-:Y:S01]  /*18350*/  IMAD.U32 R2, RZ, RZ, UR17 ;  /* 0x00000011ff027e24 */ /* 0x000fe2000f8e00ff */
[----:B------:R-:W-:-:S04]  /*18360*/  SHF.L.U32 R4, R0, 0x1f, RZ ;  /* 0x0000001f00047819 */ /* 0x000fc800000006ff */
[----:B------:R-:W-:-:S05]  /*18370*/  IADD3 R2, R2, 0x38498, RZ ;  /* 0x0003849802027810 */ /* 0x000fca0007ffe0ff */
[C---:B------:R-:W-:Y:S01]  /*18380*/  IMAD R7, R19.reuse, 0x8, R2 ;  /* 0x0000000813077824 */ /* 0x040fe200078e0202 */
[----:B------:R-:W-:-:S03]  /*18390*/  IADD3 R19, R19, 0x1, RZ ;  /* 0x0000000113137810 */ /* 0x000fc60007ffe0ff */
[----:B------:R-:W1:Y:S01]  /*183a0*/  SYNCS.PHASECHK.TRANS64.TRYWAIT P0, [R7+URZ], R4 ;  /* 0x00000004070075a7 */ /* 0x000e62000800017f */
[----:B------:R-:W-:-:S04]  /*183b0*/  ISETP.NE.AND P1, PT, R19, 0x3, PT ;  /* 0x000000031300780c */ /* 0x000fc80003f25270 */
[----:B------:R-:W-:Y:S02]  /*183c0*/  SEL R3, RZ, 0x1, P1 ;  /* 0x00000001ff037807 */ /* 0x000fe40000800000 */
[----:B------:R-:W-:Y:S02]  /*183d0*/  SEL R19, R19, RZ, P1 ;  /* 0x000000ff13137207 */ /* 0x000fe40000800000 */
[----:B------:R-:W-:-:S03]  /*183e0*/  LOP3.LUT R9, R0, R3, RZ, 0x3c, !PT ;  /* 0x0000000300097212 */ /* 0x000fc600078e3cff */
[----:B------:R-:W-:Y:S01]  /*183f0*/  IMAD R6, R19, 0x8, R2 ;  /* 0x0000000813067824 */ /* 0x000fe200078e0202 */
[----:B------:R-:W-:Y:S01]  /*18400*/  SHF.L.U32 R5, R9, 0x1f, RZ ;  /* 0x0000001f09057819 */ /* 0x000fe200000006ff */
[----:B-1----:R-:W-:Y:S06]  /*18410*/  @!P0 BRA `(.L_x_314) ;  /* 0x0000003400988947 */ /* 0x002fec0003800000 */
.L_x_409:
[----:B------:R-:W2:Y:S01]  /*18420*/  SYNCS.PHASECHK.TRANS64.TRYWAIT P0, [R6+URZ], R5 ;  /* 0x00000005060075a7 */ /* 0x000ea2000800017f */
[----:B------:R-:W-:-:S04]  /*18430*/  IADD3 R0, R19, 0x1, RZ ;  /* 0x0000000113007810 */ /* 0x000fc80007ffe0ff */
[----:B------:R-:W-:-:S04]  /*18440*/  ISETP.NE.AND P1, PT, R0, 0x3, PT ;  /* 0x000000030000780c */ /* 0x000fc80003f25270 */
[----:B-1----:R-:W-:Y:S02]  /*18450*/  SEL R4, RZ, 0x1, P1 ;  /* 0x00000001ff047807 */ /* 0x002fe40000800000 */
[----:B------:R-:W-:Y:S02]  /*18460*/  SEL R3, R0, RZ, P1 ;  /* 0x000000ff00037207 */ /* 0x000fe40000800000 */
[----:B------:R-:W-:Y:S01]  /*18470*/  LOP3.LUT R0, R9, R4, RZ, 0x3c, !PT ;  /* 0x0000000409007212 */ /* 0x000fe200078e3cff */
[----:B--2---:R-:W-:Y:S06]  /*18480*/  @!P0 BRA `(.L_x_315) ;  /* 0x0000003400908947 */ /* 0x004fec0003800000 */
.L_x_410:
[----:B------:R-:W-:Y:S01]  /*18490*/  IMAD R3, R3, 0x8, R2 ;  /* 0x0000000803037824 */ /* 0x000fe200078e0202 */
[----:B------:R-:W-:-:S07]  /*184a0*/  SHF.L.U32 R0, R0, 0x1f, RZ ;  /* 0x0000001f00007819 */ /* 0x000fce00000006ff */
.L_x_316:
[----:B--2---:R2:W3:Y:S02]  /*184b0*/  SYNCS.PHASECHK.TRANS64.TRYWAIT P0, [R3+URZ], R0 ;  /* 0x00000000030075a7 */ /* 0x0044e4000800017f */
[----:B---3--:R-:W-:Y:S05]  /*184c0*/  @!P0 NANOSLEEP.SYNCS 0x989680 ;  /* 0x009896800000895d */ /* 0x008fea0003900000 */
[----:B------:R-:W3:Y:S02]  /*184d0*/  @!P0 SYNCS.PHASECHK.TRANS64 P0, [R3+URZ], R0 ;  /* 0x00000000030085a7 */ /* 0x000ee4000800007f */
[----:B---3--:R-:W-:Y:S05]  /*184e0*/  @!P0 BRA `(.L_x_316) ;  /* 0xfffffffc00f08947 */ /* 0x008fea000383ffff */
.L_x_312:
[----:B------:R-:W-:Y:S05]  /*184f0*/  BSYNC B0 ;  /* 0x0000000000007941 */ /* 0x000fea0003800000 */
.L_x_311:
[----:B------:R-:W-:Y:S05]  /*18500*/  EXIT ;  /* 0x000000000000794d */ /* 0x000fea0003800000 */
.L_x_155:
[----:B------:R-:W-:Y:S01]  /*18510*/  PLOP3.LUT P1, PT, PT, PT, UP3, 0x80, 0x0 ;  /* 0x000000000000781c */ /* 0x000fe20003f2f038 */
[----:B------:R-:W-:Y:S01]  /*18520*/  ULDC UR19, c[0x0][0x14] ;  /* 0x0000050000137ab9 */ /* 0x000fe20000000800 */
[----:B------:R-:W-:Y:S01]  /*18530*/  ULDC UR20, c[0x0][0x10] ;  /* 0x0000040000147ab9 */ /* 0x000fe20000000800 */
[----:B------:R-:W-:Y:S01]  /*18540*/  ULDC.64 UR12, c[0x0][0x8c8] ;  /* 0x00023200000c7ab9 */ /* 0x000fe20000000a00 */
[----:B------:R-:W-:Y:S01]  /*18550*/  UIMAD.WIDE.U32 UR20, UR39, UR20, URZ ;  /* 0x00000014271472a5 */ /* 0x000fe2000f8e003f */
[----:B------:R-:W-:Y:S01]  /*18560*/  MOV R14, 0x1 ;  /* 0x00000001000e7802 */ /* 0x000fe20000000f00 */
[----:B------:R-:W-:Y:S01]  /*18570*/  ULDC.64 UR14, c[0x0][0x8e0] ;  /* 0x00023800000e7ab9 */ /* 0x000fe20000000a00 */
[----:B------:R-:W-:Y:S01]  /*18580*/  ULDC UR24, c[0x0][0x904] ;  /* 0x0002410000187ab9 */ /* 0x000fe20000000800 */
[----:B------:R-:W-:Y:S01]  /*18590*/  UMOV UR22, 0xffffffff ;  /* 0xffffffff00167882 */ /* 0x000fe20000000000 */
[----:B------:R-:W-:Y:S01]  /*185a0*/  UIADD3 UR11, UP1, UR12, -0x1, URZ ;  /* 0xffffffff0c0b7890 */ /* 0x000fe2000ff3e03f */
[----:B------:R-:W-:Y:S01]  /*185b0*/  IMAD.MOV.U32 R13, RZ, RZ, RZ ;  /* 0x000000ffff0d7224 */ /* 0x000fe200078e00ff */
[----:B------:R-:W-:-:S02]  /*185c0*/  UIADD3 UR12, UP2, UR14, -0x1, URZ ;  /* 0xffffffff0e0c7890 */ /* 0x000fc4000ff5e03f */
[----:B------:R-:W1:Y:S01]  /*185d0*/  @P1 S2R R2, SR_CTAID.Y ;  /* 0x0000000000021919 */ /* 0x000e620000002600 */
[----:B------:R-:W-:Y:S02]  /*185e0*/  USHF.L.U32 UR25, UR22, UR24, URZ ;  /* 0x0000001816197299 */ /* 0x000fe4000800063f */
[----:B------:R-:W-:Y:S02]  /*185f0*/  UIMAD.WIDE.U32 UR22, UR20, UR19, URZ ;  /* 0x00000013141672a5 */ /* 0x000fe4000f8e003f */
[----:B------:R-:W-:Y:S01]  /*18600*/  UIMAD UR21, UR21, UR19, URZ ;  /* 0x00000013151572a4 */ /* 0x000fe2000f8e023f */
[----:B------:R-:W-:Y:S01]  /*18610*/  ULDC UR18, c[0x0][0x8a8] ;  /* 0x00022a0000127ab9 */ /* 0x000fe20000000800 */
[----:B------:R-:W-:Y:S01]  /*18620*/  UMOV UR26, 0x1 ;  /* 0x00000001001a7882 */ /* 0x000fe20000000000 */
[----:B------:R-:W-:Y:S02]  /*18630*/  UIADD3.X UR14, UR15, -0x1, URZ, UP2, !UPT ;  /* 0xffffffff0f0e7890 */ /* 0x000fe400097fe43f */
[----:B------:R-:W-:-:S02]  /*18640*/  UIADD3.X UR13, UR13, -0x1, URZ, UP1, !UPT ;  /* 0xffffffff0d0d7890 */ /* 0x000fc40008ffe43f */
[----:B------:R-:W-:Y:S02]  /*18650*/  ULOP3.LUT UR15, UR53, 0x2, URZ, 0xfc, !UPT ;  /* 0x00000002350f7892 */ /* 0x000fe4000f8efc3f */
[----:B------:R-:W-:Y:S02]  /*18660*/  UIADD3 UR16, UR8, -0x1, URZ ;  /* 0xffffffff08107890 */ /* 0x000fe4000fffe03f */
[----:B------:R-:W-:Y:S02]  /*18670*/  UIADD3 UR17, UR7, -0x1, URZ ;  /* 0xffffffff07117890 */ /* 0x000fe4000fffe03f */
[----:B------:R-:W-:Y:S02]  /*18680*/  UIADD3 UR18, UR18, -0x1, URZ ;  /* 0xffffffff12127890 */ /* 0x000fe4000fffe03f */
[----:B------:R-:W-:Y:S02]  /*18690*/  USHF.L.U32 UR19, UR26, UR24, URZ ;  /* 0x000000181a137299 */ /* 0x000fe4000800063f */
[----:B------:R-:W-:-:S02]  /*186a0*/  ULOP3.LUT UR20, URZ, UR25, URZ, 0x33, !UPT ;  /* 0x000000193f147292 */ /* 0x000fc4000f8e333f */
[----:B------:R-:W-:Y:S01]  /*186b0*/  UIADD3 UR21, UR23, UR21, URZ ;  /* 0x0000001517157290 */ /* 0x000fe2000fffe03f */
[----:B-1----:R-:W-:-:S15]  /*186c0*/  @P1 R2UR UR40, R2 ;  /* 0x00000000022812ca */ /* 0x002fde00000e0000 */
.L_x_337:
[----:B------:R-:W1:Y:S01]  /*186d0*/  LDC.64 R2, c[0x0][0x8f8] ;  /* 0x00023e00ff027b82 */ /* 0x000e620000000a00 */
[----:B------:R-:W-:Y:S01]  /*186e0*/  UIADD3 UR10, UP1, UR10, UR22, URZ ;  /* 0x000000160a0a7290 */ /* 0x000fe2000ff3e03f */
[----:B------:R-:W-:Y:S01]  /*186f0*/  ISETP.NE.AND P2, PT, R15, RZ, PT ;  /* 0x000000ff0f00720c */ /* 0x000fe20003f45270 */
[----:B------:R-:W-:Y:S01]  /*18700*/  UMOV UR24, 0xffffffff ;  /* 0xffffffff00187882 */ /* 0x000fe20000000000 */
[----:B------:R-:W-:Y:S01]  /*18710*/  UMOV UR25, 0xffffffff ;  /* 0xffffffff00197882 */ /* 0x000fe20000000000 */
[----:B------:R-:W-:Y:S01]  /*18720*/  UIADD3.X UR9, UR9, UR21, URZ, UP1, !UPT ;  /* 0x0000001509097290 */ /* 0x000fe20008ffe43f */
[----:B------:R-:W-:Y:S01]  /*18730*/  IMAD.MOV.U32 R19, RZ, RZ, RZ ;  /* 0x000000ffff137224 */ /* 0x000fe200078e00ff */
[----:B------:R-:W-:Y:S01]  /*18740*/  UMOV UR26, 0xffffffff ;  /* 0xffffffff001a7882 */ /* 0x000fe20000000000 */
[----:B-1----:R-:W-:-:S03]  /*18750*/  ISETP.LE.U32.AND P1, PT, R2, UR10, PT ;  /* 0x0000000a02007c0c */ /* 0x002fc6000bf23070 */
[----:B------:R-:W-:-:S04]  /*18760*/  MOV R2, UR9 ;  /* 0x0000000900027c02 */ /* 0x000fc80008000f00 */
[----:B------:R-:W-:-:S13]  /*18770*/  ISETP.GE.U32.AND.EX P1, PT, R2, R3, PT, P1 ;  /* 0x000000030200720c */ /* 0x000fda0003f26110 */
[----:B---345:R-:W-:Y:S05]  /*18780*/  @P2 BRA P1, `(.L_x_317) ;  /* 0x0000001800442947 */ /* 0x038fea0000800000 */
[----:B------:R-:W-:-:S04]  /*18790*/  IADD3 R2, P2, R6, UR5, RZ ;  /* 0x0000000506027c10 */ /* 0x000fc8000ff5e0ff */
[----:B------:R-:W-:Y:S02]  /*187a0*/  ISETP.GT.U32.AND P1, PT, R2, UR10, PT ;  /* 0x0000000a02007c0c */ /* 0x000fe4000bf24070 */
[----:B------:R-:W-:-:S04]  /*187b0*/  IADD3.X R2, R7, UR4, RZ, P2, !PT ;  /* 0x0000000407027c10 */ /* 0x000fc800097fe4ff */
[----:B------:R-:W-:-:S13]  /*187c0*/  ISETP.GT.U32.AND.EX P1, PT, R2, UR9, PT, P1 ;  /* 0x0000000902007c0c */ /* 0x000fda000bf24110 */
[----:B------:R-:W-:Y:S05]  /*187d0*/  @P1 BRA `(.L_x_318) ;  /* 0x0000001400241947 */ /* 0x000fea0003800000 */
[----:B------:R-:W-:Y:S01]  /*187e0*/  IADD3 R11, R20, UR6, RZ ;  /* 0x00000006140b7c10 */ /* 0x000fe2000fffe0ff */
[----:B------:R-:W-:Y:S01]  /*187f0*/  ULDC UR24, c[0x0][0x910] ;  /* 0x0002440000187ab9 */ /* 0x000fe20000000800 */
[----:B------:R-:W-:Y:S01]  /*18800*/  IMAD.MOV.U32 R23, RZ, RZ, R8 ;  /* 0x000000ffff177224 */ /* 0x000fe200078e0008 */
[----:B------:R-:W-:Y:S02]  /*18810*/  MOV R16, R0 ;  /* 0x0000000000107202 */ /* 0x000fe40000000f00 */
[----:B------:R-:W-:-:S05]  /*18820*/  VIADD R12, R11, 0x20 ;  /* 0x000000200b0c7836 */ /* 0x000fca0000000000 */
[----:B------:R-:W-:-:S13]  /*18830*/  ISETP.GE.AND P1, PT, R12, UR24, PT ;  /* 0x000000180c007c0c */ /* 0x000fda000bf26270 */
[----:B------:R-:W1:Y:S01]  /*18840*/  @!P1 LDC.64 R2, c[0x0][0x918] ;  /* 0x00024600ff029b82 */ /* 0x000e620000000a00 */
[----:B------:R-:W-:Y:S01]  /*18850*/  @!P1 IADD3 R7, R11, 0x20, RZ ;  /* 0x000000200b079810 */ /* 0x000fe20007ffe0ff */
[----:B------:R-:W-:Y:S01]  /*18860*/  BSSY B0, `(.L_x_319) ;  /* 0x0000064000007945 */ /* 0x000fe20003800000 */
[----:B------:R-:W-:-:S03]  /*18870*/  IMAD.MOV.U32 R6, RZ, RZ, 0x7fffffff ;  /* 0x7fffffffff067424 */ /* 0x000fc600078e00ff */
[----:B-1----:R-:W-:-:S05]  /*18880*/  @!P1 IMAD.WIDE R2, R7, 0xc, R2 ;  /* 0x0000000c07029825 */ /* 0x002fca00078e0202 */
[----:B------:R1:W5:Y:S04]  /*18890*/  @!P1 LDG.E R8, desc[UR56][R2.64] ;  /* 0x0000003802089981 */ /* 0x000368000c1e1900 */
[----:B------:R1:W5:Y:S01]  /*188a0*/  @!P1 LDG.E R0, desc[UR56][R2.64+0x4] ;  /* 0x0000043802009981 */ /* 0x000362000c1e1900 */
[----:B------:R-:W-:Y:S02]  /*188b0*/  ISETP.GE.AND P1, PT, R11, UR24, PT ;  /* 0x000000180b007c0c */ /* 0x000fe4000bf26270 */
[----:B------:R-:W-:-:S11]  /*188c0*/  MOV R7, RZ ;  /* 0x000000ff00077202 */ /* 0x000fd60000000f00 */
[----:B-1----:R-:W-:Y:S05]  /*188d0*/  @P1 BRA `(.L_x_320) ;  /* 0x0000000400701947 */ /* 0x002fea0003800000 */
[----:B------:R-:W-:Y:S01]  /*188e0*/  IABS R7, R9 ;  /* 0x0000000900077213 */ /* 0x000fe20000000000 */
[----:B------:R-:W-:Y:S01]  /*188f0*/  ULDC UR25, c[0x0][0x8f0] ;  /* 0x00023c0000197ab9 */ /* 0x000fe20000000800 */
[----:B------:R-:W-:Y:S02]  /*18900*/  IABS R6, R10 ;  /* 0x0000000a00067213 */ /* 0x000fe40000000000 */
[----:B------:R-:W1:Y:S01]  /*18910*/  I2F.RP R3, R7 ;  /* 0x0000000700037306 */ /* 0x000e620000209400 */
[----:B------:R-:W-:Y:S02]  /*18920*/  PLOP3.LUT P3, PT, PT, PT, UP0, 0x80, 0x0 ;  /* 0x000000000000781c */ /* 0x000fe40003f6f008 */
[C---:B------:R-:W-:Y:S02]  /*18930*/  IADD3 R22, P2, R16.reuse, UR12, RZ ;  /* 0x0000000c10167c10 */ /* 0x040fe4000ff5e0ff */
[C---:B------:R-:W-:Y:S02]  /*18940*/  IADD3 R21, P1, R23.reuse, UR11, RZ ;  /* 0x0000000b17157c10 */ /* 0x040fe4000ff3e0ff */
[----:B------:R-:W-:Y:S01]  /*18950*/  LEA.HI.X.SX32 R25, R16, UR14, 0x1, P2 ;  /* 0x0000000e10197c11 */ /* 0x000fe200090f0eff */
[----:B------:R-:W3:Y:S01]  /*18960*/  I2F.RP R2, R6 ;  /* 0x0000000600027306 */ /* 0x000ee20000209400 */
[----:B------:R-:W-:-:S07]  /*18970*/  LEA.HI.X.SX32 R24, R23, UR13, 0x1, P1 ;  /* 0x0000000d17187c11 */ /* 0x000fce00088f0eff */
[----:B-1----:R-:W1:Y:S08]  /*18980*/  MUFU.RCP R3, R3 ;  /* 0x0000000300037308 */ /* 0x002e700000001000 */
[----:B---3--:R-:W3:Y:S01]  /*18990*/  MUFU.RCP R2, R2 ;  /* 0x0000000200027308 */ /* 0x008ee20000001000 */
[----:B-1----:R-:W-:-:S07]  /*189a0*/  VIADD R19, R3, 0xffffffe ;  /* 0x0ffffffe03137836 */ /* 0x002fce0000000000 */
[----:B------:R-:W1:Y:S01]  /*189b0*/  F2I.FTZ.U32.TRUNC.NTZ R19, R19 ;  /* 0x0000001300137305 */ /* 0x000e62000021f000 */
[----:B---3--:R-:W-:-:S07]  /*189c0*/  IADD3 R17, R2, 0xffffffe, RZ ;  /* 0x0ffffffe02117810 */ /* 0x008fce0007ffe0ff */
[----:B------:R-:W3:Y:S01]  /*189d0*/  F2I.FTZ.U32.TRUNC.NTZ R17, R17 ;  /* 0x0000001100117305 */ /* 0x000ee2000021f000 */
[----:B-1----:R-:W-:Y:S01]  /*189e0*/  IMAD.MOV R18, RZ, RZ, -R19 ;  /* 0x000000ffff127224 */ /* 0x002fe200078e0a13 */
[----:B---3--:R-:W-:Y:S01]  /*189f0*/  IADD3 R16, RZ, -R17, RZ ;  /* 0x80000011ff107210 */ /* 0x008fe20007ffe0ff */
[----:B------:R-:W-:Y:S06]  /*18a00*/  @!P3 BRA `(.L_x_321) ;  /* 0x000000000034b947 */ /* 0x000fec0003800000 */
[----:B------:R-:W-:Y:S01]  /*18a10*/  ULDC UR6, c[0x0][0x8dc] ;  /* 0x0002370000067ab9 */ /* 0x000fe20000000800 */
[----:B------:R-:W-:Y:S01]  /*18a20*/  ULDC.64 UR26, c[0x0][0x8d0] ;  /* 0x00023400001a7ab9 */ /* 0x000fe20000000a00 */
[----:B------:R-:W-:-:S05]  /*18a30*/  IADD3 R3, P1, R21, UR6, RZ ;  /* 0x0000000615037c10 */ /* 0x000fca000ff3e0ff */
[----:B------:R-:W-:-:S04]  /*18a40*/  IMAD.X R21, RZ, RZ, R24, P1 ;  /* 0x000000ffff157224 */ /* 0x000fc800008e0618 */
[----:B------:R-:W-:-:S04]  /*18a50*/  IMAD.WIDE.U32 R4, R21, UR26, RZ ;  /* 0x0000001a15047c25 */ /* 0x000fc8000f8e00ff */
[----:B------:R-:W-:-:S04]  /*18a60*/  IMAD.WIDE.U32 R4, P1, R3, UR27, R4 ;  /* 0x0000001b03047c25 */ /* 0x000fc8000f820004 */
[----:B------:R-:W-:-:S04]  /*18a70*/  IMAD.WIDE.U32 R2, R3, UR26, RZ ;  /* 0x0000001a03027c25 */ /* 0x000fc8000f8e00ff */
[----:B------:R-:W-:Y:S01]  /*18a80*/  IMAD.MOV.U32 R2, RZ, RZ, R5 ;  /* 0x000000ffff027224 */ /* 0x000fe200078e0005 */
[----:B------:R-:W-:Y:S02]  /*18a90*/  IADD3 RZ, P2, R3, R4, RZ ;  /* 0x0000000403ff7210 */ /* 0x000fe40007f5e0ff */
[----:B------:R-:W-:-:S03]  /*18aa0*/  IADD3.X R3, RZ, RZ, RZ, P1, !PT ;  /* 0x000000ffff037210 */ /* 0x000fc60000ffe4ff */
[----:B------:R-:W-:-:S04]  /*18ab0*/  IMAD.WIDE.U32.X R2, R21, UR27, R2, P2 ;  /* 0x0000001b15027c25 */ /* 0x000fc800090e0402 */
[----:B------:R-:W-:Y:S01]  /*18ac0*/  IMAD.MOV.U32 R24, RZ, RZ, R3 ;  /* 0x000000ffff187224 */ /* 0x000fe200078e0003 */
[----:B------:R-:W-:-:S07]  /*18ad0*/  MOV R21, R2 ;  /* 0x0000000200157202 */ /* 0x000fce0000000f00 */
.L_x_321:
[----:B------:R-:W-:Y:S05]  /*18ae0*/  @!P0 BRA `(.L_x_322) ;  /* 0x0000000000348947 */ /* 0x000fea0003800000 */
[----:B------:R-:W-:Y:S01]  /*18af0*/  ULDC UR6, c[0x0][0x8f4] ;  /* 0x00023d0000067ab9 */ /* 0x000fe20000000800 */
[----:B------:R-:W-:Y:S01]  /*18b00*/  ULDC.64 UR26, c[0x0][0x8e8] ;  /* 0x00023a00001a7ab9 */ /* 0x000fe20000000a00 */
[----:B------:R-:W-:-:S04]  /*18b10*/  IADD3 R3, P1, R22, UR6, RZ ;  /* 0x0000000616037c10 */ /* 0x000fc8000ff3e0ff */
[----:B------:R-:W-:-:S05]  /*18b20*/  IADD3.X R23, RZ, R25, RZ, P1, !PT ;  /* 0x00000019ff177210 */ /* 0x000fca0000ffe4ff */
[----:B------:R-:W-:-:S04]  /*18b30*/  IMAD.WIDE.U32 R4, R23, UR26, RZ ;  /* 0x0000001a17047c25 */ /* 0x000fc8000f8e00ff */
[----:B------:R-:W-:-:S04]  /*18b40*/  IMAD.WIDE.U32 R4, P1, R3, UR27, R4 ;  /* 0x0000001b03047c25 */ /* 0x000fc8000f820004 */
[----:B------:R-:W-:Y:S01]  /*18b50*/  IMAD.WIDE.U32 R2, R3, UR26, RZ ;  /* 0x0000001a03027c25 */ /* 0x000fe2000f8e00ff */
[----:B------:R-:W-:-:S04]  /*18b60*/  MOV R2, R5 ;  /* 0x0000000500027202 */ /* 0x000fc80000000f00 */
[----:B------:R-:W-:Y:S01]  /*18b70*/  IADD3 RZ, P2, R3, R4, RZ ;  /* 0x0000000403ff7210 */ /* 0x000fe20007f5e0ff */
[----:B------:R-:W-:-:S04]  /*18b80*/  IMAD.X R3, RZ, RZ, RZ, P1 ;  /* 0x000000ffff037224 */ /* 0x000fc800008e06ff */
[----:B------:R-:W-:-:S04]  /*18b90*/  IMAD.WIDE.U32.X R2, R23, UR27, R2, P2 ;  /* 0x0000001b17027c25 */ /* 0x000fc800090e0402 */
[----:B------:R-:W-:Y:S01]  /*18ba0*/  IMAD.MOV.U32 R22, RZ, RZ, R2 ;  /* 0x000000ffff167224 */ /* 0x000fe200078e0002 */
[----:B------:R-:W-:-:S07]  /*18bb0*/  MOV R25, R3 ;  /* 0x0000000300197202 */ /* 0x000fce0000000f00 */
.L_x_322:
[----:B------:R-:W-:Y:S01]  /*18bc0*/  MOV R3, R19 ;  /* 0x0000001300037202 */ /* 0x000fe20000000f00 */
[----:B------:R-:W-:Y:S01]  /*18bd0*/  IMAD R18, R18, R7, RZ ;  /* 0x0000000712127224 */ /* 0x000fe200078e02ff */
[----:B------:R-:W-:Y:S01]  /*18be0*/  ULDC UR6, c[0x0][0x8d8] ;  /* 0x0002360000067ab9 */ /* 0x000fe20000000800 */
[----:B------:R-:W-:Y:S01]  /*18bf0*/  IMAD.MOV.U32 R2, RZ, RZ, RZ ;  /* 0x000000ffff027224 */ /* 0x000fe200078e00ff */
[----:B------:R-:W-:Y:S01]  /*18c00*/  SHF.R.U64 R21, R21, UR6, R24 ;  /* 0x0000000615157c19 */ /* 0x000fe20008001218 */
[----:B------:R-:W-:Y:S01]  /*18c10*/  IMAD R4, R16, R6, RZ ;  /* 0x0000000610047224 */ /* 0x000fe200078e02ff */
[----:B------:R-:W-:Y:S01]  /*18c20*/  SHF.R.U64 R22, R22, UR25, R25 ;  /* 0x0000001916167c19 */ /* 0x000fe20008001219 */
[----:B------:R-:W-:Y:S01]  /*18c30*/  IMAD.HI.U32 R19, R19, R18, R2 ;  /* 0x0000001213137227 */ /* 0x000fe200078e0002 */
[----:B------:R-:W-:Y:S02]  /*18c40*/  IABS R18, R9 ;  /* 0x0000000900127213 */ /* 0x000fe40000000000 */
[----:B------:R-:W-:Y:S01]  /*18c50*/  PLOP3.LUT P5, PT, PT, PT, UP3, 0x80, 0x0 ;  /* 0x000000000000781c */ /* 0x000fe20003faf038 */
[----:B------:R-:W-:-:S02]  /*18c60*/  IMAD.MOV.U32 R3, RZ, RZ, R17 ;  /* 0x000000ffff037224 */ /* 0x000fc400078e0011 */
[----:B------:R-:W-:Y:S01]  /*18c70*/  VIADD R16, R21, UR16 ;  /* 0x0000001015107c36 */ /* 0x000fe20008000000 */
[----:B------:R-:W-:Y:S01]  /*18c80*/  IADD3 R21, RZ, -R18, RZ ;  /* 0x80000012ff157210 */ /* 0x000fe20007ffe0ff */
[----:B------:R-:W-:Y:S01]  /*18c90*/  IMAD.HI.U32 R2, R17, R4, R2 ;  /* 0x0000000411027227 */ /* 0x000fe200078e0002 */
[----:B------:R-:W-:Y:S02]  /*18ca0*/  IADD3 R17, R22, UR17, RZ ;  /* 0x0000001116117c10 */ /* 0x000fe4000fffe0ff */
[----:B------:R-:W-:Y:S02]  /*18cb0*/  IABS R3, R10 ;  /* 0x0000000a00037213 */ /* 0x000fe40000000000 */
[----:B------:R-:W-:Y:S02]  /*18cc0*/  IABS R4, R17 ;  /* 0x0000001100047213 */ /* 0x000fe40000000000 */
[----:B------:R-:W-:Y:S01]  /*18cd0*/  IABS R5, R16 ;  /* 0x0000001000057213 */ /* 0x000fe20000000000 */
[----:B------:R-:W-:-:S02]  /*18ce0*/  IMAD.MOV R18, RZ, RZ, -R3 ;  /* 0x000000ffff127224 */ /* 0x000fc400078e0a03 */
[----:B------:R-:W-:-:S04]  /*18cf0*/  IMAD.HI.U32 R3, R19, R4, RZ ;  /* 0x0000000413037227 */ /* 0x000fc800078e00ff */
[----:B------:R-:W-:-:S04]  /*18d00*/  IMAD.HI.U32 R2, R2, R5, RZ ;  /* 0x0000000502027227 */ /* 0x000fc800078e00ff */
[----:B------:R-:W-:Y:S02]  /*18d10*/  IMAD R4, R3, R21, R4 ;  /* 0x0000001503047224 */ /* 0x000fe400078e0204 */
[----:B------:R-:W-:-:S03]  /*18d20*/  IMAD R3, R2, R18, R5 ;  /* 0x0000001202037224 */ /* 0x000fc600078e0205 */
[----:B------:R-:W-:Y:S02]  /*18d30*/  ISETP.GT.U32.AND P2, PT, R7, R4, PT ;  /* 0x000000040700720c */ /* 0x000fe40003f44070 */
[----:B------:R-:W-:-:S11]  /*18d40*/  ISETP.GT.U32.AND P1, PT, R6, R3, PT ;  /* 0x000000030600720c */ /* 0x000fd60003f24070 */
[----:B------:R-:W-:Y:S02]  /*18d50*/  @!P2 IADD3 R4, R4, -R7, RZ ;  /* 0x800000070404a210 */ /* 0x000fe40007ffe0ff */
[----:B------:R-:W-:Y:S01]  /*18d60*/  @!P1 IMAD.IADD R3, R3, 0x1, -R6 ;  /* 0x0000000103039824 */ /* 0x000fe200078e0a06 */
[----:B------:R-:W-:Y:S02]  /*18d70*/  ISETP.GE.AND P2, PT, R17, RZ, PT ;  /* 0x000000ff1100720c */ /* 0x000fe40003f46270 */
[----:B------:R-:W-:Y:S02]  /*18d80*/  ISETP.GT.U32.AND P4, PT, R7, R4, PT ;  /* 0x000000040700720c */ /* 0x000fe40003f84070 */
[----:B------:R-:W-:Y:S02]  /*18d90*/  ISETP.GT.U32.AND P3, PT, R6, R3, PT ;  /* 0x000000030600720c */ /* 0x000fe40003f64070 */
[----:B------:R-:W-:-:S09]  /*18da0*/  ISETP.GE.AND P1, PT, R16, RZ, PT ;  /* 0x000000ff1000720c */ /* 0x000fd20003f26270 */
[----:B------:R-:W-:Y:S02]  /*18db0*/  @!P4 IADD3 R4, R4, -R7, RZ ;  /* 0x800000070404c210 */ /* 0x000fe40007ffe0ff */
[----:B------:R-:W-:Y:S01]  /*18dc0*/  @!P3 IMAD.IADD R3, R3, 0x1, -R6 ;  /* 0x000000010303b824 */ /* 0x000fe200078e0a06 */
[----:B------:R-:W-:Y:S02]  /*18dd0*/  ISETP.NE.AND P4, PT, RZ, UR7, PT ;  /* 0x00000007ff007c0c */ /* 0x000fe4000bf85270 */
[----:B------:R-:W-:Y:S01]  /*18de0*/  ISETP.NE.AND P3, PT, RZ, UR8, PT ;  /* 0x00000008ff007c0c */ /* 0x000fe2000bf65270 */
[----:B------:R-:W-:Y:S01]  /*18df0*/  @!P1 IMAD.MOV R3, RZ, RZ, -R3 ;  /* 0x000000ffff039224 */ /* 0x000fe200078e0a03 */
[----:B------:R-:W-:-:S09]  /*18e00*/  @!P2 IADD3 R4, -R4, RZ, RZ ;  /* 0x000000ff0404a210 */ /* 0x000fd20007ffe1ff */
[----:B------:R-:W-:Y:S02]  /*18e10*/  @!P4 LOP3.LUT R4, RZ, UR7, RZ, 0x33, !PT ;  /* 0x00000007ff04cc12 */ /* 0x000fe4000f8e33ff */
[----:B------:R-:W-:Y:S02]  /*18e20*/  @!P3 LOP3.LUT R3, RZ, UR8, RZ, 0x33, !PT ;  /* 0x00000008ff03bc12 */ /* 0x000fe4000f8e33ff */
[----:B------:R-:W-:-:S03]  /*18e30*/  IADD3 R4, R17, -R4, RZ ;  /* 0x8000000411047210 */ /* 0x000fc60007ffe0ff */
[----:B------:R-:W-:-:S04]  /*18e40*/  IMAD.IADD R3, R16, 0x1, -R3 ;  /* 0x0000000110037824 */ /* 0x000fc800078e0a03 */
[----:B------:R-:W-:Y:S01]  /*18e50*/  IMAD R6, R3, R4, RZ ;  /* 0x0000000403067224 */ /* 0x000fe200078e02ff */
[----:B------:R-:W-:-:S04]  /*18e60*/  SEL R2, R4, R3, !P5 ;  /* 0x0000000304027207 */ /* 0x000fc80006800000 */
[----:B------:R-:W-:Y:S02]  /*18e70*/  SHF.R.S32.HI R5, RZ, 0x1f, R2 ;  /* 0x0000001fff057819 */ /* 0x000fe40000011402 */
[----:B------:R-:W-:Y:S02]  /*18e80*/  SHF.R.S32.HI R7, RZ, 0x1f, R6 ;  /* 0x0000001fff077819 */ /* 0x000fe40000011406 */
[----:B------:R-:W-:-:S07]  /*18e90*/  MOV R4, R2 ;  /* 0x0000000200047202 */ /* 0x000fce0000000f00 */
.L_x_320:
[----:B--2---:R-:W-:Y:S05]  /*18ea0*/  BSYNC B0 ;  /* 0x0000000000007941 */ /* 0x004fea0003800000 */
.L_x_319:
[----:B------:R-:W1:Y:S01]  /*18eb0*/  SHFL.UP PT, R3, R6, 0x1, RZ ;  /* 0x0420000006037989 */ /* 0x000e6200000e00ff */
[----:B------:R-:W-:-:S03]  /*18ec0*/  ISETP.NE.AND P1, PT, R20, RZ, PT ;  /* 0x000000ff1400720c */ /* 0x000fc60003f25270 */
[----:B------:R-:W2:Y:S01]  /*18ed0*/  SHFL.UP PT, R2, R7, 0x1, RZ ;  /* 0x0420000007027989 */ /* 0x000ea200000e00ff */
[----:B-1----:R-:W-:Y:S02]  /*18ee0*/  SEL R3, R3, RZ, P1 ;  /* 0x000000ff03037207 */ /* 0x002fe40000800000 */
[----:B--2---:R-:W-:Y:S02]  /*18ef0*/  SEL R2, R2, RZ, P1 ;  /* 0x000000ff02027207 */ /* 0x004fe40000800000 */
[----:B------:R-:W-:-:S05]  /*18f00*/  IADD3 R18, P2, R3, R6, RZ ;  /* 0x0000000603127210 */ /* 0x000fca0007f5e0ff */
[----:B------:R-:W-:Y:S01]  /*18f10*/  IMAD.X R19, R2, 0x1, R7, P2 ;  /* 0x0000000102137824 */ /* 0x000fe200010e0607 */
[----:B------:R-:W1:Y:S01]  /*18f20*/  SHFL.UP PT, R3, R18, 0x2, RZ ;  /* 0x0440000012037989 */ /* 0x000e6200000e00ff */
[----:B------:R-:W-:-:S03]  /*18f30*/  ISETP.GE.U32.AND P2, PT, R20, 0x2, PT ;  /* 0x000000021400780c */ /* 0x000fc60003f46070 */
[----:B------:R-:W2:Y:S01]  /*18f40*/  SHFL.UP PT, R2, R19, 0x2, RZ ;  /* 0x0440000013027989 */ /* 0x000ea200000e00ff */
[----:B-1----:R-:W-:-:S04]  /*18f50*/  SEL R3, R3, RZ, P2 ;  /* 0x000000ff03037207 */ /* 0x002fc80001000000 */
[----:B------:R-:W-:Y:S02]  /*18f60*/  IADD3 R16, P3, R3, R18, RZ ;  /* 0x0000001203107210 */ /* 0x000fe40007f7e0ff */
[----:B--2---:R-:W-:-:S03]  /*18f70*/  SEL R2, R2, RZ, P2 ;  /* 0x000000ff02027207 */ /* 0x004fc60001000000 */
[----:B------:R-:W1:Y:S01]  /*18f80*/  SHFL.UP PT, R3, R16, 0x4, RZ ;  /* 0x0480000010037989 */ /* 0x000e6200000e00ff */
[----:B------:R-:W-:Y:S02]  /*18f90*/  IADD3.X R17, R2, R19, RZ, P3, !PT ;  /* 0x0000001302117210 */ /* 0x000fe40001ffe4ff */
[----:B------:R-:W-:-:S03]  /*18fa0*/  ISETP.GE.U32.AND P3, PT, R20, 0x4, PT ;  /* 0x000000041400780c */ /* 0x000fc60003f66070 */
[----:B------:R-:W2:Y:S01]  /*18fb0*/  SHFL.UP PT, R2, R17, 0x4, RZ ;  /* 0x0480000011027989 */ /* 0x000ea200000e00ff */
[----:B-1----:R-:W-:-:S04]  /*18fc0*/  SEL R3, R3, RZ, P3 ;  /* 0x000000ff03037207 */ /* 0x002fc80001800000 */
[----:B------:R-:W-:Y:S02]  /*18fd0*/  IADD3 R18, P4, R3, R16, RZ ;  /* 0x0000001003127210 */ /* 0x000fe40007f9e0ff */
[----:B--2---:R-:W-:-:S03]  /*18fe0*/  SEL R2, R2, RZ, P3 ;  /* 0x000000ff02027207 */ /* 0x004fc60001800000 */
[----:B------:R-:W1:Y:S02]  /*18ff0*/  SHFL.UP PT, R3, R18, 0x8, RZ ;  /* 0x0500000012037989 */ /* 0x000e6400000e00ff */
[----:B------:R-:W-:Y:S01]  /*19000*/  IMAD.X R19, R2, 0x1, R17, P4 ;  /* 0x0000000102137824 */ /* 0x000fe200020e0611 */
[----:B------:R-:W-:-:S04]  /*19010*/  ISETP.GE.U32.AND P4, PT, R20, 0x8, PT ;  /* 0x000000081400780c */ /* 0x000fc80003f86070 */
        /* <DEDUP_REMOVED lines=10> */
[----:B--2---:R-:W-:-:S05]  /*190c0*/  SEL R2, R2, RZ, P5 ;  /* 0x000000ff02027207 */ /* 0x004fca0002800000 */
[----:B------:R-:W-:Y:S01]  /*190d0*/  IMAD.X R18, R2, 0x1, R17, P6 ;  /* 0x0000000102127824 */ /* 0x000fe200030e0611 */
[----:B------:R-:W-:-:S04]  /*190e0*/  IADD3 R2, P6, R19, UR5, RZ ;  /* 0x0000000513027c10 */ /* 0x000fc8000ffde0ff */
[----:B------:R-:W-:Y:S02]  /*190f0*/  IADD3.X R3, R18, UR4, RZ, P6, !PT ;  /* 0x0000000412037c10 */ /* 0x000fe4000b7fe4ff */
[----:B------:R-:W-:-:S04]  /*19100*/  ISETP.GT.U32.AND P6, PT, R2, UR10, PT ;  /* 0x0000000a02007c0c */ /* 0x000fc8000bfc4070 */
[----:B------:R-:W-:-:S13]  /*19110*/  ISETP.GT.U32.AND.EX P6, PT, R3, UR9, PT, P6 ;  /* 0x0000000903007c0c */ /* 0x000fda000bfc4160 */
[----:B------:R-:W-:-:S04]  /*19120*/  VOTE.ANY R16, PT, P6 ;  /* 0x0000000000107806 */ /* 0x000fc800030e0100 */
[----:B------:R-:W-:-:S13]  /*19130*/  ISETP.NE.AND P6, PT, R16, RZ, PT ;  /* 0x000000ff1000720c */ /* 0x000fda0003fc5270 */
[----:B------:R-:W-:Y:S05]  /*19140*/  @P6 BRA `(.L_x_323) ;  /* 0x0000000800786947 */ /* 0x000fea0003800000 */
[----:B------:R-:W-:Y:S01]  /*19150*/  MOV R19, R2 ;  /* 0x0000000200137202 */ /* 0x000fe20000000f00 */
[----:B------:R-:W-:Y:S01]  /*19160*/  IMAD.MOV.U32 R21, RZ, RZ, R3 ;  /* 0x000000ffff157224 */ /* 0x000fe200078e0003 */
[----:B------:R-:W-:Y:S01]  /*19170*/  ULDC UR24, c[0x0][0x910] ;  /* 0x0002440000187ab9 */ /* 0x000fe20000000800 */
[----:B------:R-:W-:Y:S01]  /*19180*/  ULDC UR25, c[0x0][0x8f4] ;  /* 0x00023d0000197ab9 */ /* 0x000fe20000000800 */
[----:B------:R-:W-:Y:S01]  /*19190*/  ULDC UR6, c[0x0][0x8dc] ;  /* 0x0002370000067ab9 */ /* 0x000fe20000000800 */
[----:B------:R-:W-:Y:S01]  /*191a0*/  ULDC UR30, c[0x0][0x8d8] ;  /* 0x00023600001e7ab9 */ /* 0x000fe20000000800 */
[----:B------:R-:W-:Y:S01]  /*191b0*/  ULDC UR31, c[0x0][0x8f0] ;  /* 0x00023c00001f7ab9 */ /* 0x000fe20000000800 */
[----:B------:R-:W-:Y:S01]  /*191c0*/  ULDC.64 UR26, c[0x0][0x8d0] ;  /* 0x00023400001a7ab9 */ /* 0x000fe20000000a00 */
[----:B------:R-:W-:-:S05]  /*191d0*/  ULDC.64 UR28, c[0x0][0x8e8] ;  /* 0x00023a00001c7ab9 */ /* 0x000fca0000000a00 */
.L_x_328:
[----:B------:R-:W-:Y:S01]  /*191e0*/  MOV R11, R12 ;  /* 0x0000000c000b7202 */ /* 0x000fe20000000f00 */
[----:B------:R-:W-:Y:S01]  /*191f0*/  VIADD R12, R12, 0x20 ;  /* 0x000000200c0c7836 */ /* 0x000fe20000000000 */
[----:B-----5:R-:W-:Y:S01]  /*19200*/  MOV R17, R0 ;  /* 0x0000000000117202 */ /* 0x020fe20000000f00 */
[----:B------:R-:W-:-:S03]  /*19210*/  IMAD.MOV.U32 R16, RZ, RZ, R8 ;  /* 0x000000ffff107224 */ /* 0x000fc600078e0008 */
[----:B------:R-:W-:-:S13]  /*19220*/  ISETP.GE.AND P6, PT, R12, UR24, PT ;  /* 0x000000180c007c0c */ /* 0x000fda000bfc6270 */
[----:B------:R-:W1:Y:S01]  /*19230*/  @!P6 LDC.64 R2, c[0x0][0x918] ;  /* 0x00024600ff02eb82 */ /* 0x000e620000000a00 */
[----:B------:R-:W2:Y:S01]  /*19240*/  SHFL.IDX PT, R21, R21, 0x1f, 0x1f ;  /* 0x03e01f0015157f89 */ /* 0x000ea200000e0000 */
[----:B------:R-:W-:-:S03]  /*19250*/  @!P6 IADD3 R7, R11, 0x20, RZ ;  /* 0x000000200b07e810 */ /* 0x000fc60007ffe0ff */
[----:B------:R-:W3:Y:S01]  /*19260*/  SHFL.IDX PT, R19, R19, 0x1f, 0x1f ;  /* 0x03e01f0013137f89 */ /* 0x000ee200000e0000 */
[----:B------:R-:W-:Y:S01]  /*19270*/  BSSY B0, `(.L_x_324) ;  /* 0x0000064000007945 */ /* 0x000fe20003800000 */
[----:B-1----:R-:W-:-:S05]  /*19280*/  @!P6 IMAD.WIDE R2, R7, 0xc, R2 ;  /* 0x0000000c0702e825 */ /* 0x002fca00078e0202 */
[----:B------:R1:W5:Y:S04]  /*19290*/  @!P6 LDG.E R8, desc[UR56][R2.64] ;  /* 0x000000380208e981 */ /* 0x000368000c1e1900 */
[----:B------:R1:W5:Y:S01]  /*192a0*/  @!P6 LDG.E R0, desc[UR56][R2.64+0x4] ;  /* 0x000004380200e981 */ /* 0x000362000c1e1900 */
[----:B------:R-:W-:Y:S01]  /*192b0*/  ISETP.GE.AND P6, PT, R11, UR24, PT ;  /* 0x000000180b007c0c */ /* 0x000fe2000bfc6270 */
[----:B------:R-:W-:Y:S01]  /*192c0*/  IMAD.MOV.U32 R6, RZ, RZ, 0x7fffffff ;  /* 0x7fffffffff067424 */ /* 0x000fe200078e00ff */
[----:B--2---:R-:W-:Y:S02]  /*192d0*/  R2UR UR4, R21 ;  /* 0x00000000150472ca */ /* 0x004fe400000e0000 */
[----:B---3--:R-:W-:Y:S02]  /*192e0*/  R2UR UR5, R19 ;  /* 0x00000000130572ca */ /* 0x008fe400000e0000 */
[----:B------:R-:W-:-:S07]  /*192f0*/  MOV R7, RZ ;  /* 0x000000ff00077202 */ /* 0x000fce0000000f00 */
[----:B-1----:R-:W-:Y:S06]  /*19300*/  @P6 BRA `(.L_x_325) ;  /* 0x0000000400686947 */ /* 0x002fec0003800000 */
[----:B------:R-:W-:-:S04]  /*19310*/  IADD3 R18, P6, R16, UR11, RZ ;  /* 0x0000000b10127c10 */ /* 0x000fc8000ffde0ff */
[----:B------:R-:W-:Y:S02]  /*19320*/  LEA.HI.X.SX32 R21, R16, UR13, 0x1, P6 ;  /* 0x0000000d10157c11 */ /* 0x000fe4000b0f0eff */
[----:B------:R-:W-:Y:S02]  /*19330*/  IABS R16, R9 ;  /* 0x0000000900107213 */ /* 0x000fe40000000000 */
[C---:B------:R-:W-:Y:S02]  /*19340*/  IADD3 R22, P6, R17.reuse, UR12, RZ ;  /* 0x0000000c11167c10 */ /* 0x040fe4000ffde0ff */
[----:B------:R-:W1:Y:S02]  /*19350*/  I2F.RP R2, R16 ;  /* 0x0000001000027306 */ /* 0x000e640000209400 */
[----:B------:R-:W-:Y:S02]  /*19360*/  LEA.HI.X.SX32 R23, R17, UR14, 0x1, P6 ;  /* 0x0000000e11177c11 */ /* 0x000fe4000b0f0eff */
[----:B------:R-:W-:-:S04]  /*19370*/  PLOP3.LUT P6, PT, PT, PT, UP0, 0x80, 0x0 ;  /* 0x000000000000781c */ /* 0x000fc80003fcf008 */
[----:B-1----:R-:W1:Y:S02]  /*19380*/  MUFU.RCP R2, R2 ;  /* 0x0000000200027308 */ /* 0x002e640000001000 */
[----:B-1----:R-:W-:-:S06]  /*19390*/  VIADD R17, R2, 0xffffffe ;  /* 0x0ffffffe02117836 */ /* 0x002fcc0000000000 */
[----:B------:R-:W1:Y:S02]  /*193a0*/  F2I.FTZ.U32.TRUNC.NTZ R17, R17 ;  /* 0x0000001100117305 */ /* 0x000e64000021f000 */
[----:B-1----:R-:W-:Y:S01]  /*193b0*/  IADD3 R19, RZ, -R17, RZ ;  /* 0x80000011ff137210 */ /* 0x002fe20007ffe0ff */
[----:B------:R-:W-:Y:S06]  /*193c0*/  @!P6 BRA `(.L_x_326) ;  /* 0x00000000002ce947 */ /* 0x000fec0003800000 */
        /* <DEDUP_REMOVED lines=11> */
.L_x_326:
[----:B------:R-:W-:Y:S05]  /*19480*/  @!P0 BRA `(.L_x_327) ;  /* 0x00000000002c8947 */ /* 0x000fea0003800000 */
[----:B------:R-:W-:-:S04]  /*19490*/  IADD3 R7, P6, R22, UR25, RZ ;  /* 0x0000001916077c10 */ /* 0x000fc8000ffde0ff */
[----:B------:R-:W-:-:S05]  /*194a0*/  IADD3.X R23, RZ, R23, RZ, P6, !PT ;  /* 0x00000017ff177210 */ /* 0x000fca00037fe4ff */
[----:B------:R-:W-:-:S04]  /*194b0*/  IMAD.WIDE.U32 R4, R23, UR28, RZ ;  /* 0x0000001c17047c25 */ /* 0x000fc8000f8e00ff */
[----:B------:R-:W-:-:S04]  /*194c0*/  IMAD.WIDE.U32 R4, P6, R7, UR29, R4 ;  /* 0x0000001d07047c25 */ /* 0x000fc8000f8c0004 */
[----:B------:R-:W-:Y:S01]  /*194d0*/  IMAD.WIDE.U32 R6, R7, UR28, RZ ;  /* 0x0000001c07067c25 */ /* 0x000fe2000f8e00ff */
[----:B------:R-:W-:-:S03]  /*194e0*/  MOV R2, R5 ;  /* 0x0000000500027202 */ /* 0x000fc60000000f00 */
[----:B------:R-:W-:Y:S01]  /*194f0*/  IMAD.X R3, RZ, RZ, RZ, P6 ;  /* 0x000000ffff037224 */ /* 0x000fe200030e06ff */
[----:B------:R-:W-:-:S05]  /*19500*/  IADD3 RZ, P6, R7, R4, RZ ;  /* 0x0000000407ff7210 */ /* 0x000fca0007fde0ff */
[----:B------:R-:W-:-:S04]  /*19510*/  IMAD.WIDE.U32.X R2, R23, UR29, R2, P6 ;  /* 0x0000001d17027c25 */ /* 0x000fc8000b0e0402 */
[----:B------:R-:W-:Y:S01]  /*19520*/  IMAD.MOV.U32 R22, RZ, RZ, R2 ;  /* 0x000000ffff167224 */ /* 0x000fe200078e0002 */
[----:B------:R-:W-:-:S07]  /*19530*/  MOV R23, R3 ;  /* 0x0000000300177202 */ /* 0x000fce0000000f00 */
.L_x_327:
[----:B------:R-:W-:Y:S01]  /*19540*/  SHF.R.U64 R4, R22, UR31, R23 ;  /* 0x0000001f16047c19 */ /* 0x000fe20008001217 */
[----:B------:R-:W-:Y:S01]  /*19550*/  IMAD R5, R19, R16, RZ ;  /* 0x0000001013057224 */ /* 0x000fe200078e02ff */
[----:B------:R-:W-:Y:S02]  /*19560*/  IABS R2, R9 ;  /* 0x0000000900027213 */ /* 0x000fe40000000000 */
[----:B------:R-:W-:Y:S01]  /*19570*/  MOV R3, R17 ;  /* 0x0000001100037202 */ /* 0x000fe20000000f00 */
[----:B------:R-:W-:Y:S01]  /*19580*/  VIADD R4, R4, UR17 ;  /* 0x0000001104047c36 */ /* 0x000fe20008000000 */
[----:B------:R-:W-:Y:S01]  /*19590*/  IADD3 R7, RZ, -R2, RZ ;  /* 0x80000002ff077210 */ /* 0x000fe20007ffe0ff */
[----:B------:R-:W-:Y:S01]  /*195a0*/  IMAD.MOV.U32 R2, RZ, RZ, RZ ;  /* 0x000000ffff027224 */ /* 0x000fe200078e00ff */
[----:B------:R-:W-:Y:S02]  /*195b0*/  SHF.R.U64 R18, R18, UR30, R21 ;  /* 0x0000001e12127c19 */ /* 0x000fe40008001215 */
[----:B------:R-:W-:Y:S01]  /*195c0*/  IABS R6, R4 ;  /* 0x0000000400067213 */ /* 0x000fe20000000000 */
[----:B------:R-:W-:Y:S01]  /*195d0*/  IMAD.HI.U32 R2, R17, R5, R2 ;  /* 0x0000000511027227 */ /* 0x000fe200078e0002 */
[----:B------:R-:W-:-:S02]  /*195e0*/  IABS R17, R10 ;  /* 0x0000000a00117213 */ /* 0x000fc40000000000 */
[----:B------:R-:W-:Y:S01]  /*195f0*/  MOV R3, R7 ;  /* 0x0000000700037202 */ /* 0x000fe20000000f00 */
[----:B------:R-:W-:Y:S01]  /*19600*/  IMAD.MOV.U32 R5, RZ, RZ, R6 ;  /* 0x000000ffff057224 */ /* 0x000fe200078e0006 */
[----:B------:R-:W-:Y:S01]  /*19610*/  IADD3 R7, R18, UR16, RZ ;  /* 0x0000001012077c10 */ /* 0x000fe2000fffe0ff */
[----:B------:R-:W1:Y:S01]  /*19620*/  I2F.RP R6, R17 ;  /* 0x0000001100067306 */ /* 0x000e620000209400 */
[----:B------:R-:W-:Y:S01]  /*19630*/  IABS R21, R10 ;  /* 0x0000000a00157213 */ /* 0x000fe20000000000 */
[----:B------:R-:W-:Y:S01]  /*19640*/  IMAD.HI.U32 R2, R2, R5, RZ ;  /* 0x0000000502027227 */ /* 0x000fe200078e00ff */
[----:B------:R-:W-:Y:S02]  /*19650*/  IABS R18, R7 ;  /* 0x0000000700127213 */ /* 0x000fe40000000000 */
[----:B------:R-:W-:Y:S01]  /*19660*/  IADD3 R21, RZ, -R21, RZ ;  /* 0x80000015ff157210 */ /* 0x000fe20007ffe0ff */
[----:B------:R-:W-:-:S05]  /*19670*/  IMAD R5, R2, R3, R5 ;  /* 0x0000000302057224 */ /* 0x000fca00078e0205 */
[----:B------:R-:W-:Y:S01]  /*19680*/  ISETP.GT.U32.AND P6, PT, R16, R5, PT ;  /* 0x000000051000720c */ /* 0x000fe20003fc4070 */
[----:B-1----:R-:W1:-:S12]  /*19690*/  MUFU.RCP R6, R6 ;  /* 0x0000000600067308 */ /* 0x002e580000001000 */
[----:B------:R-:W-:Y:S01]  /*196a0*/  @!P6 IMAD.IADD R5, R5, 0x1, -R16 ;  /* 0x000000010505e824 */ /* 0x000fe200078e0a10 */
[----:B-1----:R-:W-:-:S04]  /*196b0*/  IADD3 R2, R6, 0xffffffe, RZ ;  /* 0x0ffffffe06027810 */ /* 0x002fc80007ffe0ff */
[----:B------:R1:W2:Y:S02]  /*196c0*/  F2I.FTZ.U32.TRUNC.NTZ R3, R2 ;  /* 0x0000000200037305 */ /* 0x0002a4000021f000 */
[----:B-1----:R-:W-:Y:S02]  /*196d0*/  IMAD.MOV.U32 R2, RZ, RZ, RZ ;  /* 0x000000ffff027224 */ /* 0x002fe400078e00ff */
[----:B--2---:R-:W-:-:S04]  /*196e0*/  IMAD.MOV R22, RZ, RZ, -R3 ;  /* 0x000000ffff167224 */ /* 0x004fc800078e0a03 */
[----:B------:R-:W-:-:S04]  /*196f0*/  IMAD R19, R22, R17, RZ ;  /* 0x0000001116137224 */ /* 0x000fc800078e02ff */
[----:B------:R-:W-:-:S04]  /*19700*/  IMAD.HI.U32 R6, R3, R19, R2 ;  /* 0x0000001303067227 */ /* 0x000fc800078e0002 */
[----:B------:R-:W-:Y:S01]  /*19710*/  IMAD.MOV.U32 R3, RZ, RZ, R18 ;  /* 0x000000ffff037224 */ /* 0x000fe200078e0012 */
[----:B------:R-:W-:-:S03]  /*19720*/  MOV R18, R21 ;  /* 0x0000001500127202 */ /* 0x000fc60000000f00 */
[----:B------:R-:W-:-:S04]  /*19730*/  IMAD.HI.U32 R2, R6, R3, RZ ;  /* 0x0000000306027227 */ /* 0x000fc800078e00ff */
[----:B------:R-:W-:-:S05]  /*19740*/  IMAD R2, R2, R18, R3 ;  /* 0x0000001202027224 */ /* 0x000fca00078e0203 */
[----:B------:R-:W-:-:S13]  /*19750*/  ISETP.GT.U32.AND P6, PT, R17, R2, PT ;  /* 0x000000021100720c */ /* 0x000fda0003fc4070 */
[----:B------:R-:W-:Y:S01]  /*19760*/  @!P6 IMAD.IADD R2, R2, 0x1, -R17 ;  /* 0x000000010202e824 */ /* 0x000fe200078e0a11 */
[----:B------:R-:W-:-:S13]  /*19770*/  ISETP.GT.U32.AND P6, PT, R16, R5, PT ;  /* 0x000000051000720c */ /* 0x000fda0003fc4070 */
[----:B------:R-:W-:Y:S02]  /*19780*/  @!P6 IADD3 R5, R5, -R16, RZ ;  /* 0x800000100505e210 */ /* 0x000fe40007ffe0ff */
[----:B------:R-:W-:Y:S02]  /*19790*/  ISETP.GT.U32.AND P6, PT, R17, R2, PT ;  /* 0x000000021100720c */ /* 0x000fe40003fc4070 */
[----:B------:R-:W-:-:S11]  /*197a0*/  MOV R3, R5 ;  /* 0x0000000500037202 */ /* 0x000fd60000000f00 */
[----:B------:R-:W-:Y:S01]  /*197b0*/  @!P6 IMAD.IADD R2, R2, 0x1, -R17 ;  /* 0x000000010202e824 */ /* 0x000fe200078e0a11 */
[----:B------:R-:W-:-:S13]  /*197c0*/  ISETP.GE.AND P6, PT, R4, RZ, PT ;  /* 0x000000ff0400720c */ /* 0x000fda0003fc6270 */
[----:B------:R-:W-:Y:S01]  /*197d0*/  @!P6 IMAD.MOV R3, RZ, RZ, -R3 ;  /* 0x000000ffff03e224 */ /* 0x000fe200078e0a03 */
[----:B------:R-:W-:-:S13]  /*197e0*/  ISETP.GE.AND P6, PT, R7, RZ, PT ;  /* 0x000000ff0700720c */ /* 0x000fda0003fc6270 */
[----:B------:R-:W-:Y:S02]  /*197f0*/  @!P6 IADD3 R2, -R2, RZ, RZ ;  /* 0x000000ff0202e210 */ /* 0x000fe40007ffe1ff */
[----:B------:R-:W-:-:S13]  /*19800*/  ISETP.NE.AND P6, PT, RZ, UR7, PT ;  /* 0x00000007ff007c0c */ /* 0x000fda000bfc5270 */
[----:B------:R-:W-:Y:S02]  /*19810*/  @!P6 LOP3.LUT R3, RZ, UR7, RZ, 0x33, !PT ;  /* 0x00000007ff03ec12 */ /* 0x000fe4000f8e33ff */
[----:B------:R-:W-:-:S03]  /*19820*/  ISETP.NE.AND P6, PT, RZ, UR8, PT ;  /* 0x00000008ff007c0c */ /* 0x000fc6000bfc5270 */
[----:B------:R-:W-:-:S10]  /*19830*/  IMAD.IADD R3, R4, 0x1, -R3 ;  /* 0x0000000104037824 */ /* 0x000fd400078e0a03 */
[----:B------:R-:W-:Y:S02]  /*19840*/  @!P6 LOP3.LUT R2, RZ, UR8, RZ, 0x33, !PT ;  /* 0x00000008ff02ec12 */ /* 0x000fe4000f8e33ff */
[----:B------:R-:W-:Y:S02]  /*19850*/  PLOP3.LUT P6, PT, PT, PT, UP3, 0x80, 0x0 ;  /* 0x000000000000781c */ /* 0x000fe40003fcf038 */
[----:B------:R-:W-:-:S04]  /*19860*/  IADD3 R2, -R2, R7, RZ ;  /* 0x0000000702027210 */ /* 0x000fc80007ffe1ff */
[CC--:B------:R-:W-:Y:S01]  /*19870*/  SEL R4, R3.reuse, R2.reuse, !P6 ;  /* 0x0000000203047207 */ /* 0x0c0fe20007000000 */
[----:B------:R-:W-:-:S03]  /*19880*/  IMAD R6, R3, R2, RZ ;  /* 0x0000000203067224 */ /* 0x000fc600078e02ff */
[----:B------:R-:W-:Y:S02]  /*19890*/  SHF.R.S32.HI R5, RZ, 0x1f, R4 ;  /* 0x0000001fff057819 */ /* 0x000fe40000011404 */
[----:B------:R-:W-:-:S07]  /*198a0*/  SHF.R.S32.HI R7, RZ, 0x1f, R6 ;  /* 0x0000001fff077819 */ /* 0x000fce0000011406 */
.L_x_325:
[----:B------:R-:W-:Y:S05]  /*198b0*/  BSYNC B0 ;  /* 0x0000000000007941 */ /* 0x000fea0003800000 */
.L_x_324:
[----:B------:R-:W1:Y:S04]  /*198c0*/  SHFL.UP PT, R3, R6, 0x1, RZ ;  /* 0x0420000006037989 */ /* 0x000e6800000e00ff */
[----:B------:R-:W2:Y:S01]  /*198d0*/  SHFL.UP PT, R2, R7, 0x1, RZ ;  /* 0x0420000007027989 */ /* 0x000ea200000e00ff */
[----:B-1----:R-:W-:Y:S02]  /*198e0*/  SEL R3, R3, RZ, P1 ;  /* 0x000000ff03037207 */ /* 0x002fe40000800000 */
[----:B--2---:R-:W-:Y:S02]  /*198f0*/  SEL R2, R2, RZ, P1 ;  /* 0x000000ff02027207 */ /* 0x004fe40000800000 */
[----:B------:R-:W-:-:S05]  /*19900*/  IADD3 R18, P6, R3, R6, RZ ;  /* 0x0000000603127210 */ /* 0x000fca0007fde0ff */
[----:B------:R-:W-:Y:S01]  /*19910*/  IMAD.X R17, R2, 0x1, R7, P6 ;  /* 0x0000000102117824 */ /* 0x000fe200030e0607 */
[----:B------:R-:W1:Y:S04]  /*19920*/  SHFL.UP PT, R3, R18, 0x2, RZ ;  /* 0x0440000012037989 */ /* 0x000e6800000e00ff */
[----:B------:R-:W2:Y:S01]  /*19930*/  SHFL.UP PT, R2, R17, 0x2, RZ ;  /* 0x0440000011027989 */ /* 0x000ea200000e00ff */
[----:B-1----:R-:W-:Y:S02]  /*19940*/  SEL R3, R3, RZ, P2 ;  /* 0x000000ff03037207 */ /* 0x002fe40001000000 */
[----:B--2---:R-:W-:Y:S02]  /*19950*/  SEL R2, R2, RZ, P2 ;  /* 0x000000ff02027207 */ /* 0x004fe40001000000 */
[----:B------:R-:W-:-:S04]  /*19960*/  IADD3 R16, P6, R3, R18, RZ ;  /* 0x0000001203107210 */ /* 0x000fc80007fde0ff */
[----:B------:R-:W-:Y:S01]  /*19970*/  IADD3.X R21, R2, R17, RZ, P6, !PT ;  /* 0x0000001102157210 */ /* 0x000fe200037fe4ff */
        /* <DEDUP_REMOVED lines=18> */
[----:B------:R-:W-:-:S04]  /*19aa0*/  IADD3 R19, P6, R2, UR5, RZ ;  /* 0x0000000502137c10 */ /* 0x000fc8000ffde0ff */
[----:B------:R-:W-:Y:S02]  /*19ab0*/  IADD3.X R21, R3, UR4, RZ, P6, !PT ;  /* 0x0000000403157c10 */ /* 0x000fe4000b7fe4ff */
[----:B------:R-:W-:-:S04]  /*19ac0*/  ISETP.GT.U32.AND P6, PT, R19, UR10, PT ;  /* 0x0000000a13007c0c */ /* 0x000fc8000bfc4070 */
[----:B------:R-:W-:-:S13]  /*19ad0*/  ISETP.GT.U32.AND.EX P6, PT, R21, UR9, PT, P6 ;  /* 0x0000000915007c0c */ /* 0x000fda000bfc4160 */
[----:B------:R-:W-:-:S04]  /*19ae0*/  VOTE.ANY R16, PT, P6 ;  /* 0x0000000000107806 */ /* 0x000fc800030e0100 */
[----:B------:R-:W-:-:S13]  /*19af0*/  ISETP.NE.AND P6, PT, R16, RZ, PT ;  /* 0x000000ff1000720c */ /* 0x000fda0003fc5270 */
[----:B------:R-:W-:Y:S05]  /*19b00*/  @!P6 BRA `(.L_x_328) ;  /* 0xfffffff400b4e947 */ /* 0x000fea000383ffff */
[----:B------:R-:W-:Y:S01]  /*19b10*/  MOV R19, R2 ;  /* 0x0000000200137202 */ /* 0x000fe20000000f00 */
[----:B------:R-:W-:-:S07]  /*19b20*/  IMAD.MOV.U32 R18, RZ, RZ, R3 ;  /* 0x000000ffff127224 */ /* 0x000fce00078e0003 */
.L_x_323:
[----:B------:R-:W1:Y:S08]  /*19b30*/  BREV R16, R16 ;  /* 0x0000001000107301 */ /* 0x000e700000000000 */
[----:B-1----:R-:W1:Y:S02]  /*19b40*/  FLO.U32.SH R17, R16 ;  /* 0x0000001000117300 */ /* 0x002e6400000e0400 */
[----:B-1----:R-:W1:Y:S02]  /*19b50*/  SHFL.IDX PT, R11, R11, R17, 0x1f ;  /* 0x00001f110b0b7589 */ /* 0x002e6400000e0000 */
[----:B-1----:R-:W-:-:S13]  /*19b60*/  R2UR UR6, R11 ;  /* 0x000000000b0672ca */ /* 0x002fda00000e0000 */
[----:B------:R-:W-:-:S04]  /*19b70*/  IADD3 R21, R20, UR6, RZ ;  /* 0x0000000614157c10 */ /* 0x000fc8000fffe0ff */
[----:B------:R-:W-:-:S13]  /*19b80*/  ISETP.GE.AND P1, PT, R21, UR24, PT ;  /* 0x0000001815007c0c */ /* 0x000fda000bf26270 */
[----:B------:R-:W1:Y:S02]  /*19b90*/  @!P1 LDC.64 R2, c[0x0][0x918] ;  /* 0x00024600ff029b82 */ /* 0x000e640000000a00 */
[----:B-1----:R-:W-:-:S05]  /*19ba0*/  @!P1 IMAD.WIDE R2, R21, 0xc, R2 ;  /* 0x0000000c15029825 */ /* 0x002fca00078e0202 */
[----:B-----5:R1:W5:Y:S04]  /*19bb0*/  @!P1 LDG.E R8, desc[UR56][R2.64] ;  /* 0x0000003802089981 */ /* 0x020368000c1e1900 */
[----:B------:R1:W5:Y:S01]  /*19bc0*/  @!P1 LDG.E R0, desc[UR56][R2.64+0x4] ;  /* 0x0000043802009981 */ /* 0x000362000c1e1900 */
[----:B------:R-:W-:-:S03]  /*19bd0*/  IADD3 R12, P1, P2, R19, UR5, -R6 ;  /* 0x00000005130c7c10 */ /* 0x000fc6000fa3e806 */
[----:B------:R-:W-:Y:S01]  /*19be0*/  SHFL.IDX PT, R6, R6, R17, 0x1f ;  /* 0x00001f1106067589 */ /* 0x000fe200000e0000 */
[----:B------:R-:W-:-:S03]  /*19bf0*/  IADD3.X R18, R18, UR4, ~R7, P1, P2 ;  /* 0x0000000412127c10 */ /* 0x000fc60008fe4c07 */
[----:B------:R-:W2:Y:S04]  /*19c00*/  SHFL.IDX PT, R12, R12, R17, 0x1f ;  /* 0x00001f110c0c7589 */ /* 0x000ea800000e0000 */
[----:B------:R-:W3:Y:S04]  /*19c10*/  SHFL.IDX PT, R18, R18, R17, 0x1f ;  /* 0x00001f1112127589 */ /* 0x000ee800000e0000 */
[----:B------:R1:W4:Y:S04]  /*19c20*/  SHFL.IDX PT, R7, R7, R17, 0x1f ;  /* 0x00001f1107077589 */ /* 0x00032800000e0000 */
[----:B------:R1:W1:Y:S04]  /*19c30*/  SHFL.IDX PT, R5, R5, R17, 0x1f ;  /* 0x00001f1105057589 */ /* 0x00026800000e0000 */
[----:B------:R1:W1:Y:S01]  /*19c40*/  SHFL.IDX PT, R4, R4, R17, 0x1f ;  /* 0x00001f1104047589 */ /* 0x00026200000e0000 */
[----:B--2---:R-:W-:-:S02]  /*19c50*/  R2UR UR5, R12 ;  /* 0x000000000c0572ca */ /* 0x004fc400000e0000 */
[----:B---3--:R-:W-:-:S15]  /*19c60*/  R2UR UR4, R18 ;  /* 0x00000000120472ca */ /* 0x008fde00000e0000 */
.L_x_318:
[----:B-1----:R-:W1:Y:S01]  /*19c70*/  LDC R2, c[0x0][0x910] ;  /* 0x00024400ff027b82 */ /* 0x002e620000000800 */
[----:B------:R-:W-:Y:S01]  /*19c80*/  UMOV UR24, 0xffffffff ;  /* 0xffffffff00187882 */ /* 0x000fe20000000000 */
[----:B------:R-:W-:Y:S01]  /*19c90*/  UMOV UR25, 0xffffffff ;  /* 0xffffffff00197882 */ /* 0x000fe20000000000 */
[----:B------:R-:W-:Y:S01]  /*19ca0*/  UMOV UR26, 0xffffffff ;  /* 0xffffffff001a7882 */ /* 0x000fe20000000000 */
[----:B------:R-:W-:Y:S01]  /*19cb0*/  IMAD.MOV.U32 R19, RZ, RZ, RZ ;  /* 0x000000ffff137224 */ /* 0x000fe200078e00ff */
[----:B-1----:R-:W-:-:S13]  /*19cc0*/  ISETP.LE.AND P1, PT, R2, UR6, PT ;  /* 0x0000000602007c0c */ /* 0x002fda000bf23270 */
[----:B------:R-:W-:Y:S05]  /*19cd0*/  @P1 BRA `(.L_x_317) ;  /* 0x0000000000f01947 */ /* 0x000fea0003800000 */
[C---:B------:R-:W-:Y:S01]  /*19ce0*/  R2UR UR24, R4.reuse ;  /* 0x00000000041872ca */ /* 0x040fe200000e0000 */
[----:B------:R-:W-:Y:S01]  /*19cf0*/  UIADD3 UR30, UP1, -UR5, UR10, URZ ;  /* 0x0000000a051e7290 */ /* 0x000fe2000ff3e13f */
[----:B------:R-:W-:Y:S01]  /*19d00*/  R2UR UR25, R5 ;  /* 0x00000000051972ca */ /* 0x000fe200000e0000 */
[----:B------:R-:W-:Y:S01]  /*19d10*/  ULDC UR26, c[0x0][0x8c0] ;  /* 0x00023000001a7ab9 */ /* 0x000fe20000000800 */
[----:B------:R-:W-:Y:S01]  /*19d20*/  ULDC UR27, c[0x0][0x8b0] ;  /* 0x00022c00001b7ab9 */ /* 0x000fe20000000800 */
[----:B------:R-:W-:Y:S01]  /*19d30*/  ULDC UR28, c[0x0][0x904] ;  /* 0x00024100001c7ab9 */ /* 0x000fe20000000800 */
[----:B------:R-:W-:-:S03]  /*19d40*/  SHF.R.U64 R2, R4, UR27, R5 ;  /* 0x0000001b04027c19 */ /* 0x000fc60008001205 */
[----:B------:R-:W-:Y:S01]  /*19d50*/  UIADD3.X UR24, ~UR4, UR9, URZ, UP1, !UPT ;  /* 0x0000000904187290 */ /* 0x000fe20008ffe53f */
[----:B------:R-:W-:-:S03]  /*19d60*/  R2UR UR32, R2 ;  /* 0x00000000022072ca */ /* 0x000fc600000e0000 */
[----:B------:R-:W-:Y:S02]  /*19d70*/  USHF.R.U32.HI UR31, URZ, UR26, UR24 ;  /* 0x0000001a3f1f7299 */ /* 0x000fe40008011618 */
[----:B------:R-:W-:Y:S02]  /*19d80*/  USHF.R.U32.HI UR35, URZ, UR27, UR25 ;  /* 0x0000001b3f237299 */ /* 0x000fe40008011619 */
[----:B------:R-:W-:Y:S02]  /*19d90*/  USHF.R.U32.HI UR33, URZ, UR27, UR31 ;  /* 0x0000001b3f217299 */ /* 0x000fe4000801161f */
[----:B------:R-:W-:Y:S02]  /*19da0*/  USHF.R.U64 UR30, UR30, UR26, UR24 ;  /* 0x0000001a1e1e7299 */ /* 0x000fe40008001218 */
[----:B------:R-:W-:Y:S02]  /*19db0*/  USHF.R.U32.HI UR34, URZ, UR28, UR33 ;  /* 0x0000001c3f227299 */ /* 0x000fe40008011621 */
[----:B------:R-:W-:-:S02]  /*19dc0*/  USHF.R.U64 UR31, UR30, UR27, UR31 ;  /* 0x0000001b1e1f7299 */ /* 0x000fc4000800121f */
[----:B------:R-:W-:Y:S02]  /*19dd0*/  ULOP3.LUT UR24, UR34, UR35, URZ, 0xfc, !UPT ;  /* 0x0000002322187292 */ /* 0x000fe4000f8efc3f */
[----:B------:R-:W-:-:S04]  /*19de0*/  USHF.R.U64 UR33, UR31, UR28, UR33 ;  /* 0x0000001c1f217299 */ /* 0x000fc80008001221 */
[----:B------:R-:W-:-:S13]  /*19df0*/  ISETP.NE.U32.AND P1, PT, RZ, UR24, PT ;  /* 0x00000018ff007c0c */ /* 0x000fda000bf25070 */
[----:B------:R-:W-:Y:S05]  /*19e00*/  @!P1 BRA `(.L_x_329) ;  /* 0x0000000000189947 */ /* 0x000fea0003800000 */
[----:B------:R-:W-:-:S07]  /*19e10*/  MOV R12, 0x19e30 ;  /* 0x00019e30000c7802 */ /* 0x000fce0000000f00 */
[----:B--2-45:R-:W-:Y:S05]  /*19e20*/  CALL.REL.NOINC `(.L_x_330) ;  /* 0x0000002000d47944 */ /* 0x034fea0003c00000 */
[----:B------:R-:W-:-:S04]  /*19e30*/  UIADD3 UR24, -UR25, URZ, URZ ;  /* 0x0000003f19187290 */ /* 0x000fc8000fffe13f */
[----:B------:R-:W-:-:S03]  /*19e40*/  UIMAD UR32, UR32, UR24, UR33 ;  /* 0x00000018202072a4 */ /* 0x000fc6000f8e0221 */
[----:B------:R-:W-:Y:S01]  /*19e50*/  UMOV UR24, UR25 ;  /* 0x0000001900187c82 */ /* 0x000fe20008000000 */
[----:B------:R-:W-:Y:S08]  /*19e60*/  BRA `(.L_x_331) ;  /* 0x0000000000587947 */ /* 0x000ff00003800000 */
.L_x_329:
[----:B------:R-:W1:Y:S01]  /*19e70*/  I2F.U32.RP R2, UR32 ;  /* 0x0000002000027d06 */ /* 0x000e620008209000 */
[----:B------:R-:W-:Y:S01]  /*19e80*/  UMOV UR24, URZ ;  /* 0x0000003f00187c82 */ /* 0x000fe20008000000 */
[----:B------:R-:W-:-:S06]  /*19e90*/  UISETP.NE.U32.AND UP4, UPT, UR32, URZ, UPT ;  /* 0x0000003f2000728c */ /* 0x000fcc000bf85070 */
[----:B-1----:R-:W1:Y:S02]  /*19ea0*/  MUFU.RCP R2, R2 ;  /* 0x0000000200027308 */ /* 0x002e640000001000 */
[----:B-1----:R-:W-:-:S06]  /*19eb0*/  IADD3 R3, R2, 0xffffffe, RZ ;  /* 0x0ffffffe02037810 */ /* 0x002fcc0007ffe0ff */
[----:B------:R-:W1:Y:S02]  /*19ec0*/  F2I.FTZ.U32.TRUNC.NTZ R3, R3 ;  /* 0x0000000300037305 */ /* 0x000e64000021f000 */
[----:B-1----:R-:W-:-:S13]  /*19ed0*/  R2UR UR25, R3 ;  /* 0x00000000031972ca */ /* 0x002fda00000e0000 */
[----:B------:R-:W-:-:S04]  /*19ee0*/  UIADD3 UR26, URZ, -UR25, URZ ;  /* 0x800000193f1a7290 */ /* 0x000fc8000fffe03f */
[----:B------:R-:W-:-:S04]  /*19ef0*/  UIMAD UR26, UR26, UR32, URZ ;  /* 0x000000201a1a72a4 */ /* 0x000fc8000f8e023f */
[----:B------:R-:W-:-:S04]  /*19f00*/  UIMAD.WIDE.U32 UR24, UR25, UR26, UR24 ;  /* 0x0000001a191872a5 */ /* 0x000fc8000f8e0018 */
[----:B------:R-:W-:-:S04]  /*19f10*/  UIMAD.WIDE.U32 UR24, UR25, UR33, URZ ;  /* 0x00000021191872a5 */ /* 0x000fc8000f8e003f */
[----:B------:R-:W-:-:S04]  /*19f20*/  UIADD3 UR24, -UR25, URZ, URZ ;  /* 0x0000003f19187290 */ /* 0x000fc8000fffe13f */
[----:B------:R-:W-:-:S04]  /*19f30*/  UIMAD UR24, UR32, UR24, UR33 ;  /* 0x00000018201872a4 */ /* 0x000fc8000f8e0221 */
[----:B------:R-:W-:-:S11]  /*19f40*/  UISETP.GE.U32.AND UP1, UPT, UR24, UR32, UPT ;  /* 0x000000201800728c */ /* 0x000fd6000bf26070 */
[----:B------:R-:W-:Y:S02]  /*19f50*/  @UP1 UIADD3 UR24, UR24, -UR32, URZ ;  /* 0x8000002018181290 */ /* 0x000fe4000fffe03f */
[----:B------:R-:W-:Y:S02]  /*19f60*/  @UP1 UIADD3 UR25, UR25, 0x1, URZ ;  /* 0x0000000119191890 */ /* 0x000fe4000fffe03f */
[----:B------:R-:W-:-:S11]  /*19f70*/  UISETP.GE.U32.AND UP2, UPT, UR24, UR32, UPT ;  /* 0x000000201800728c */ /* 0x000fd6000bf46070 */
[----:B------:R-:W-:Y:S02]  /*19f80*/  @UP2 UIADD3 UR25, UR25, 0x1, URZ ;  /* 0x0000000119192890 */ /* 0x000fe4000fffe03f */
[----:B------:R-:W-:-:S04]  /*19f90*/  @!UP4 ULOP3.LUT UR25, URZ, UR32, URZ, 0x33, !UPT ;  /* 0x000000203f19c292 */ /* 0x000fc8000f8e333f */
[----:B------:R-:W-:-:S04]  /*19fa0*/  UIADD3 UR24, -UR25, URZ, URZ ;  /* 0x0000003f19187290 */ /* 0x000fc8000fffe13f */
[----:B------:R-:W-:-:S03]  /*19fb0*/  UIMAD UR32, UR32, UR24, UR33 ;  /* 0x00000018202072a4 */ /* 0x000fc6000f8e0221 */
[----:B------:R-:W-:-:S09]  /*19fc0*/  UMOV UR24, UR25 ;  /* 0x0000001900187c82 */ /* 0x000fd20008000000 */
.L_x_331:
[----:B------:R-:W-:Y:S01]  /*19fd0*/  ULOP3.LUT UR31, UR31, UR20, URZ, 0xc0, !UPT ;  /* 0x000000141f1f7292 */ /* 0x000fe2000f8ec03f */
[----:B------:R-:W-:Y:S01]  /*19fe0*/  IMAD.MOV.U32 R19, RZ, RZ, 0x1 ;  /* 0x00000001ff137424 */ /* 0x000fe200078e00ff */
[----:B------:R-:W-:Y:S02]  /*19ff0*/  ULOP3.LUT UR30, UR30, UR18, URZ, 0xc0, !UPT ;  /* 0x000000121e1e7292 */ /* 0x000fe4000f8ec03f */
[----:B------:R-:W-:Y:S01]  /*1a000*/  UIMAD UR24, UR19, UR24, UR31 ;  /* 0x00000018131872a4 */ /* 0x000fe2000f8e021f */
[----:B------:R-:W-:Y:S01]  /*1a010*/  ULDC UR26, c[0x0][0x8a8] ;  /* 0x00022a00001a7ab9 */ /* 0x000fe20000000800 */
[----:B------:R-:W-:Y:S01]  /*1a020*/  ULDC UR25, c[0x0][0x8b8] ;  /* 0x00022e0000197ab9 */ /* 0x000fe20000000800 */
[----:B------:R-:W-:Y:S02]  /*1a030*/  UIMAD UR30, UR32, UR26, UR30 ;  /* 0x0000001a201e72a4 */ /* 0x000fe4000f8e021e */
[----:B------:R-:W-:Y:S01]  /*1a040*/  UIMAD UR25, UR24, UR25, UR40 ;  /* 0x00000019181972a4 */ /* 0x000fe2000f8e0228 */
[----:B------:R-:W-:Y:S01]  /*1a050*/  @UP3 UMOV UR26, UR6 ;  /* 0x00000006001a3c82 */ /* 0x000fe20008000000 */
[----:B------:R-:W-:-:S03]  /*1a060*/  @!UP3 UMOV UR26, UR6 ;  /* 0x00000006001abc82 */ /* 0x000fc60008000000 */
[----:B------:R-:W-:Y:S02]  /*1a070*/  @UP3 UMOV UR24, UR30 ;  /* 0x0000001e00183c82 */ /* 0x000fe40008000000 */
[----:B------:R-:W-:Y:S01]  /*1a080*/  @!UP3 UMOV UR24, UR25 ;  /* 0x000000190018bc82 */ /* 0x000fe20008000000 */
[----:B------:R-:W-:-:S05]  /*1a090*/  @!UP3 UMOV UR25, UR30 ;  /* 0x0000001e0019bc82 */ /* 0x000fca0008000000 */
.L_x_317:
[----:B------:R-:W-:-:S06]  /*1a0a0*/  UISETP.NE.AND UP1, UPT, UR15, 0x3, UPT ;  /* 0x000000030f00788c */ /* 0x000fcc000bf25270 */
[----:B------:R-:W-:-:S13]  /*1a0b0*/  PLOP3.LUT P1, PT, PT, PT, UP1, 0x80, 0x0 ;  /* 0x000000000000781c */ /* 0x000fda0003f2f018 */
[----:B------:R-:W-:Y:S05]  /*1a0c0*/  @!P1 BRA `(.L_x_332) ;  /* 0x0000000000049947 */ /* 0x000fea0003800000 */
[----:B--2---:R-:W-:Y:S01]  /*1a0d0*/  BPT.TRAP 0x1 ;  /* 0x000000040000795c */ /* 0x004fe20000300000 */
.L_x_332:
[----:B------:R-:W1:Y:S01]  /*1a0e0*/  S2R R3, SR_CgaCtaId ;  /* 0x0000000000037919 */ /* 0x000e620000008800 */
[----:B------:R-:W-:-:S04]  /*1a0f0*/  MOV R2, 0x400 ;  /* 0x0000040000027802 */ /* 0x000fc80000000f00 */
[----:B-1----:R-:W-:Y:S02]  /*1a100*/  LEA R2, R3, R2, 0x18 ;  /* 0x0000000203027211 */ /* 0x002fe400078ec0ff */
[----:B------:R-:W-:Y:S02]  /*1a110*/  SHF.L.U32 R3, R14, 0x1f, RZ ;  /* 0x0000001f0e037819 */ /* 0x000fe400000006ff */
[----:B------:R-:W-:-:S04]  /*1a120*/  LEA R12, R13, R2, 0x3 ;  /* 0x000000020d0c7211 */ /* 0x000fc800078e18ff */
[----:B------:R-:W1:Y:S02]  /*1a130*/  SYNCS.PHASECHK.TRANS64.TRYWAIT P2, [R12+URZ+0x38440], R3 ;  /* 0x038440030c0075a7 */ /* 0x000e64000804017f */
[----:B-1----:R-:W-:Y:S05]  /*1a140*/  @!P2 BRA `(.L_x_333) ;  /* 0x000000180074a947 */ /* 0x002fea0003800000 */
.L_x_411:
[----:B------:R-:W-:Y:S01]  /*1a150*/  ELECT P2, URZ, PT ;  /* 0x00000000003f782f */ /* 0x000fe20003840000 */
[----:B------:R-:W-:-:S12]  /*1a160*/  BSSY B0, `(.L_x_334) ;  /* 0x0000010000007945 */ /* 0x000fd80003800000 */
[----:B------:R-:W-:Y:S05]  /*1a170*/  @!P2 BRA `(.L_x_335) ;  /* 0x000000000038a947 */ /* 0x000fea0003800000 */
[----:B-1----:R-:W-:Y:S01]  /*1a180*/  IMAD R3, R13, 0x10, R2 ;  /* 0x000000100d037824 */ /* 0x002fe200078e0202 */
[----:B------:R-:W-:Y:S01]  /*1a190*/  MOV R18, UR26 ;  /* 0x0000001a00127c02 */ /* 0x000fe20008000f00 */
[----:B------:R-:W-:Y:S01]  /*1a1a0*/  IMAD.U32 R17, RZ, RZ, UR25 ;  /* 0x00000019ff117e24 */ /* 0x000fe2000f8e00ff */
[----:B------:R-:W-:-:S05]  /*1a1b0*/  MOV R16, UR24 ;  /* 0x0000001800107c02 */ /* 0x000fca0008000f00 */
[----:B------:R1:W-:Y:S01]  /*1a1c0*/  STS.128 [R3+0x38500], R16 ;  /* 0x0385001003007388 */ /* 0x0003e20000000c00 */
[----:B------:R-:W-:Y:S01]  /*1a1d0*/  @!PT LDS RZ, [RZ] ;  /* 0x00000000fffff984 */ /* 0x000fe20000000800 */
[----:B------:R-:W-:Y:S01]  /*1a1e0*/  @!PT LDS RZ, [RZ] ;  /* 0x00000000fffff984 */ /* 0x000fe20000000800 */
[----:B------:R-:W-:Y:S01]  /*1a1f0*/  @!PT LDS RZ, [RZ] ;  /* 0x00000000fffff984 */ /* 0x000fe20000000800 */
[----:B------:R-:W-:Y:S01]  /*1a200*/  @!PT LDS RZ, [RZ] ;  /* 0x00000000fffff984 */ /* 0x000fe20000000800 */
[----:B------:R3:W-:Y:S06]  /*1a210*/  MEMBAR.ALL.CTA ;  /* 0x0000000000007992 */ /* 0x0007ec0000008000 */
[----:B---3--:R-:W3:Y:S01]  /*1a220*/  FENCE.VIEW.ASYNC.S ;  /* 0x00000000000073c6 */ /* 0x008ee20000000000 */
[----:B------:R-:W-:Y:S05]  /*1a230*/  @!P1 BRA `(.L_x_336) ;  /* 0x0000000000049947 */ /* 0x000fea0003800000 */
[----:B--2---:R-:W-:Y:S01]  /*1a240*/  BPT.TRAP 0x1 ;  /* 0x000000040000795c */ /* 0x004fe20000300000 */
.L_x_336:
[----:B---3--:R3:W-:Y:S02]  /*1a250*/  SYNCS.ARRIVE.TRANS64.A1T0 RZ, [R12+URZ+0x38400], RZ ;  /* 0x038400ff0cff79a7 */ /* 0x0087e4000810003f */
.L_x_335:
[----:B--2---:R-:W-:Y:S05]  /*1a260*/  BSYNC B0 ;  /* 0x0000000000007941 */ /* 0x004fea0003800000 */
.L_x_334:
[----:B------:R-:W-:Y:S01]  /*1a270*/  ISETP.NE.AND P3, PT, R19, RZ, PT ;  /* 0x000000ff1300720c */ /* 0x000fe20003f65270 */
[----:B------:R-:W-:-:S05]  /*1a280*/  VIADD R13, R13, 0x1 ;  /* 0x000000010d0d7836 */ /* 0x000fca0000000000 */
[----:B------:R-:W-:-:S04]  /*1a290*/  ISETP.NE.AND P2, PT, R13, 0x8, PT ;  /* 0x000000080d00780c */ /* 0x000fc80003f45270 */
[----:B-1----:R-:W-:Y:S02]  /*1a2a0*/  SEL R3, RZ, 0x1, P2 ;  /* 0x00000001ff037807 */ /* 0x002fe40001000000 */
[----:B------:R-:W-:Y:S02]  /*1a2b0*/  SEL R13, R13, RZ, P2 ;  /* 0x000000ff0d0d7207 */ /* 0x000fe40001000000 */
[----:B------:R-:W-:Y:S01]  /*1a2c0*/  LOP3.LUT R14, R14, R3, RZ, 0x3c, !PT ;  /* 0x000000030e0e7212 */ /* 0x000fe200078e3cff */
[----:B------:R-:W-:Y:S06]  /*1a2d0*/  @P3 BRA `(.L_x_337) ;  /* 0xffffffe000fc3947 */ /* 0x000fec000383ffff */
[----:B------:R-:W-:Y:S05]  /*1a2e0*/  @!P1 BRA `(.L_x_338) ;  /* 0x0000000000049947 */ /* 0x000fea0003800000 */
[----:B------:R-:W-:Y:S01]  /*1a2f0*/  BPT.TRAP 0x1 ;  /* 0x000000040000795c */ /* 0x000fe20000300000 */
.L_x_338:
[----:B------:R-:W-:Y:S02]  /*1a300*/  LEA R3, R13, R2, 0x3 ;  /* 0x000000020d037211 */ /* 0x000fe400078e18ff */
[----:B-----5:R-:W-:-:S04]  /*1a310*/  SHF.L.U32 R0, R14, 0x1f, RZ ;  /* 0x0000001f0e007819 */ /* 0x020fc800000006ff */
[----:B------:R-:W1:Y:S02]  /*1a320*/  SYNCS.PHASECHK.TRANS64.TRYWAIT P0, [R3+URZ+0x38440], R0 ;  /* 0x03844000030075a7 */ /* 0x000e64000800017f */
[----:B-1----:R-:W-:Y:S05]  /*1a330*/  @!P0 BRA `(.L_x_339) ;  /* 0x00000018000c8947 */ /* 0x002fea0003800000 */
.L_x_412:
[----:B------:R-:W-:Y:S05]  /*1a340*/  @!P1 BRA `(.L_x_340) ;  /* 0x0000000000049947 */ /* 0x000fea0003800000 */
[----:B------:R-:W-:Y:S01]  /*1a350*/  BPT.TRAP 0x1 ;  /* 0x000000040000795c */ /* 0x000fe20000300000 */
.L_x_340:
[----:B------:R-:W-:-:S05]  /*1a360*/  VIADD R13, R13, 0x1 ;  /* 0x000000010d0d7836 */ /* 0x000fca0000000000 */
[----:B------:R-:W-:-:S04]  /*1a370*/  ISETP.NE.AND P0, PT, R13, 0x8, PT ;  /* 0x000000080d00780c */ /* 0x000fc80003f05270 */
[----:B-1----:R-:W-:Y:S02]  /*1a380*/  SEL R3, RZ, 0x1, P0 ;  /* 0x00000001ff037807 */ /* 0x002fe40000000000 */
[----:B------:R-:W-:Y:S02]  /*1a390*/  SEL R13, R13, RZ, P0 ;  /* 0x000000ff0d0d7207 */ /* 0x000fe40000000000 */
[----:B------:R-:W-:Y:S02]  /*1a3a0*/  LOP3.LUT R14, R14, R3, RZ, 0x3c, !PT ;  /* 0x000000030e0e7212 */ /* 0x000fe400078e3cff */
[----:B------:R-:W-:Y:S02]  /*1a3b0*/  LEA R3, R13, R2, 0x3 ;  /* 0x000000020d037211 */ /* 0x000fe400078e18ff */
[----:B------:R-:W-:-:S04]  /*1a3c0*/  SHF.L.U32 R0, R14, 0x1f, RZ ;  /* 0x0000001f0e007819 */ /* 0x000fc800000006ff */
[----:B------:R-:W1:Y:S02]  /*1a3d0*/  SYNCS.PHASECHK.TRANS64.TRYWAIT P0, [R3+URZ+0x38440], R0 ;  /* 0x03844000030075a7 */ /* 0x000e64000800017f */
[----:B-1----:R-:W-:Y:S05]  /*1a3e0*/  @!P0 BRA `(.L_x_341) ;  /* 0x0000001400f48947 */ /* 0x002fea0003800000 */
.L_x_413:
[----:B------:R-:W-:Y:S05]  /*1a3f0*/  @!P1 BRA `(.L_x_342) ;  /* 0x0000000000049947 */ /* 0x000fea0003800000 */
[----:B------:R-:W-:Y:S01]  /*1a400*/  BPT.TRAP 0x1 ;  /* 0x000000040000795c */ /* 0x000fe20000300000 */
.L_x_342:
[----:B-1----:R-:W-:-:S05]  /*1a410*/  VIADD R0, R13, 0x1 ;  /* 0x000000010d007836 */ /* 0x002fca0000000000 */
[----:B------:R-:W-:-:S04]  /*1a420*/  ISETP.NE.AND P0, PT, R0, 0x8, PT ;  /* 0x000000080000780c */ /* 0x000fc80003f05270 */
[----:B------:R-:W-:Y:S02]  /*1a430*/  SEL R3, RZ, 0x1, P0 ;  /* 0x00000001ff037807 */ /* 0x000fe40000000000 */
[----:B------:R-:W-:Y:S02]  /*1a440*/  SEL R5, R0, RZ, P0 ;  /* 0x000000ff00057207 */ /* 0x000fe40000000000 */
[----:B------:R-:W-:Y:S02]  /*1a450*/  LOP3.LUT R14, R14, R3, RZ, 0x3c, !PT ;  /* 0x000000030e0e7212 */ /* 0x000fe400078e3cff */
[----:B------:R-:W-:Y:S02]  /*1a460*/  LEA R3, R5, R2, 0x3 ;  /* 0x0000000205037211 */ /* 0x000fe400078e18ff */
[----:B------:R-:W-:-:S04]  /*1a470*/  SHF.L.U32 R0, R14, 0x1f, RZ ;  /* 0x0000001f0e007819 */ /* 0x000fc800000006ff */
[----:B------:R-:W1:Y:S02]  /*1a480*/  SYNCS.PHASECHK.TRANS64.TRYWAIT P0, [R3+URZ+0x38440], R0 ;  /* 0x03844000030075a7 */ /* 0x000e64000800017f */
[----:B-1----:R-:W-:Y:S05]  /*1a490*/  @!P0 BRA `(.L_x_343) ;  /* 0x0000001400dc8947 */ /* 0x002fea0003800000 */
.L_x_414:
[----:B------:R-:W-:Y:S05]  /*1a4a0*/  @!P1 BRA `(.L_x_344) ;  /* 0x0000000000049947 */ /* 0x000fea0003800000 */
[----:B------:R-:W-:Y:S01]  /*1a4b0*/  BPT.TRAP 0x1 ;  /* 0x000000040000795c */ /* 0x000fe20000300000 */
.L_x_344:
        /* <DEDUP_REMOVED lines=9> */
.L_x_415:
[----:B------:R-:W-:Y:S05]  /*1a550*/  @!P1 BRA `(.L_x_346) ;  /* 0x0000000000049947 */ /* 0x000fea0003800000 */
[----:B------:R-:W-:Y:S01]  /*1a560*/  BPT.TRAP 0x1 ;  /* 0x000000040000795c */ /* 0x000fe20000300000 */
.L_x_346:
        /* <DEDUP_REMOVED lines=9> */
.L_x_416:
[----:B------:R-:W-:Y:S05]  /*1a600*/  @!P1 BRA `(.L_x_348) ;  /* 0x0000000000049947 */ /* 0x000fea0003800000 */
[----:B------:R-:W-:Y:S01]  /*1a610*/  BPT.TRAP 0x1 ;  /* 0x000000040000795c */ /* 0x000fe20000300000 */
.L_x_348:
        /* <DEDUP_REMOVED lines=9> */
.L_x_417:
[----:B------:R-:W-:Y:S05]  /*1a6b0*/  @!P1 BRA `(.L_x_350) ;  /* 0x0000000000049947 */ /* 0x000fea0003800000 */
[----:B------:R-:W-:Y:S01]  /*1a6c0*/  BPT.TRAP 0x1 ;  /* 0x000000040000795c */ /* 0x000fe20000300000 */
.L_x_350:
[----:B-1----:R-:W-:-:S05]  /*1a6d0*/  VIADD R0, R5, 0x1 ;  /* 0x0000000105007836 */ /* 0x002fca0000000000 */
[----:B------:R-:W-:-:S04]  /*1a6e0*/  ISETP.NE.AND P0, PT, R0, 0x8, PT ;  /* 0x000000080000780c */ /* 0x000fc80003f05270 */
[----:B------:R-:W-:Y:S02]  /*1a6f0*/  SEL R3, RZ, 0x1, P0 ;  /* 0x00000001ff037807 */ /* 0x000fe40000000000 */
[----:B------:R-:W-:Y:S02]  /*1a700*/  SEL R5, R0, RZ, P0 ;  /* 0x000000ff00057207 */ /* 0x000fe40000000000 */
[----:B----4-:R-:W-:Y:S02]  /*1a710*/  LOP3.LUT R7, R14, R3, RZ, 0x3c, !PT ;  /* 0x000000030e077212 */ /* 0x010fe400078e3cff */
[----:B------:R-:W-:Y:S02]  /*1a720*/  LEA R3, R5, R2, 0x3 ;  /* 0x0000000205037211 */ /* 0x000fe400078e18ff */
[----:B------:R-:W-:-:S04]  /*1a730*/  SHF.L.U32 R0, R7, 0x1f, RZ ;  /* 0x0000001f07007819 */ /* 0x000fc800000006ff */
[----:B------:R-:W1:Y:S02]  /*1a740*/  SYNCS.PHASECHK.TRANS64.TRYWAIT P0, [R3+URZ+0x38440], R0 ;  /* 0x03844000030075a7 */ /* 0x000e64000800017f */
[----:B-1----:R-:W-:Y:S05]  /*1a750*/  @!P0 BRA `(.L_x_351) ;  /* 0x00000014007c8947 */ /* 0x002fea0003800000 */
.L_x_418:
[----:B------:R-:W-:Y:S05]  /*1a760*/  @!P1 BRA `(.L_x_352) ;  /* 0x0000000000049947 */ /* 0x000fea0003800000 */
[----:B------:R-:W-:Y:S01]  /*1a770*/  BPT.TRAP 0x1 ;  /* 0x000000040000795c */ /* 0x000fe20000300000 */
.L_x_352:
[----:B-1----:R-:W-:-:S05]  /*1a780*/  VIADD R0, R5, 0x1 ;  /* 0x0000000105007836 */ /* 0x002fca0000000000 */
[----:B------:R-:W-:-:S04]  /*1a790*/  ISETP.NE.AND P0, PT, R0, 0x8, PT ;  /* 0x000000080000780c */ /* 0x000fc80003f05270 */
[----:B------:R-:W-:Y:S02]  /*1a7a0*/  SEL R4, RZ, 0x1, P0 ;  /* 0x00000001ff047807 */ /* 0x000fe40000000000 */
[----:B------:R-:W-:Y:S02]  /*1a7b0*/  SEL R3, R0, RZ, P0 ;  /* 0x000000ff00037207 */ /* 0x000fe40000000000 */
[----:B------:R-:W-:Y:S02]  /*1a7c0*/  LOP3.LUT R0, R7, R4, RZ, 0x3c, !PT ;  /* 0x0000000407007212 */ /* 0x000fe400078e3cff */
[----:B------:R-:W-:Y:S02]  /*1a7d0*/  LEA R3, R3, R2, 0x3 ;  /* 0x0000000203037211 */ /* 0x000fe400078e18ff */
[----:B------:R-:W-:-:S07]  /*1a7e0*/  SHF.L.U32 R0, R0, 0x1f, RZ ;  /* 0x0000001f00007819 */ /* 0x000fce00000006ff */
.L_x_353:
[----:B-1----:R1:W2:Y:S02]  /*1a7f0*/  SYNCS.PHASECHK.TRANS64.TRYWAIT P0, [R3+URZ+0x38440], R0 ;  /* 0x03844000030075a7 */ /* 0x0022a4000800017f */
[----:B--2---:R-:W-:Y:S05]  /*1a800*/  @!P0 NANOSLEEP.SYNCS 0x989680 ;  /* 0x009896800000895d */ /* 0x004fea0003900000 */
[----:B------:R-:W2:Y:S02]  /*1a810*/  @!P0 SYNCS.PHASECHK.TRANS64 P0, [R3+URZ+0x38440], R0 ;  /* 0x03844000030085a7 */ /* 0x000ea4000800007f */
[----:B--2---:R-:W-:Y:S05]  /*1a820*/  @P0 EXIT ;  /* 0x000000000000094d */ /* 0x004fea0003800000 */
[----:B------:R-:W-:Y:S05]  /*1a830*/  BRA `(.L_x_353) ;  /* 0xfffffffc00ec7947 */ /* 0x000fea000383ffff */
.L_x_37:
[----:B---3--:R-:W-:-:S04]  /*1a840*/  IMAD.U32 R3, RZ, RZ, UR4 ;  /* 0x00000004ff037e24 */ /* 0x008fc8000f8e00ff */
[----:B------:R3:W4:Y:S03]  /*1a850*/  SYNCS.PHASECHK.TRANS64.TRYWAIT P0, [R3+URZ+0x38480], R0 ;  /* 0x03848000030075a7 */ /* 0x000726000800017f */
[----:B----4-:R-:W-:Y:S05]  /*1a860*/  @!P0 NANOSLEEP.SYNCS 0x989680 ;  /* 0x009896800000895d */ /* 0x010fea0003900000 */
[----:B------:R-:W4:Y:S02]  /*1a870*/  @!P0 SYNCS.PHASECHK.TRANS64 P0, [R3+URZ+0x38480], R0 ;  /* 0x03848000030085a7 */ /* 0x000f24000800007f */
[----:B----4-:R-:W-:Y:S05]  /*1a880*/  @!P0 BRA `(.L_x_37) ;  /* 0xfffffffc00ec8947 */ /* 0x010fea000383ffff */
[----:B------:R-:W-:Y:S05]  /*1a890*/  BRA `(.L_x_36) ;  /* 0xfffffe9c00dc7947 */ /* 0x000fea000383ffff */
.L_x_42:
[----:B---3--:R-:W-:-:S04]  /*1a8a0*/  MOV R8, UR4 ;  /* 0x0000000400087c02 */ /* 0x008fc80008000f00 */
[----:B------:R3:W4:Y:S03]  /*1a8b0*/  SYNCS.PHASECHK.TRANS64.TRYWAIT P0, [R8+URZ+0x38480], R4 ;  /* 0x03848004080075a7 */ /* 0x000726000800017f */
[----:B----4-:R-:W-:Y:S05]  /*1a8c0*/  @!P0 NANOSLEEP.SYNCS 0x989680 ;  /* 0x009896800000895d */ /* 0x010fea0003900000 */
[----:B------:R-:W4:Y:S02]  /*1a8d0*/  @!P0 SYNCS.PHASECHK.TRANS64 P0, [R8+URZ+0x38480], R4 ;  /* 0x03848004080085a7 */ /* 0x000f24000800007f */
[----:B----4-:R-:W-:Y:S05]  /*1a8e0*/  @!P0 BRA `(.L_x_42) ;  /* 0xfffffffc00ec8947 */ /* 0x010fea000383ffff */
[----:B------:R-:W-:Y:S05]  /*1a8f0*/  BRA `(.L_x_41) ;  /* 0xfffffed800007947 */ /* 0x000fea000383ffff */
.L_x_59:
[----:B------:R-:W-:-:S07]  /*1a900*/  IMAD.MOV.U32 R15, RZ, RZ, -0x1 ;  /* 0xffffffffff0f7424 */ /* 0x000fce00078e00ff */
[----:B-123-5:R-:W-:Y:S05]  /*1a910*/  WARPSYNC.COLLECTIVE R15, `(.L_x_354) ;  /* 0x000000000f0c7348 */ /* 0x02efea0003c00000 */
[----:B------:R-:W-:Y:S02]  /*1a920*/  ELECT P6, UR62, PT ;  /* 0x00000000003e782f */ /* 0x000fe400038c0000 */
[----:B------:R-:W-:Y:S01]  /*1a930*/  MOV R14, UR62 ;  /* 0x0000003e000e7c02 */ /* 0x000fe20008000f00 */
[----:B-123-5:R-:W-:Y:S10]  /*1a940*/  ENDCOLLECTIVE ;  /* 0x000000000000791b */ /* 0x02eff40003800000 */
.L_x_354:
[----:B------:R-:W-:Y:S05]  /*1a950*/  BRA `(.L_x_355) ;  /* 0xffffff2400207947 */ /* 0x000fea000383ffff */
.L_x_61:
[----:B-1----:R-:W-:-:S04]  /*1a960*/  MOV R4, UR43 ;  /* 0x0000002b00047c02 */ /* 0x002fc80008000f00 */
[----:B------:R1:W3:Y:S03]  /*1a970*/  SYNCS.PHASECHK.TRANS64.TRYWAIT P2, [R4+URZ+0x384b0], R159 ;  /* 0x0384b09f040075a7 */ /* 0x0002e6000804017f */
[----:B---3--:R-:W-:Y:S05]  /*1a980*/  @!P2 NANOSLEEP.SYNCS 0x989680 ;  /* 0x009896800000a95d */ /* 0x008fea0003900000 */
[----:B------:R-:W3:Y:S02]  /*1a990*/  @!P2 SYNCS.PHASECHK.TRANS64 P2, [R4+URZ+0x384b0], R159 ;  /* 0x0384b09f0400a5a7 */ /* 0x000ee4000804007f */
[----:B---3--:R-:W-:Y:S05]  /*1a9a0*/  @!P2 BRA `(.L_x_61) ;  /* 0xfffffffc00eca947 */ /* 0x008fea000383ffff */
[----:B------:R-:W-:Y:S05]  /*1a9b0*/  BRA `(.L_x_356) ;  /* 0xffffff2400307947 */ /* 0x000fea000383ffff */
.L_x_69:
[----:B-1----:R-:W-:-:S04]  /*1a9c0*/  IMAD.U32 R12, RZ, RZ, UR43 ;  /* 0x0000002bff0c7e24 */ /* 0x002fc8000f8e00ff */
[----:B------:R1:W2:Y:S03]  /*1a9d0*/  SYNCS.PHASECHK.TRANS64.TRYWAIT P3, [R12+URZ+0x384b8], R159 ;  /* 0x0384b89f0c0075a7 */ /* 0x0002a6000806017f */
[----:B--2---:R-:W-:Y:S05]  /*1a9e0*/  @!P3 NANOSLEEP.SYNCS 0x989680 ;  /* 0x009896800000b95d */ /* 0x004fea0003900000 */
[----:B------:R-:W2:Y:S02]  /*1a9f0*/  @!P3 SYNCS.PHASECHK.TRANS64 P3, [R12+URZ+0x384b8], R159 ;  /* 0x0384b89f0c00b5a7 */ /* 0x000ea4000806007f */
[----:B--2---:R-:W-:Y:S05]  /*1aa00*/  @!P3 BRA `(.L_x_69) ;  /* 0xfffffffc00ecb947 */ /* 0x004fea000383ffff */
[----:B------:R-:W-:Y:S05]  /*1aa10*/  BRA `(.L_x_357) ;  /* 0xffffff2c000c7947 */ /* 0x000fea000383ffff */
.L_x_74:
[----:B-1----:R-:W-:-:S04]  /*1aa20*/  MOV R12, UR43 ;  /* 0x0000002b000c7c02 */ /* 0x002fc80008000f00 */
[----:B------:R1:W2:Y:S03]  /*1aa30*/  SYNCS.PHASECHK.TRANS64.TRYWAIT P3, [R12+URZ+0x384c0], R159 ;  /* 0x0384c09f0c0075a7 */ /* 0x0002a6000806017f */
[----:B--2---:R-:W-:Y:S05]  /*1aa40*/  @!P3 NANOSLEEP.SYNCS 0x989680 ;  /* 0x009896800000b95d */ /* 0x004fea0003900000 */
[----:B------:R-:W2:Y:S02]  /*1aa50*/  @!P3 SYNCS.PHASECHK.TRANS64 P3, [R12+URZ+0x384c0], R159 ;  /* 0x0384c09f0c00b5a7 */ /* 0x000ea4000806007f */
[----:B--2---:R-:W-:Y:S05]  /*1aa60*/  @!P3 BRA `(.L_x_74) ;  /* 0xfffffffc00ecb947 */ /* 0x004fea000383ffff */
[----:B------:R-:W-:Y:S05]  /*1aa70*/  BRA `(.L_x_358) ;  /* 0xffffff3000687947 */ /* 0x000fea000383ffff */
.L_x_79:
[----:B-1----:R-:W-:-:S04]  /*1aa80*/  IMAD.U32 R12, RZ, RZ, UR43 ;  /* 0x0000002bff0c7e24 */ /* 0x002fc8000f8e00ff */
[----:B------:R1:W2:Y:S03]  /*1aa90*/  SYNCS.PHASECHK.TRANS64.TRYWAIT P3, [R12+URZ+0x384c8], R159 ;  /* 0x0384c89f0c0075a7 */ /* 0x0002a6000806017f */
[----:B--2---:R-:W-:Y:S05]  /*1aaa0*/  @!P3 NANOSLEEP.SYNCS 0x989680 ;  /* 0x009896800000b95d */ /* 0x004fea0003900000 */
[----:B------:R-:W2:Y:S02]  /*1aab0*/  @!P3 SYNCS.PHASECHK.TRANS64 P3, [R12+URZ+0x384c8], R159 ;  /* 0x0384c89f0c00b5a7 */ /* 0x000ea4000806007f */
[----:B--2---:R-:W-:Y:S05]  /*1aac0*/  @!P3 BRA `(.L_x_79) ;  /* 0xfffffffc00ecb947 */ /* 0x004fea000383ffff */
[----:B------:R-:W-:Y:S05]  /*1aad0*/  BRA `(.L_x_359) ;  /* 0xffffff3800107947 */ /* 0x000fea000383ffff */
.L_x_84:
[----:B-1----:R-:W-:-:S04]  /*1aae0*/  MOV R13, UR43 ;  /* 0x0000002b000d7c02 */ /* 0x002fc80008000f00 */
[----:B------:R1:W2:Y:S03]  /*1aaf0*/  SYNCS.PHASECHK.TRANS64.TRYWAIT P3, [R13+URZ+0x384b0], R20 ;  /* 0x0384b0140d0075a7 */ /* 0x0002a6000806017f */
[----:B--2---:R-:W-:Y:S05]  /*1ab00*/  @!P3 NANOSLEEP.SYNCS 0x989680 ;  /* 0x009896800000b95d */ /* 0x004fea0003900000 */
[----:B------:R-:W2:Y:S02]  /*1ab10*/  @!P3 SYNCS.PHASECHK.TRANS64 P3, [R13+URZ+0x384b0], R20 ;  /* 0x0384b0140d00b5a7 */ /* 0x000ea4000806007f */
[----:B--2---:R-:W-:Y:S05]  /*1ab20*/  @!P3 BRA `(.L_x_84) ;  /* 0xfffffffc00ecb947 */ /* 0x004fea000383ffff */
[----:B------:R-:W-:Y:S05]  /*1ab30*/  BRA `(.L_x_360) ;  /* 0xffffff3c00807947 */ /* 0x000fea000383ffff */
.L_x_89:
[----:B-1----:R-:W-:-:S04]  /*1ab40*/  IMAD.U32 R13, RZ, RZ, UR43 ;  /* 0x0000002bff0d7e24 */ /* 0x002fc8000f8e00ff */
[----:B------:R1:W2:Y:S03]  /*1ab50*/  SYNCS.PHASECHK.TRANS64.TRYWAIT P3, [R13+URZ+0x384b8], R20 ;  /* 0x0384b8140d0075a7 */ /* 0x0002a6000806017f */
[----:B--2---:R-:W-:Y:S05]  /*1ab60*/  @!P3 NANOSLEEP.SYNCS 0x989680 ;  /* 0x009896800000b95d */ /* 0x004fea0003900000 */
[----:B------:R-:W2:Y:S02]  /*1ab70*/  @!P3 SYNCS.PHASECHK.TRANS64 P3, [R13+URZ+0x384b8], R20 ;  /* 0x0384b8140d00b5a7 */ /* 0x000ea4000806007f */
[----:B--2---:R-:W-:Y:S05]  /*1ab80*/  @!P3 BRA `(.L_x_89) ;  /* 0xfffffffc00ecb947 */ /* 0x004fea000383ffff */
[----:B------:R-:W-:Y:S05]  /*1ab90*/  BRA `(.L_x_361) ;  /* 0xffffff4400287947 */ /* 0x000fea000383ffff */
.L_x_94:
[----:B-1----:R-:W-:-:S04]  /*1aba0*/  MOV R13, UR43 ;  /* 0x0000002b000d7c02 */ /* 0x002fc80008000f00 */
[----:B------:R1:W2:Y:S03]  /*1abb0*/  SYNCS.PHASECHK.TRANS64.TRYWAIT P3, [R13+URZ+0x384c0], R20 ;  /* 0x0384c0140d0075a7 */ /* 0x0002a6000806017f */
[----:B--2---:R-:W-:Y:S05]  /*1abc0*/  @!P3 NANOSLEEP.SYNCS 0x989680 ;  /* 0x009896800000b95d */ /* 0x004fea0003900000 */
[----:B------:R-:W2:Y:S02]  /*1abd0*/  @!P3 SYNCS.PHASECHK.TRANS64 P3, [R13+URZ+0x384c0], R20 ;  /* 0x0384c0140d00b5a7 */ /* 0x000ea4000806007f */
[----:B--2---:R-:W-:Y:S05]  /*1abe0*/  @!P3 BRA `(.L_x_94) ;  /* 0xfffffffc00ecb947 */ /* 0x004fea000383ffff */
[----:B------:R-:W-:Y:S05]  /*1abf0*/  BRA `(.L_x_362) ;  /* 0xffffff4800907947 */ /* 0x000fea000383ffff */
.L_x_99:
[----:B-1----:R-:W-:-:S04]  /*1ac00*/  IMAD.U32 R13, RZ, RZ, UR43 ;  /* 0x0000002bff0d7e24 */ /* 0x002fc8000f8e00ff */
[----:B------:R1:W2:Y:S03]  /*1ac10*/  SYNCS.PHASECHK.TRANS64.TRYWAIT P3, [R13+URZ+0x384c8], R20 ;  /* 0x0384c8140d0075a7 */ /* 0x0002a6000806017f */
[----:B--2---:R-:W-:Y:S05]  /*1ac20*/  @!P3 NANOSLEEP.SYNCS 0x989680 ;  /* 0x009896800000b95d */ /* 0x004fea0003900000 */
[----:B------:R-:W2:Y:S02]  /*1ac30*/  @!P3 SYNCS.PHASECHK.TRANS64 P3, [R13+URZ+0x384c8], R20 ;  /* 0x0384c8140d00b5a7 */ /* 0x000ea4000806007f */
[----:B--2---:R-:W-:Y:S05]  /*1ac40*/  @!P3 BRA `(.L_x_99) ;  /* 0xfffffffc00ecb947 */ /* 0x004fea000383ffff */
[----:B------:R-:W-:Y:S05]  /*1ac50*/  BRA `(.L_x_363) ;  /* 0xffffff5000387947 */ /* 0x000fea000383ffff */
.L_x_104:
[----:B-1----:R-:W-:-:S04]  /*1ac60*/  MOV R12, UR43 ;  /* 0x0000002b000c7c02 */ /* 0x002fc80008000f00 */
[----:B------:R1:W2:Y:S03]  /*1ac70*/  SYNCS.PHASECHK.TRANS64.TRYWAIT P3, [R12+URZ+0x384b0], R159 ;  /* 0x0384b09f0c0075a7 */ /* 0x0002a6000806017f */
[----:B--2---:R-:W-:Y:S05]  /*1ac80*/  @!P3 NANOSLEEP.SYNCS 0x989680 ;  /* 0x009896800000b95d */ /* 0x004fea0003900000 */
[----:B------:R-:W2:Y:S02]  /*1ac90*/  @!P3 SYNCS.PHASECHK.TRANS64 P3, [R12+URZ+0x384b0], R159 ;  /* 0x0384b09f0c00b5a7 */ /* 0x000ea4000806007f */
[----:B--2---:R-:W-:Y:S05]  /*1aca0*/  @!P3 BRA `(.L_x_104) ;  /* 0xfffffffc00ecb947 */ /* 0x004fea000383ffff */
[----:B------:R-:W-:Y:S05]  /*1acb0*/  BRA `(.L_x_364) ;  /* 0xffffff5400a07947 */ /* 0x000fea000383ffff */
.L_x_109:
[----:B-1----:R-:W-:-:S04]  /*1acc0*/  IMAD.U32 R12, RZ, RZ, UR43 ;  /* 0x0000002bff0c7e24 */ /* 0x002fc8000f8e00ff */
[----:B------:R1:W2:Y:S03]  /*1acd0*/  SYNCS.PHASECHK.TRANS64.TRYWAIT P3, [R12+URZ+0x384b8], R159 ;  /* 0x0384b89f0c0075a7 */ /* 0x0002a6000806017f */
[----:B--2---:R-:W-:Y:S05]  /*1ace0*/  @!P3 NANOSLEEP.SYNCS 0x989680 ;  /* 0x009896800000b95d */ /* 0x004fea0003900000 */
[----:B------:R-:W2:Y:S02]  /*1acf0*/  @!P3 SYNCS.PHASECHK.TRANS64 P3, [R12+URZ+0x384b8], R159 ;  /* 0x0384b89f0c00b5a7 */ /* 0x000ea4000806007f */
[----:B--2---:R-:W-:Y:S05]  /*1ad00*/  @!P3 BRA `(.L_x_109) ;  /* 0xfffffffc00ecb947 */ /* 0x004fea000383ffff */
[----:B------:R-:W-:Y:S05]  /*1ad10*/  BRA `(.L_x_365) ;  /* 0xffffff5c00487947 */ /* 0x000fea000383ffff */
.L_x_114:
[----:B-1----:R-:W-:-:S04]  /*1ad20*/  MOV R12, UR43 ;  /* 0x0000002b000c7c02 */ /* 0x002fc80008000f00 */
[----:B------:R1:W2:Y:S03]  /*1ad30*/  SYNCS.PHASECHK.TRANS64.TRYWAIT P3, [R12+URZ+0x384c0], R159 ;  /* 0x0384c09f0c0075a7 */ /* 0x0002a6000806017f */
[----:B--2---:R-:W-:Y:S05]  /*1ad40*/  @!P3 NANOSLEEP.SYNCS 0x989680 ;  /* 0x009896800000b95d */ /* 0x004fea0003900000 */
[----:B------:R-:W2:Y:S02]  /*1ad50*/  @!P3 SYNCS.PHASECHK.TRANS64 P3, [R12+URZ+0x384c0], R159 ;  /* 0x0384c09f0c00b5a7 */ /* 0x000ea4000806007f */
[----:B--2---:R-:W-:Y:S05]  /*1ad60*/  @!P3 BRA `(.L_x_114) ;  /* 0xfffffffc00ecb947 */ /* 0x004fea000383ffff */
[----:B------:R-:W-:Y:S05]  /*1ad70*/  BRA `(.L_x_366) ;  /* 0xffffff6000b07947 */ /* 0x000fea000383ffff */
.L_x_119:
[----:B-1----:R-:W-:-:S04]  /*1ad80*/  IMAD.U32 R12, RZ, RZ, UR43 ;  /* 0x0000002bff0c7e24 */ /* 0x002fc8000f8e00ff */
[----:B------:R1:W2:Y:S03]  /*1ad90*/  SYNCS.PHASECHK.TRANS64.TRYWAIT P3, [R12+URZ+0x384c8], R159 ;  /* 0x0384c89f0c0075a7 */ /* 0x0002a6000806017f */
[----:B--2---:R-:W-:Y:S05]  /*1ada0*/  @!P3 NANOSLEEP.SYNCS 0x989680 ;  /* 0x009896800000b95d */ /* 0x004fea0003900000 */
[----:B------:R-:W2:Y:S02]  /*1adb0*/  @!P3 SYNCS.PHASECHK.TRANS64 P3, [R12+URZ+0x384c8], R159 ;  /* 0x0384c89f0c00b5a7 */ /* 0x000ea4000806007f */
[----:B--2---:R-:W-:Y:S05]  /*1adc0*/  @!P3 BRA `(.L_x_119) ;  /* 0xfffffffc00ecb947 */ /* 0x004fea000383ffff */
[----:B------:R-:W-:Y:S05]  /*1add0*/  BRA `(.L_x_367) ;  /* 0xffffff6800587947 */ /* 0x000fea000383ffff */
.L_x_124:
[----:B-1----:R-:W-:-:S04]  /*1ade0*/  MOV R13, UR43 ;  /* 0x0000002b000d7c02 */ /* 0x002fc80008000f00 */
[----:B------:R1:W2:Y:S03]  /*1adf0*/  SYNCS.PHASECHK.TRANS64.TRYWAIT P3, [R13+URZ+0x384b0], R20 ;  /* 0x0384b0140d0075a7 */ /* 0x0002a6000806017f */
[----:B--2---:R-:W-:Y:S05]  /*1ae00*/  @!P3 NANOSLEEP.SYNCS 0x989680 ;  /* 0x009896800000b95d */ /* 0x004fea0003900000 */
[----:B------:R-:W2:Y:S02]  /*1ae10*/  @!P3 SYNCS.PHASECHK.TRANS64 P3, [R13+URZ+0x384b0], R20 ;  /* 0x0384b0140d00b5a7 */ /* 0x000ea4000806007f */
[----:B--2---:R-:W-:Y:S05]  /*1ae20*/  @!P3 BRA `(.L_x_124) ;  /* 0xfffffffc00ecb947 */ /* 0x004fea000383ffff */
[----:B------:R-:W-:Y:S05]  /*1ae30*/  BRA `(.L_x_368) ;  /* 0xffffff6c00c07947 */ /* 0x000fea000383ffff */
.L_x_129:
[----:B-1----:R-:W-:-:S04]  /*1ae40*/  IMAD.U32 R13, RZ, RZ, UR43 ;  /* 0x0000002bff0d7e24 */ /* 0x002fc8000f8e00ff */
[----:B------:R1:W2:Y:S03]  /*1ae50*/  SYNCS.PHASECHK.TRANS64.TRYWAIT P3, [R13+URZ+0x384b8], R20 ;  /* 0x0384b8140d0075a7 */ /* 0x0002a6000806017f */
[----:B--2---:R-:W-:Y:S05]  /*1ae60*/  @!P3 NANOSLEEP.SYNCS 0x989680 ;  /* 0x009896800000b95d */ /* 0x004fea0003900000 */
[----:B------:R-:W2:Y:S02]  /*1ae70*/  @!P3 SYNCS.PHASECHK.TRANS64 P3, [R13+URZ+0x384b8], R20 ;  /* 0x0384b8140d00b5a7 */ /* 0x000ea4000806007f */
[----:B--2---:R-:W-:Y:S05]  /*1ae80*/  @!P3 BRA `(.L_x_129) ;  /* 0xfffffffc00ecb947 */ /* 0x004fea000383ffff */
[----:B------:R-:W-:Y:S05]  /*1ae90*/  BRA `(.L_x_369) ;  /* 0xffffff7400687947 */ /* 0x000fea000383ffff */
.L_x_134:
[----:B-1----:R-:W-:-:S04]  /*1aea0*/  MOV R13, UR43 ;  /* 0x0000002b000d7c02 */ /* 0x002fc80008000f00 */
[----:B------:R1:W2:Y:S03]  /*1aeb0*/  SYNCS.PHASECHK.TRANS64.TRYWAIT P3, [R13+URZ+0x384c0], R20 ;  /* 0x0384c0140d0075a7 */ /* 0x0002a6000806017f */
[----:B--2---:R-:W-:Y:S05]  /*1aec0*/  @!P3 NANOSLEEP.SYNCS 0x989680 ;  /* 0x009896800000b95d */ /* 0x004fea0003900000 */
[----:B------:R-:W2:Y:S02]  /*1aed0*/  @!P3 SYNCS.PHASECHK.TRANS64 P3, [R13+URZ+0x384c0], R20 ;  /* 0x0384c0140d00b5a7 */ /* 0x000ea4000806007f */
[----:B--2---:R-:W-:Y:S05]  /*1aee0*/  @!P3 BRA `(.L_x_134) ;  /* 0xfffffffc00ecb947 */ /* 0x004fea000383ffff */
[----:B------:R-:W-:Y:S05]  /*1aef0*/  BRA `(.L_x_370) ;  /* 0xffffff7800d07947 */ /* 0x000fea000383ffff */
.L_x_139:
[----:B-1----:R-:W-:-:S04]  /*1af00*/  IMAD.U32 R13, RZ, RZ, UR43 ;  /* 0x0000002bff0d7e24 */ /* 0x002fc8000f8e00ff */
[----:B------:R1:W2:Y:S03]  /*1af10*/  SYNCS.PHASECHK.TRANS64.TRYWAIT P3, [R13+URZ+0x384c8], R20 ;  /* 0x0384c8140d0075a7 */ /* 0x0002a6000806017f */
[----:B--2---:R-:W-:Y:S05]  /*1af20*/  @!P3 NANOSLEEP.SYNCS 0x989680 ;  /* 0x009896800000b95d */ /* 0x004fea0003900000 */
[----:B------:R-:W2:Y:S02]  /*1af30*/  @!P3 SYNCS.PHASECHK.TRANS64 P3, [R13+URZ+0x384c8], R20 ;  /* 0x0384c8140d00b5a7 */ /* 0x000ea4000806007f */
[----:B--2---:R-:W-:Y:S05]  /*1af40*/  @!P3 BRA `(.L_x_139) ;  /* 0xfffffffc00ecb947 */ /* 0x004fea000383ffff */
[----:B------:R-:W-:Y:S05]  /*1af50*/  BRA `(.L_x_371) ;  /* 0xffffff8000787947 */ /* 0x000fea000383ffff */
.L_x_146:
[----:B-1----:R-:W-:-:S04]  /*1af60*/  MOV R3, UR4 ;  /* 0x0000000400037c02 */ /* 0x002fc80008000f00 */
[----:B------:R1:W2:Y:S03]  /*1af70*/  SYNCS.PHASECHK.TRANS64.TRYWAIT P0, [R3+URZ+0x38400], R0 ;  /* 0x03840000030075a7 */ /* 0x0002a6000800017f */
[----:B--2---:R-:W-:Y:S05]  /*1af80*/  @!P0 NANOSLEEP.SYNCS 0x989680 ;  /* 0x009896800000895d */ /* 0x004fea0003900000 */
[----:B------:R-:W2:Y:S02]  /*1af90*/  @!P0 SYNCS.PHASECHK.TRANS64 P0, [R3+URZ+0x38400], R0 ;  /* 0x03840000030085a7 */ /* 0x000ea4000800007f */
[----:B--2---:R-:W-:Y:S05]  /*1afa0*/  @!P0 BRA `(.L_x_146) ;  /* 0xfffffffc00ec8947 */ /* 0x004fea000383ffff */
[----:B------:R-:W-:Y:S05]  /*1afb0*/  BRA `(.L_x_372) ;  /* 0xffffff8800087947 */ /* 0x000fea000383ffff */
.L_x_164:
[----:B-1----:R-:W-:-:S04]  /*1afc0*/  IMAD.U32 R3, RZ, RZ, UR35 ;  /* 0x00000023ff037e24 */ /* 0x002fc8000f8e00ff */
[----:B------:R1:W2:Y:S03]  /*1afd0*/  SYNCS.PHASECHK.TRANS64.TRYWAIT P0, [R3+URZ+0x384f8], R0 ;  /* 0x0384f800030075a7 */ /* 0x0002a6000800017f */
[----:B--2---:R-:W-:Y:S05]  /*1afe0*/  @!P0 NANOSLEEP.SYNCS 0x989680 ;  /* 0x009896800000895d */ /* 0x004fea0003900000 */
[----:B------:R-:W2:Y:S02]  /*1aff0*/  @!P0 SYNCS.PHASECHK.TRANS64 P0, [R3+URZ+0x384f8], R0 ;  /* 0x0384f800030085a7 */ /* 0x000ea4000800007f */
[----:B--2---:R-:W-:Y:S05]  /*1b000*/  @!P0 BRA `(.L_x_164) ;  /* 0xfffffffc00ec8947 */ /* 0x004fea000383ffff */
[----:B------:R-:W-:Y:S05]  /*1b010*/  BRA `(.L_x_373) ;  /* 0xffffff9400787947 */ /* 0x000fea000383ffff */
.L_x_166:
[----:B-1----:R-:W-:-:S04]  /*1b020*/  MOV R3, UR8 ;  /* 0x0000000800037c02 */ /* 0x002fc80008000f00 */
[----:B------:R1:W2:Y:S03]  /*1b030*/  SYNCS.PHASECHK.TRANS64.TRYWAIT P0, [R3+URZ+0x38400], R0 ;  /* 0x03840000030075a7 */ /* 0x0002a6000800017f */
[----:B--2---:R-:W-:Y:S05]  /*1b040*/  @!P0 NANOSLEEP.SYNCS 0x989680 ;  /* 0x009896800000895d */ /* 0x004fea0003900000 */
[----:B------:R-:W2:Y:S02]  /*1b050*/  @!P0 SYNCS.PHASECHK.TRANS64 P0, [R3+URZ+0x38400], R0 ;  /* 0x03840000030085a7 */ /* 0x000ea4000800007f */
[----:B--2---:R-:W-:Y:S05]  /*1b060*/  @!P0 BRA `(.L_x_166) ;  /* 0xfffffffc00ec8947 */ /* 0x004fea000383ffff */
[----:B------:R-:W-:Y:S05]  /*1b070*/  BRA `(.L_x_374) ;  /* 0xffffff9400987947 */ /* 0x000fea000383ffff */
.L_x_172:
[----:B-1----:R-:W-:-:S04]  /*1b080*/  IMAD.U32 R3, RZ, RZ, UR35 ;  /* 0x00000023ff037e24 */ /* 0x002fc8000f8e00ff */
[----:B------:R1:W3:Y:S03]  /*1b090*/  SYNCS.PHASECHK.TRANS64.TRYWAIT P1, [R3+URZ+0x384d0], R0 ;  /* 0x0384d000030075a7 */ /* 0x0002e6000802017f */
[----:B---3--:R-:W-:Y:S05]  /*1b0a0*/  @!P1 NANOSLEEP.SYNCS 0x989680 ;  /* 0x009896800000995d */ /* 0x008fea0003900000 */
[----:B------:R-:W3:Y:S02]  /*1b0b0*/  @!P1 SYNCS.PHASECHK.TRANS64 P1, [R3+URZ+0x384d0], R0 ;  /* 0x0384d000030095a7 */ /* 0x000ee4000802007f */
[----:B---3--:R-:W-:Y:S05]  /*1b0c0*/  @!P1 BRA `(.L_x_172) ;  /* 0xfffffffc00ec9947 */ /* 0x008fea000383ffff */
[----:B------:R-:W-:Y:S05]  /*1b0d0*/  BRA `(.L_x_375) ;  /* 0xffffff9800487947 */ /* 0x000fea000383ffff */
.L_x_178:
[----:B-1----:R-:W-:-:S04]  /*1b0e0*/  MOV R3, UR35 ;  /* 0x0000002300037c02 */ /* 0x002fc80008000f00 */
[----:B------:R1:W4:Y:S03]  /*1b0f0*/  SYNCS.PHASECHK.TRANS64.TRYWAIT P1, [R3+URZ+0x384d8], R0 ;  /* 0x0384d800030075a7 */ /* 0x000326000802017f */
[----:B----4-:R-:W-:Y:S05]  /*1b100*/  @!P1 NANOSLEEP.SYNCS 0x989680 ;  /* 0x009896800000995d */ /* 0x010fea0003900000 */
[----:B------:R-:W4:Y:S02]  /*1b110*/  @!P1 SYNCS.PHASECHK.TRANS64 P1, [R3+URZ+0x384d8], R0 ;  /* 0x0384d800030095a7 */ /* 0x000f24000802007f */
[----:B----4-:R-:W-:Y:S05]  /*1b120*/  @!P1 BRA `(.L_x_178) ;  /* 0xfffffffc00ec9947 */ /* 0x010fea000383ffff */
[----:B------:R-:W-:Y:S05]  /*1b130*/  BRA `(.L_x_376) ;  /* 0xffffff9800987947 */ /* 0x000fea000383ffff */
.L_x_184:
[----:B-1----:R-:W-:-:S04]  /*1b140*/  IMAD.U32 R3, RZ, RZ, UR35 ;  /* 0x00000023ff037e24 */ /* 0x002fc8000f8e00ff */
[----:B------:R1:W1:Y:S03]  /*1b150*/  SYNCS.PHASECHK.TRANS64.TRYWAIT P1, [R3+URZ+0x384e0], R0 ;  /* 0x0384e000030075a7 */ /* 0x000266000802017f */
[----:B-1----:R-:W-:Y:S05]  /*1b160*/  @!P1 NANOSLEEP.SYNCS 0x989680 ;  /* 0x009896800000995d */ /* 0x002fea0003900000 */
[----:B------:R-:W1:Y:S02]  /*1b170*/  @!P1 SYNCS.PHASECHK.TRANS64 P1, [R3+URZ+0x384e0], R0 ;  /* 0x0384e000030095a7 */ /* 0x000e64000802007f */
[----:B-1----:R-:W-:Y:S05]  /*1b180*/  @!P1 BRA `(.L_x_184) ;  /* 0xfffffffc00ec9947 */ /* 0x002fea000383ffff */
[----:B------:R-:W-:Y:S05]  /*1b190*/  BRA `(.L_x_377) ;  /* 0xffffff9800f47947 */ /* 0x000fea000383ffff */
.L_x_190:
[----:B-1----:R-:W-:-:S04]  /*1b1a0*/  MOV R3, UR35 ;  /* 0x0000002300037c02 */ /* 0x002fc80008000f00 */
[----:B------:R1:W1:Y:S03]  /*1b1b0*/  SYNCS.PHASECHK.TRANS64.TRYWAIT P1, [R3+URZ+0x384e8], R0 ;  /* 0x0384e800030075a7 */ /* 0x000266000802017f */
[----:B-1----:R-:W-:Y:S05]  /*1b1c0*/  @!P1 NANOSLEEP.SYNCS 0x989680 ;  /* 0x009896800000995d */ /* 0x002fea0003900000 */
[----:B------:R-:W1:Y:S02]  /*1b1d0*/  @!P1 SYNCS.PHASECHK.TRANS64 P1, [R3+URZ+0x384e8], R0 ;  /* 0x0384e800030095a7 */ /* 0x000e64000802007f */
[----:B-1----:R-:W-:Y:S05]  /*1b1e0*/  @!P1 BRA `(.L_x_190) ;  /* 0xfffffffc00ec9947 */ /* 0x002fea000383ffff */
[----:B------:R-:W-:Y:S05]  /*1b1f0*/  BRA `(.L_x_378) ;  /* 0xffffff9c00487947 */ /* 0x000fea000383ffff */
.L_x_196:
[----:B-1----:R-:W-:-:S04]  /*1b200*/  IMAD.U32 R3, RZ, RZ, UR35 ;  /* 0x00000023ff037e24 */ /* 0x002fc8000f8e00ff */
[----:B------:R1:W3:Y:S03]  /*1b210*/  SYNCS.PHASECHK.TRANS64.TRYWAIT P1, [R3+URZ+0x384d0], R2 ;  /* 0x0384d002030075a7 */ /* 0x0002e6000802017f */
[----:B---3--:R-:W-:Y:S05]  /*1b220*/  @!P1 NANOSLEEP.SYNCS 0x989680 ;  /* 0x009896800000995d */ /* 0x008fea0003900000 */
[----:B------:R-:W3:Y:S02]  /*1b230*/  @!P1 SYNCS.PHASECHK.TRANS64 P1, [R3+URZ+0x384d0], R2 ;  /* 0x0384d002030095a7 */ /* 0x000ee4000802007f */
[----:B---3--:R-:W-:Y:S05]  /*1b240*/  @!P1 BRA `(.L_x_196) ;  /* 0xfffffffc00ec9947 */ /* 0x008fea000383ffff */
[----:B------:R-:W-:Y:S05]  /*1b250*/  BRA `(.L_x_379) ;  /* 0xffffff9c00a47947 */ /* 0x000fea000383ffff */
.L_x_202:
[----:B-1-3--:R-:W-:-:S04]  /*1b260*/  MOV R3, UR35 ;  /* 0x0000002300037c02 */ /* 0x00afc80008000f00 */
[----:B------:R1:W3:Y:S03]  /*1b270*/  SYNCS.PHASECHK.TRANS64.TRYWAIT P1, [R3+URZ+0x384d8], R2 ;  /* 0x0384d802030075a7 */ /* 0x0002e6000802017f */
[----:B---3--:R-:W-:Y:S05]  /*1b280*/  @!P1 NANOSLEEP.SYNCS 0x989680 ;  /* 0x009896800000995d */ /* 0x008fea0003900000 */
[----:B------:R-:W3:Y:S02]  /*1b290*/  @!P1 SYNCS.PHASECHK.TRANS64 P1, [R3+URZ+0x384d8], R2 ;  /* 0x0384d802030095a7 */ /* 0x000ee4000802007f */
[----:B---3--:R-:W-:Y:S05]  /*1b2a0*/  @!P1 BRA `(.L_x_202) ;  /* 0xfffffffc00ec9947 */ /* 0x008fea000383ffff */
[----:B------:R-:W-:Y:S05]  /*1b2b0*/  BRA `(.L_x_380) ;  /* 0xffffff9c00ec7947 */ /* 0x000fea000383ffff */
.L_x_208:
[----:B-1-34-:R-:W-:-:S04]  /*1b2c0*/  IMAD.U32 R3, RZ, RZ, UR35 ;  /* 0x00000023ff037e24 */ /* 0x01afc8000f8e00ff */
[----:B------:R1:W3:Y:S03]  /*1b2d0*/  SYNCS.PHASECHK.TRANS64.TRYWAIT P1, [R3+URZ+0x384e0], R2 ;  /* 0x0384e002030075a7 */ /* 0x0002e6000802017f */
[----:B---3--:R-:W-:Y:S05]  /*1b2e0*/  @!P1 NANOSLEEP.SYNCS 0x989680 ;  /* 0x009896800000995d */ /* 0x008fea0003900000 */
[----:B------:R-:W3:Y:S02]  /*1b2f0*/  @!P1 SYNCS.PHASECHK.TRANS64 P1, [R3+URZ+0x384e0], R2 ;  /* 0x0384e002030095a7 */ /* 0x000ee4000802007f */
[----:B---3--:R-:W-:Y:S05]  /*1b300*/  @!P1 BRA `(.L_x_208) ;  /* 0xfffffffc00ec9947 */ /* 0x008fea000383ffff */
[----:B------:R-:W-:Y:S05]  /*1b310*/  BRA `(.L_x_381) ;  /* 0xffffffa0003c7947 */ /* 0x000fea000383ffff */
.L_x_214:
[----:B-1-34-:R-:W-:-:S04]  /*1b320*/  MOV R3, UR35 ;  /* 0x0000002300037c02 */ /* 0x01afc80008000f00 */
[----:B------:R1:W3:Y:S03]  /*1b330*/  SYNCS.PHASECHK.TRANS64.TRYWAIT P1, [R3+URZ+0x384e8], R2 ;  /* 0x0384e802030075a7 */ /* 0x0002e6000802017f */
[----:B---3--:R-:W-:Y:S05]  /*1b340*/  @!P1 NANOSLEEP.SYNCS 0x989680 ;  /* 0x009896800000995d */ /* 0x008fea0003900000 */
[----:B------:R-:W3:Y:S02]  /*1b350*/  @!P1 SYNCS.PHASECHK.TRANS64 P1, [R3+URZ+0x384e8], R2 ;  /* 0x0384e802030095a7 */ /* 0x000ee4000802007f */
[----:B---3--:R-:W-:Y:S05]  /*1b360*/  @!P1 BRA `(.L_x_214) ;  /* 0xfffffffc00ec9947 */ /* 0x008fea000383ffff */
[----:B------:R-:W-:Y:S05]  /*1b370*/  BRA `(.L_x_382) ;  /* 0xffffffa000847947 */ /* 0x000fea000383ffff */
.L_x_220:
[----:B-1-34-:R-:W-:-:S04]  /*1b380*/  IMAD.U32 R3, RZ, RZ, UR35 ;  /* 0x00000023ff037e24 */ /* 0x01afc8000f8e00ff */
[----:B------:R1:W3:Y:S03]  /*1b390*/  SYNCS.PHASECHK.TRANS64.TRYWAIT P1, [R3+URZ+0x384d0], R0 ;  /* 0x0384d000030075a7 */ /* 0x0002e6000802017f */
[----:B---3--:R-:W-:Y:S05]  /*1b3a0*/  @!P1 NANOSLEEP.SYNCS 0x989680 ;  /* 0x009896800000995d */ /* 0x008fea0003900000 */
[----:B------:R-:W3:Y:S02]  /*1b3b0*/  @!P1 SYNCS.PHASECHK.TRANS64 P1, [R3+URZ+0x384d0], R0 ;  /* 0x0384d000030095a7 */ /* 0x000ee4000802007f */
[----:B---3--:R-:W-:Y:S05]  /*1b3c0*/  @!P1 BRA `(.L_x_220) ;  /* 0xfffffffc00ec9947 */ /* 0x008fea000383ffff */
[----:B------:R-:W-:Y:S05]  /*1b3d0*/  BRA `(.L_x_383) ;  /* 0xffffffa000d47947 */ /* 0x000fea000383ffff */
.L_x_226:
[----:B-1-34-:R-:W-:-:S04]  /*1b3e0*/  MOV R3, UR35 ;  /* 0x0000002300037c02 */ /* 0x01afc80008000f00 */
[----:B------:R1:W3:Y:S03]  /*1b3f0*/  SYNCS.PHASECHK.TRANS64.TRYWAIT P1, [R3+URZ+0x384d8], R0 ;  /* 0x0384d800030075a7 */ /* 0x0002e6000802017f */
[----:B---3--:R-:W-:Y:S05]  /*1b400*/  @!P1 NANOSLEEP.SYNCS 0x989680 ;  /* 0x009896800000995d */ /* 0x008fea0003900000 */
[----:B------:R-:W3:Y:S02]  /*1b410*/  @!P1 SYNCS.PHASECHK.TRANS64 P1, [R3+URZ+0x384d8], R0 ;  /* 0x0384d800030095a7 */ /* 0x000ee4000802007f */
[----:B---3--:R-:W-:Y:S05]  /*1b420*/  @!P1 BRA `(.L_x_226) ;  /* 0xfffffffc00ec9947 */ /* 0x008fea000383ffff */
[----:B------:R-:W-:Y:S05]  /*1b430*/  BRA `(.L_x_384) ;  /* 0xffffffa4001c7947 */ /* 0x000fea000383ffff */
.L_x_232:
[----:B-1-34-:R-:W-:-:S04]  /*1b440*/  IMAD.U32 R3, RZ, RZ, UR35 ;  /* 0x00000023ff037e24 */ /* 0x01afc8000f8e00ff */
[----:B------:R1:W3:Y:S03]  /*1b450*/  SYNCS.PHASECHK.TRANS64.TRYWAIT P1, [R3+URZ+0x384e0], R0 ;  /* 0x0384e000030075a7 */ /* 0x0002e6000802017f */
[----:B---3--:R-:W-:Y:S05]  /*1b460*/  @!P1 NANOSLEEP.SYNCS 0x989680 ;  /* 0x009896800000995d */ /* 0x008fea0003900000 */
[----:B------:R-:W3:Y:S02]  /*1b470*/  @!P1 SYNCS.PHASECHK.TRANS64 P1, [R3+URZ+0x384e0], R0 ;  /* 0x0384e000030095a7 */ /* 0x000ee4000802007f */
[----:B---3--:R-:W-:Y:S05]  /*1b480*/  @!P1 BRA `(.L_x_232) ;  /* 0xfffffffc00ec9947 */ /* 0x008fea000383ffff */
[----:B------:R-:W-:Y:S05]  /*1b490*/  BRA `(.L_x_385) ;  /* 0xffffffa4006c7947 */ /* 0x000fea000383ffff */
.L_x_238:
[----:B-1-34-:R-:W-:-:S04]  /*1b4a0*/  MOV R3, UR35 ;  /* 0x0000002300037c02 */ /* 0x01afc80008000f00 */
[----:B------:R1:W3:Y:S03]  /*1b4b0*/  SYNCS.PHASECHK.TRANS64.TRYWAIT P1, [R3+URZ+0x384e8], R0 ;  /* 0x0384e800030075a7 */ /* 0x0002e6000802017f */
[----:B---3--:R-:W-:Y:S05]  /*1b4c0*/  @!P1 NANOSLEEP.SYNCS 0x989680 ;  /* 0x009896800000995d */ /* 0x008fea0003900000 */
[----:B------:R-:W3:Y:S02]  /*1b4d0*/  @!P1 SYNCS.PHASECHK.TRANS64 P1, [R3+URZ+0x384e8], R0 ;  /* 0x0384e800030095a7 */ /* 0x000ee4000802007f */
[----:B---3--:R-:W-:Y:S05]  /*1b4e0*/  @!P1 BRA `(.L_x_238) ;  /* 0xfffffffc00ec9947 */ /* 0x008fea000383ffff */
[----:B------:R-:W-:Y:S05]  /*1b4f0*/  BRA `(.L_x_386) ;  /* 0xffffffa400b47947 */ /* 0x000fea000383ffff */
.L_x_244:
[----:B-1-34-:R-:W-:-:S04]  /*1b500*/  IMAD.U32 R3, RZ, RZ, UR35 ;  /* 0x00000023ff037e24 */ /* 0x01afc8000f8e00ff */
[----:B------:R1:W3:Y:S03]  /*1b510*/  SYNCS.PHASECHK.TRANS64.TRYWAIT P1, [R3+URZ+0x384d0], R2 ;  /* 0x0384d002030075a7 */ /* 0x0002e6000802017f */
[----:B---3--:R-:W-:Y:S05]  /*1b520*/  @!P1 NANOSLEEP.SYNCS 0x989680 ;  /* 0x009896800000995d */ /* 0x008fea0003900000 */
[----:B------:R-:W3:Y:S02]  /*1b530*/  @!P1 SYNCS.PHASECHK.TRANS64 P1, [R3+URZ+0x384d0], R2 ;  /* 0x0384d002030095a7 */ /* 0x000ee4000802007f */
[----:B---3--:R-:W-:Y:S05]  /*1b540*/  @!P1 BRA `(.L_x_244) ;  /* 0xfffffffc00ec9947 */ /* 0x008fea000383ffff */
[----:B------:R-:W-:Y:S05]  /*1b550*/  BRA `(.L_x_387) ;  /* 0xffffffa800047947 */ /* 0x000fea000383ffff */
.L_x_250:
[----:B-1-34-:R-:W-:-:S04]  /*1b560*/  MOV R3, UR35 ;  /* 0x0000002300037c02 */ /* 0x01afc80008000f00 */
[----:B------:R1:W3:Y:S03]  /*1b570*/  SYNCS.PHASECHK.TRANS64.TRYWAIT P1, [R3+URZ+0x384d8], R2 ;  /* 0x0384d802030075a7 */ /* 0x0002e6000802017f */
[----:B---3--:R-:W-:Y:S05]  /*1b580*/  @!P1 NANOSLEEP.SYNCS 0x989680 ;  /* 0x009896800000995d */ /* 0x008fea0003900000 */
[----:B------:R-:W3:Y:S02]  /*1b590*/  @!P1 SYNCS.PHASECHK.TRANS64 P1, [R3+URZ+0x384d8], R2 ;  /* 0x0384d802030095a7 */ /* 0x000ee4000802007f */
[----:B---3--:R-:W-:Y:S05]  /*1b5a0*/  @!P1 BRA `(.L_x_250) ;  /* 0xfffffffc00ec9947 */ /* 0x008fea000383ffff */
[----:B------:R-:W-:Y:S05]  /*1b5b0*/  BRA `(.L_x_388) ;  /* 0xffffffa8004c7947 */ /* 0x000fea000383ffff */
.L_x_256:
[----:B-1-34-:R-:W-:-:S04]  /*1b5c0*/  IMAD.U32 R3, RZ, RZ, UR35 ;  /* 0x00000023ff037e24 */ /* 0x01afc8000f8e00ff */
[----:B------:R1:W3:Y:S03]  /*1b5d0*/  SYNCS.PHASECHK.TRANS64.TRYWAIT P1, [R3+URZ+0x384e0], R2 ;  /* 0x0384e002030075a7 */ /* 0x0002e6000802017f */
[----:B---3--:R-:W-:Y:S05]  /*1b5e0*/  @!P1 NANOSLEEP.SYNCS 0x989680 ;  /* 0x009896800000995d */ /* 0x008fea0003900000 */
[----:B------:R-:W3:Y:S02]  /*1b5f0*/  @!P1 SYNCS.PHASECHK.TRANS64 P1, [R3+URZ+0x384e0], R2 ;  /* 0x0384e002030095a7 */ /* 0x000ee4000802007f */
[----:B---3--:R-:W-:Y:S05]  /*1b600*/  @!P1 BRA `(.L_x_256) ;  /* 0xfffffffc00ec9947 */ /* 0x008fea000383ffff */
[----:B------:R-:W-:Y:S05]  /*1b610*/  BRA `(.L_x_389) ;  /* 0xffffffa800987947 */ /* 0x000fea000383ffff */
.L_x_262:
[----:B-1-34-:R-:W-:-:S04]  /*1b620*/  MOV R3, UR35 ;  /* 0x0000002300037c02 */ /* 0x01afc80008000f00 */
[----:B------:R1:W3:Y:S03]  /*1b630*/  SYNCS.PHASECHK.TRANS64.TRYWAIT P1, [R3+URZ+0x384e8], R2 ;  /* 0x0384e802030075a7 */ /* 0x0002e6000802017f */
[----:B---3--:R-:W-:Y:S05]  /*1b640*/  @!P1 NANOSLEEP.SYNCS 0x989680 ;  /* 0x009896800000995d */ /* 0x008fea0003900000 */
[----:B------:R-:W3:Y:S02]  /*1b650*/  @!P1 SYNCS.PHASECHK.TRANS64 P1, [R3+URZ+0x384e8], R2 ;  /* 0x0384e802030095a7 */ /* 0x000ee4000802007f */
[----:B---3--:R-:W-:Y:S05]  /*1b660*/  @!P1 BRA `(.L_x_262) ;  /* 0xfffffffc00ec9947 */ /* 0x008fea000383ffff */
[----:B------:R-:W-:Y:S05]  /*1b670*/  BRA `(.L_x_390) ;  /* 0xffffffa800dc7947 */ /* 0x000fea000383ffff */
.L_x_277:
[----:B-1-34-:R-:W-:-:S04]  /*1b680*/  IMAD.U32 R3, RZ, RZ, UR35 ;  /* 0x00000023ff037e24 */ /* 0x01afc8000f8e00ff */
[----:B------:R1:W2:Y:S03]  /*1b690*/  SYNCS.PHASECHK.TRANS64.TRYWAIT P0, [R3+URZ+0x384d0], R0 ;  /* 0x0384d000030075a7 */ /* 0x0002a6000800017f */
[----:B--2---:R-:W-:Y:S05]  /*1b6a0*/  @!P0 NANOSLEEP.SYNCS 0x989680 ;  /* 0x009896800000895d */ /* 0x004fea0003900000 */
[----:B------:R-:W2:Y:S02]  /*1b6b0*/  @!P0 SYNCS.PHASECHK.TRANS64 P0, [R3+URZ+0x384d0], R0 ;  /* 0x0384d000030085a7 */ /* 0x000ea4000800007f */
[----:B--2---:R-:W-:Y:S05]  /*1b6c0*/  @!P0 BRA `(.L_x_277) ;  /* 0xfffffffc00ec8947 */ /* 0x004fea000383ffff */
[----:B------:R-:W-:Y:S05]  /*1b6d0*/  BRA `(.L_x_391) ;  /* 0xffffffb000747947 */ /* 0x000fea000383ffff */
.L_x_279:
[----:B-1-34-:R-:W-:-:S04]  /*1b6e0*/  MOV R3, UR35 ;  /* 0x0000002300037c02 */ /* 0x01afc80008000f00 */
[----:B------:R1:W2:Y:S03]  /*1b6f0*/  SYNCS.PHASECHK.TRANS64.TRYWAIT P0, [R3+URZ+0x384d8], R0 ;  /* 0x0384d800030075a7 */ /* 0x0002a6000800017f */
[----:B--2---:R-:W-:Y:S05]  /*1b700*/  @!P0 NANOSLEEP.SYNCS 0x989680 ;  /* 0x009896800000895d */ /* 0x004fea0003900000 */
[----:B------:R-:W2:Y:S02]  /*1b710*/  @!P0 SYNCS.PHASECHK.TRANS64 P0, [R3+URZ+0x384d8], R0 ;  /* 0x0384d800030085a7 */ /* 0x000ea4000800007f */
[----:B--2---:R-:W-:Y:S05]  /*1b720*/  @!P0 BRA `(.L_x_279) ;  /* 0xfffffffc00ec8947 */ /* 0x004fea000383ffff */
[----:B------:R-:W-:Y:S05]  /*1b730*/  BRA `(.L_x_392) ;  /* 0xffffffb0006c7947 */ /* 0x000fea000383ffff */
.L_x_281:
[----:B-1-34-:R-:W-:-:S04]  /*1b740*/  IMAD.U32 R3, RZ, RZ, UR35 ;  /* 0x00000023ff037e24 */ /* 0x01afc8000f8e00ff */
[----:B------:R1:W2:Y:S03]  /*1b750*/  SYNCS.PHASECHK.TRANS64.TRYWAIT P0, [R3+URZ+0x384e0], R0 ;  /* 0x0384e000030075a7 */ /* 0x0002a6000800017f */
[----:B--2---:R-:W-:Y:S05]  /*1b760*/  @!P0 NANOSLEEP.SYNCS 0x989680 ;  /* 0x009896800000895d */ /* 0x004fea0003900000 */
[----:B------:R-:W2:Y:S02]  /*1b770*/  @!P0 SYNCS.PHASECHK.TRANS64 P0, [R3+URZ+0x384e0], R0 ;  /* 0x0384e000030085a7 */ /* 0x000ea4000800007f */
[----:B--2---:R-:W-:Y:S05]  /*1b780*/  @!P0 BRA `(.L_x_281) ;  /* 0xfffffffc00ec8947 */ /* 0x004fea000383ffff */
[----:B------:R-:W-:Y:S05]  /*1b790*/  BRA `(.L_x_393) ;  /* 0xffffffb000647947 */ /* 0x000fea000383ffff */
.L_x_293:
[----:B------:R-:W-:Y:S01]  /*1b7a0*/  BSSY B1, `(.L_x_394) ;  /* 0x0000006000017945 */ /* 0x000fe20003800000 */
[----:B------:R-:W-:-:S07]  /*1b7b0*/  MOV R15, 0xffffffff ;  /* 0xffffffff000f7802 */ /* 0x000fce0000000f00 */
[----:B------:R-:W-:Y:S05]  /*1b7c0*/  WARPSYNC.COLLECTIVE R15, `(.L_x_395) ;  /* 0x000000000f0c7348 */ /* 0x000fea0003c00000 */
[----:B------:R-:W-:Y:S02]  /*1b7d0*/  ELECT P6, UR62, PT ;  /* 0x00000000003e782f */ /* 0x000fe400038c0000 */
[----:B------:R-:W-:Y:S01]  /*1b7e0*/  MOV R14, UR62 ;  /* 0x0000003e000e7c02 */ /* 0x000fe20008000f00 */
[----:B------:R-:W-:Y:S10]  /*1b7f0*/  ENDCOLLECTIVE ;  /* 0x000000000000791b */ /* 0x000ff40003800000 */
.L_x_395:
[----:B------:R-:W-:Y:S05]  /*1b800*/  BSYNC B1 ;  /* 0x0000000000017941 */ /* 0x000fea0003800000 */
.L_x_394:
[----:B------:R-:W-:Y:S05]  /*1b810*/  BRA `(.L_x_396) ;  /* 0xffffffbc00847947 */ /* 0x000fea000383ffff */
.L_x_296:
[----:B-1----:R1:W3:Y:S02]  /*1b820*/  SYNCS.PHASECHK.TRANS64.TRYWAIT P0, [R12+URZ+0x38498], R5 ;  /* 0x038498050c0075a7 */ /* 0x0022e4000800017f */
[----:B---3--:R-:W-:Y:S05]  /*1b830*/  @!P0 NANOSLEEP.SYNCS 0x989680 ;  /* 0x009896800000895d */ /* 0x008fea0003900000 */
[----:B------:R-:W3:Y:S02]  /*1b840*/  @!P0 SYNCS.PHASECHK.TRANS64 P0, [R12+URZ+0x38498], R5 ;  /* 0x038498050c0085a7 */ /* 0x000ee4000800007f */
[----:B---3--:R-:W-:Y:S05]  /*1b850*/  @!P0 BRA `(.L_x_296) ;  /* 0xfffffffc00f08947 */ /* 0x008fea000383ffff */
[----:B------:R-:W-:Y:S05]  /*1b860*/  BRA `(.L_x_397) ;  /* 0xffffffbc00b07947 */ /* 0x000fea000383ffff */
.L_x_301:
[----:B-1----:R1:W2:Y:S02]  /*1b870*/  SYNCS.PHASECHK.TRANS64.TRYWAIT P0, [R3+URZ+0x38400], R2 ;  /* 0x03840002030075a7 */ /* 0x0022a4000800017f */
[----:B--2---:R-:W-:Y:S05]  /*1b880*/  @!P0 NANOSLEEP.SYNCS 0x989680 ;  /* 0x009896800000895d */ /* 0x004fea0003900000 */
[----:B------:R-:W2:Y:S02]  /*1b890*/  @!P0 SYNCS.PHASECHK.TRANS64 P0, [R3+URZ+0x38400], R2 ;  /* 0x03840002030085a7 */ /* 0x000ea4000800007f */
[----:B--2---:R-:W-:Y:S05]  /*1b8a0*/  @!P0 BRA `(.L_x_301) ;  /* 0xfffffffc00f08947 */ /* 0x004fea000383ffff */
[----:B------:R-:W-:Y:S05]  /*1b8b0*/  BRA `(.L_x_398) ;  /* 0xffffffc000787947 */ /* 0x000fea000383ffff */
.L_x_304:
[----:B------:R-:W-:Y:S01]  /*1b8c0*/  BSSY B1, `(.L_x_399) ;  /* 0x0000006000017945 */ /* 0x000fe20003800000 */
[----:B------:R-:W-:-:S07]  /*1b8d0*/  IMAD.MOV.U32 R15, RZ, RZ, -0x1 ;  /* 0xffffffffff0f7424 */ /* 0x000fce00078e00ff */
[----:B-1---5:R-:W-:Y:S05]  /*1b8e0*/  WARPSYNC.COLLECTIVE R15, `(.L_x_400) ;  /* 0x000000000f0c7348 */ /* 0x022fea0003c00000 */
[----:B------:R-:W-:Y:S02]  /*1b8f0*/  ELECT P6, UR62, PT ;  /* 0x00000000003e782f */ /* 0x000fe400038c0000 */
[----:B------:R-:W-:Y:S01]  /*1b900*/  MOV R14, UR62 ;  /* 0x0000003e000e7c02 */ /* 0x000fe20008000f00 */
[----:B-1---5:R-:W-:Y:S10]  /*1b910*/  ENDCOLLECTIVE ;  /* 0x000000000000791b */ /* 0x022ff40003800000 */
.L_x_400:
[----:B------:R-:W-:Y:S05]  /*1b920*/  BSYNC B1 ;  /* 0x0000000000017941 */ /* 0x000fea0003800000 */
.L_x_399:
[----:B------:R-:W-:Y:S05]  /*1b930*/  BRA `(.L_x_401) ;  /* 0xffffffc000c07947 */ /* 0x000fea000383ffff */
.L_x_307:
[----:B------:R-:W-:Y:S01]  /*1b940*/  BSSY B1, `(.L_x_402) ;  /* 0x0000005000017945 */ /* 0x000fe20003800000 */
[----:B--2---:R-:W-:-:S07]  /*1b950*/  MOV R15, 0xffffffff ;  /* 0xffffffff000f7802 */ /* 0x004fce0000000f00 */
[----:B-1---5:R-:W-:Y:S05]  /*1b960*/  WARPSYNC.COLLECTIVE R15, `(.L_x_403) ;  /* 0x000000000f087348 */ /* 0x022fea0003c00000 */
[----:B------:R-:W-:Y:S01]  /*1b970*/  NOP ;  /* 0x0000000000007918 */ /* 0x000fe20000000000 */
[----:B-1---5:R-:W-:Y:S01]  /*1b980*/  ENDCOLLECTIVE ;  /* 0x000000000000791b */ /* 0x022fe20003800000 */
.L_x_403:
[----:B------:R-:W-:Y:S05]  /*1b990*/  BSYNC B1 ;  /* 0x0000000000017941 */ /* 0x000fea0003800000 */
.L_x_402:
[----:B------:R-:W-:-:S07]  /*1b9a0*/  IMAD.MOV.U32 R15, RZ, RZ, -0x1 ;  /* 0xffffffffff0f7424 */ /* 0x000fce00078e00ff */
[----:B------:R-:W-:Y:S05]  /*1b9b0*/  WARPSYNC.COLLECTIVE R15, `(.L_x_404) ;  /* 0x000000000f0c7348 */ /* 0x000fea0003c00000 */
[----:B------:R-:W-:Y:S02]  /*1b9c0*/  ELECT P6, UR62, PT ;  /* 0x00000000003e782f */ /* 0x000fe400038c0000 */
[----:B------:R-:W-:Y:S01]  /*1b9d0*/  MOV R14, UR62 ;  /* 0x0000003e000e7c02 */ /* 0x000fe20008000f00 */
[----:B------:R-:W-:Y:S10]  /*1b9e0*/  ENDCOLLECTIVE ;  /* 0x000000000000791b */ /* 0x000ff40003800000 */
.L_x_404:
[----:B------:R-:W-:Y:S05]  /*1b9f0*/  BRA `(.L_x_405) ;  /* 0xffffffc400c87947 */ /* 0x000fea000383ffff */
.L_x_310:
[----:B------:R-:W-:Y:S01]  /*1ba00*/  BSSY B0, `(.L_x_406) ;  /* 0x0000006000007945 */ /* 0x000fe20003800000 */
[----:B------:R-:W-:-:S07]  /*1ba10*/  MOV R15, 0xffffffff ;  /* 0xffffffff000f7802 */ /* 0x000fce0000000f00 */
[----:B-----5:R-:W-:Y:S05]  /*1ba20*/  WARPSYNC.COLLECTIVE R15, `(.L_x_407) ;  /* 0x000000000f0c7348 */ /* 0x020fea0003c00000 */
[----:B-----5:R-:W-:Y:S02]  /*1ba30*/  ELECT P6, UR62, PT ;  /* 0x00000000003e782f */ /* 0x020fe400038c0000 */
[----:B------:R-:W-:Y:S01]  /*1ba40*/  MOV R14, UR62 ;  /* 0x0000003e000e7c02 */ /* 0x000fe20008000f00 */
[----:B------:R-:W-:Y:S10]  /*1ba50*/  ENDCOLLECTIVE ;  /* 0x000000000000791b */ /* 0x000ff40003800000 */
.L_x_407:
[----:B------:R-:W-:Y:S05]  /*1ba60*/  BSYNC B0 ;  /* 0x0000000000007941 */ /* 0x000fea0003800000 */
.L_x_406:
[----:B------:R-:W-:Y:S05]  /*1ba70*/  BRA `(.L_x_408) ;  /* 0xffffffc800187947 */ /* 0x000fea000383ffff */
.L_x_314:
[----:B-1----:R1:W2:Y:S02]  /*1ba80*/  SYNCS.PHASECHK.TRANS64.TRYWAIT P0, [R7+URZ], R4 ;  /* 0x00000004070075a7 */ /* 0x0022a4000800017f */
[----:B--2---:R-:W-:Y:S05]  /*1ba90*/  @!P0 NANOSLEEP.SYNCS 0x989680 ;  /* 0x009896800000895d */ /* 0x004fea0003900000 */
[----:B------:R-:W2:Y:S02]  /*1baa0*/  @!P0 SYNCS.PHASECHK.TRANS64 P0, [R7+URZ], R4 ;  /* 0x00000004070085a7 */ /* 0x000ea4000800007f */
[----:B--2---:R-:W-:Y:S05]  /*1bab0*/  @!P0 BRA `(.L_x_314) ;  /* 0xfffffffc00f08947 */ /* 0x004fea000383ffff */
[----:B------:R-:W-:Y:S05]  /*1bac0*/  BRA `(.L_x_409) ;  /* 0xffffffc800547947 */ /* 0x000fea000383ffff */
.L_x_315:
[----:B-1----:R1:W2:Y:S02]  /*1bad0*/  SYNCS.PHASECHK.TRANS64.TRYWAIT P0, [R6+URZ], R5 ;  /* 0x00000005060075a7 */ /* 0x0022a4000800017f */
[----:B--2---:R-:W-:Y:S05]  /*1bae0*/  @!P0 NANOSLEEP.SYNCS 0x989680 ;  /* 0x009896800000895d */ /* 0x004fea0003900000 */
[----:B------:R-:W2:Y:S02]  /*1baf0*/  @!P0 SYNCS.PHASECHK.TRANS64 P0, [R6+URZ], R5 ;  /* 0x00000005060085a7 */ /* 0x000ea4000800007f */
[----:B--2---:R-:W-:Y:S05]  /*1bb00*/  @!P0 BRA `(.L_x_315) ;  /* 0xfffffffc00f08947 */ /* 0x004fea000383ffff */
[----:B------:R-:W-:Y:S05]  /*1bb10*/  BRA `(.L_x_410) ;  /* 0xffffffc8005c7947 */ /* 0x000fea000383ffff */
.L_x_333:
[----:B-1----:R1:W3:Y:S02]  /*1bb20*/  SYNCS.PHASECHK.TRANS64.TRYWAIT P2, [R12+URZ+0x38440], R3 ;  /* 0x038440030c0075a7 */ /* 0x0022e4000804017f */
[----:B---3--:R-:W-:Y:S05]  /*1bb30*/  @!P2 NANOSLEEP.SYNCS 0x989680 ;  /* 0x009896800000a95d */ /* 0x008fea0003900000 */
[----:B------:R-:W3:Y:S02]  /*1bb40*/  @!P2 SYNCS.PHASECHK.TRANS64 P2, [R12+URZ+0x38440], R3 ;  /* 0x038440030c00a5a7 */ /* 0x000ee4000804007f */
[----:B---3--:R-:W-:Y:S05]  /*1bb50*/  @!P2 BRA `(.L_x_333) ;  /* 0xfffffffc00f0a947 */ /* 0x008fea000383ffff */
[----:B------:R-:W-:Y:S05]  /*1bb60*/  BRA `(.L_x_411) ;  /* 0xffffffe400787947 */ /* 0x000fea000383ffff */
.L_x_339:
[----:B-1----:R1:W2:Y:S02]  /*1bb70*/  SYNCS.PHASECHK.TRANS64.TRYWAIT P0, [R3+URZ+0x38440], R0 ;  /* 0x03844000030075a7 */ /* 0x0022a4000800017f */
[----:B--2---:R-:W-:Y:S05]  /*1bb80*/  @!P0 NANOSLEEP.SYNCS 0x989680 ;  /* 0x009896800000895d */ /* 0x004fea0003900000 */
[----:B------:R-:W2:Y:S02]  /*1bb90*/  @!P0 SYNCS.PHASECHK.TRANS64 P0, [R3+URZ+0x38440], R0 ;  /* 0x03844000030085a7 */ /* 0x000ea4000800007f */
[----:B--2---:R-:W-:Y:S05]  /*1bba0*/  @!P0 BRA `(.L_x_339) ;  /* 0xfffffffc00f08947 */ /* 0x004fea000383ffff */
[----:B------:R-:W-:Y:S05]  /*1bbb0*/  BRA `(.L_x_412) ;  /* 0xffffffe400e07947 */ /* 0x000fea000383ffff */
.L_x_341:
[----:B-1----:R1:W2:Y:S02]  /*1bbc0*/  SYNCS.PHASECHK.TRANS64.TRYWAIT P0, [R3+URZ+0x38440], R0 ;  /* 0x03844000030075a7 */ /* 0x0022a4000800017f */
[----:B--2---:R-:W-:Y:S05]  /*1bbd0*/  @!P0 NANOSLEEP.SYNCS 0x989680 ;  /* 0x009896800000895d */ /* 0x004fea0003900000 */
[----:B------:R-:W2:Y:S02]  /*1bbe0*/  @!P0 SYNCS.PHASECHK.TRANS64 P0, [R3+URZ+0x38440], R0 ;  /* 0x03844000030085a7 */ /* 0x000ea4000800007f */
[----:B--2---:R-:W-:Y:S05]  /*1bbf0*/  @!P0 BRA `(.L_x_341) ;  /* 0xfffffffc00f08947 */ /* 0x004fea000383ffff */
[----:B------:R-:W-:Y:S05]  /*1bc00*/  BRA `(.L_x_413) ;  /* 0xffffffe400f87947 */ /* 0x000fea000383ffff */
.L_x_343:
[----:B-1----:R1:W2:Y:S02]  /*1bc10*/  SYNCS.PHASECHK.TRANS64.TRYWAIT P0, [R3+URZ+0x38440], R0 ;  /* 0x03844000030075a7 */ /* 0x0022a4000800017f */
[----:B--2---:R-:W-:Y:S05]  /*1bc20*/  @!P0 NANOSLEEP.SYNCS 0x989680 ;  /* 0x009896800000895d */ /* 0x004fea0003900000 */
[----:B------:R-:W2:Y:S02]  /*1bc30*/  @!P0 SYNCS.PHASECHK.TRANS64 P0, [R3+URZ+0x38440], R0 ;  /* 0x03844000030085a7 */ /* 0x000ea4000800007f */
[----:B--2---:R-:W-:Y:S05]  /*1bc40*/  @!P0 BRA `(.L_x_343) ;  /* 0xfffffffc00f08947 */ /* 0x004fea000383ffff */
[----:B------:R-:W-:Y:S05]  /*1bc50*/  BRA `(.L_x_414) ;  /* 0xffffffe800107947 */ /* 0x000fea000383ffff */
.L_x_345:
[----:B-1----:R1:W2:Y:S02]  /*1bc60*/  SYNCS.PHASECHK.TRANS64.TRYWAIT P0, [R3+URZ+0x38440], R0 ;  /* 0x03844000030075a7 */ /* 0x0022a4000800017f */
[----:B--2---:R-:W-:Y:S05]  /*1bc70*/  @!P0 NANOSLEEP.SYNCS 0x989680 ;  /* 0x009896800000895d */ /* 0x004fea0003900000 */
[----:B------:R-:W2:Y:S02]  /*1bc80*/  @!P0 SYNCS.PHASECHK.TRANS64 P0, [R3+URZ+0x38440], R0 ;  /* 0x03844000030085a7 */ /* 0x000ea4000800007f */
[----:B--2---:R-:W-:Y:S05]  /*1bc90*/  @!P0 BRA `(.L_x_345) ;  /* 0xfffffffc00f08947 */ /* 0x004fea000383ffff */
[----:B------:R-:W-:Y:S05]  /*1bca0*/  BRA `(.L_x_415) ;  /* 0xffffffe800287947 */ /* 0x000fea000383ffff */
.L_x_347:
[----:B-1----:R1:W2:Y:S02]  /*1bcb0*/  SYNCS.PHASECHK.TRANS64.TRYWAIT P0, [R3+URZ+0x38440], R0 ;  /* 0x03844000030075a7 */ /* 0x0022a4000800017f */
[----:B--2---:R-:W-:Y:S05]  /*1bcc0*/  @!P0 NANOSLEEP.SYNCS 0x989680 ;  /* 0x009896800000895d */ /* 0x004fea0003900000 */
[----:B------:R-:W2:Y:S02]  /*1bcd0*/  @!P0 SYNCS.PHASECHK.TRANS64 P0, [R3+URZ+0x38440], R0 ;  /* 0x03844000030085a7 */ /* 0x000ea4000800007f */
[----:B--2---:R-:W-:Y:S05]  /*1bce0*/  @!P0 BRA `(.L_x_347) ;  /* 0xfffffffc00f08947 */ /* 0x004fea000383ffff */
[----:B------:R-:W-:Y:S05]  /*1bcf0*/  BRA `(.L_x_416) ;  /* 0xffffffe800407947 */ /* 0x000fea000383ffff */
.L_x_349:
[----:B-1----:R1:W2:Y:S02]  /*1bd00*/  SYNCS.PHASECHK.TRANS64.TRYWAIT P0, [R3+URZ+0x38440], R0 ;  /* 0x03844000030075a7 */ /* 0x0022a4000800017f */
[----:B--2---:R-:W-:Y:S05]  /*1bd10*/  @!P0 NANOSLEEP.SYNCS 0x989680 ;  /* 0x009896800000895d */ /* 0x004fea0003900000 */
[----:B------:R-:W2:Y:S02]  /*1bd20*/  @!P0 SYNCS.PHASECHK.TRANS64 P0, [R3+URZ+0x38440], R0 ;  /* 0x03844000030085a7 */ /* 0x000ea4000800007f */
[----:B--2---:R-:W-:Y:S05]  /*1bd30*/  @!P0 BRA `(.L_x_349) ;  /* 0xfffffffc00f08947 */ /* 0x004fea000383ffff */
[----:B------:R-:W-:Y:S05]  /*1bd40*/  BRA `(.L_x_417) ;  /* 0xffffffe800587947 */ /* 0x000fea000383ffff */
.L_x_351:
[----:B-1----:R1:W2:Y:S02]  /*1bd50*/  SYNCS.PHASECHK.TRANS64.TRYWAIT P0, [R3+URZ+0x38440], R0 ;  /* 0x03844000030075a7 */ /* 0x0022a4000800017f */
[----:B--2---:R-:W-:Y:S05]  /*1bd60*/  @!P0 NANOSLEEP.SYNCS 0x989680 ;  /* 0x009896800000895d */ /* 0x004fea0003900000 */
[----:B------:R-:W2:Y:S02]  /*1bd70*/  @!P0 SYNCS.PHASECHK.TRANS64 P0, [R3+URZ+0x38440], R0 ;  /* 0x03844000030085a7 */ /* 0x000ea4000800007f */
[----:B--2---:R-:W-:Y:S05]  /*1bd80*/  @!P0 BRA `(.L_x_351) ;  /* 0xfffffffc00f08947 */ /* 0x004fea000383ffff */
[----:B------:R-:W-:Y:S05]  /*1bd90*/  BRA `(.L_x_418) ;  /* 0xffffffe800707947 */ /* 0x000fea000383ffff */
        .weak           $__internal_0_$__cuda_sm20_div_u64
        .type           $__internal_0_$__cuda_sm20_div_u64,@function
        .size           $__internal_0_$__cuda_sm20_div_u64,(.L_x_330 - $__internal_0_$__cuda_sm20_div_u64)
$__internal_0_$__cuda_sm20_div_u64:
[----:B------:R-:W1:Y:S08]  /*1bda0*/  I2F.U64.RP R11, R24 ;  /* 0x00000018000b7312 */ /* 0x000e700000309000 */
[----:B-1----:R-:W1:Y:S02]  /*1bdb0*/  MUFU.RCP R11, R11 ;  /* 0x0000000b000b7308 */ /* 0x002e640000001000 */
[----:B-1----:R-:W-:-:S06]  /*1bdc0*/  VIADD R16, R11, 0x1ffffffe ;  /* 0x1ffffffe0b107836 */ /* 0x002fcc0000000000 */
[----:B------:R-:W1:Y:S02]  /*1bdd0*/  F2I.U64.TRUNC R16, R16 ;  /* 0x0000001000107311 */ /* 0x000e64000020d800 */
[----:B-1----:R-:W-:-:S04]  /*1bde0*/  IMAD.WIDE.U32 R18, R16, R24, RZ ;  /* 0x0000001810127225 */ /* 0x002fc800078e00ff */
[C---:B------:R-:W-:Y:S01]  /*1bdf0*/  IMAD R13, R16.reuse, R25, R19 ;  /* 0x00000019100d7224 */ /* 0x040fe200078e0213 */
[----:B------:R-:W-:Y:S01]  /*1be00*/  IADD3 R27, P1, RZ, -R18, RZ ;  /* 0x80000012ff1b7210 */ /* 0x000fe20007f3e0ff */
[----:B------:R-:W-:Y:S02]  /*1be10*/  IMAD.MOV.U32 R19, RZ, RZ, R16 ;  /* 0x000000ffff137224 */ /* 0x000fe400078e0010 */
[----:B------:R-:W-:Y:S02]  /*1be20*/  IMAD R13, R17, R24, R13 ;  /* 0x00000018110d7224 */ /* 0x000fe400078e020d */
[----:B------:R-:W-:-:S03]  /*1be30*/  IMAD.HI.U32 R18, R16, R27, RZ ;  /* 0x0000001b10127227 */ /* 0x000fc600078e00ff */
[----:B------:R-:W-:-:S05]  /*1be40*/  IADD3.X R13, RZ, ~R13, RZ, P1, !PT ;  /* 0x8000000dff0d7210 */ /* 0x000fca0000ffe4ff */
[----:B------:R-:W-:-:S04]  /*1be50*/  IMAD.WIDE.U32 R18, P1, R16, R13, R18 ;  /* 0x0000000d10127225 */ /* 0x000fc80007820012 */
[C---:B------:R-:W-:Y:S02]  /*1be60*/  IMAD R29, R17.reuse, R13, RZ ;  /* 0x0000000d111d7224 */ /* 0x040fe400078e02ff */
[----:B------:R-:W-:-:S04]  /*1be70*/  IMAD.HI.U32 R18, P2, R17, R27, R18 ;  /* 0x0000001b11127227 */ /* 0x000fc80007840012 */
[----:B------:R-:W-:Y:S01]  /*1be80*/  IMAD.HI.U32 R11, R17, R13, RZ ;  /* 0x0000000d110b7227 */ /* 0x000fe200078e00ff */
[----:B------:R-:W-:-:S04]  /*1be90*/  IADD3 R19, P3, R29, R18, RZ ;  /* 0x000000121d137210 */ /* 0x000fc80007f7e0ff */
[----:B------:R-:W-:Y:S01]  /*1bea0*/  IADD3.X R11, R11, R17, RZ, P1, !PT ;  /* 0x000000110b0b7210 */ /* 0x000fe20000ffe4ff */
[----:B------:R-:W-:-:S03]  /*1beb0*/  IMAD.WIDE.U32 R16, R19, R24, RZ ;  /* 0x0000001813107225 */ /* 0x000fc600078e00ff */
[----:B------:R-:W-:Y:S01]  /*1bec0*/  IADD3.X R11, RZ, RZ, R11, P3, P2 ;  /* 0x000000ffff0b7210 */ /* 0x000fe20001fe440b */
[----:B------:R-:W-:Y:S01]  /*1bed0*/  IMAD R14, R19, R25, R17 ;  /* 0x00000019130e7224 */ /* 0x000fe200078e0211 */
[----:B------:R-:W-:Y:S01]  /*1bee0*/  IADD3 R13, P1, RZ, -R16, RZ ;  /* 0x80000010ff0d7210 */ /* 0x000fe20007f3e0ff */
[----:B------:R-:W-:Y:S02]  /*1bef0*/  IMAD.MOV.U32 R17, RZ, RZ, RZ ;  /* 0x000000ffff117224 */ /* 0x000fe400078e00ff */
[----:B------:R-:W-:Y:S02]  /*1bf00*/  IMAD R14, R11, R24, R14 ;  /* 0x000000180b0e7224 */ /* 0x000fe400078e020e */
[----:B------:R-:W-:-:S04]  /*1bf10*/  IMAD.HI.U32 R18, R19, R13, RZ ;  /* 0x0000000d13127227 */ /* 0x000fc800078e00ff */
[----:B------:R-:W-:-:S04]  /*1bf20*/  IMAD.X R14, RZ, RZ, ~R14, P1 ;  /* 0x000000ffff0e7224 */ /* 0x000fc800008e0e0e */
[----:B------:R-:W-:-:S04]  /*1bf30*/  IMAD.WIDE.U32 R18, P1, R19, R14, R18 ;  /* 0x0000000e13127225 */ /* 0x000fc80007820012 */
[C---:B------:R-:W-:Y:S02]  /*1bf40*/  IMAD R16, R11.reuse, R14, RZ ;  /* 0x0000000e0b107224 */ /* 0x040fe400078e02ff */
[----:B------:R-:W-:-:S04]  /*1bf50*/  IMAD.HI.U32 R13, P2, R11, R13, R18 ;  /* 0x0000000d0b0d7227 */ /* 0x000fc80007840012 */
[----:B------:R-:W-:Y:S01]  /*1bf60*/  IMAD.HI.U32 R14, R11, R14, RZ ;  /* 0x0000000e0b0e7227 */ /* 0x000fe200078e00ff */
[----:B------:R-:W-:-:S04]  /*1bf70*/  IADD3 R13, P3, R16, R13, RZ ;  /* 0x0000000d100d7210 */ /* 0x000fc80007f7e0ff */
[----:B------:R-:W-:Y:S01]  /*1bf80*/  IADD3.X R11, R14, R11, RZ, P1, !PT ;  /* 0x0000000b0e0b7210 */ /* 0x000fe20000ffe4ff */
[----:B------:R-:W-:-:S03]  /*1bf90*/  IMAD.HI.U32 R16, R13, UR14, RZ ;  /* 0x0000000e0d107c27 */ /* 0x000fc6000f8e00ff */
[----:B------:R-:W-:Y:S01]  /*1bfa0*/  IADD3.X R11, RZ, RZ, R11, P3, P2 ;  /* 0x000000ffff0b7210 */ /* 0x000fe20001fe440b */
[----:B------:R-:W-:-:S04]  /*1bfb0*/  IMAD.WIDE.U32 R16, R13, UR22, R16 ;  /* 0x000000160d107c25 */ /* 0x000fc8000f8e0010 */
[C---:B------:R-:W-:Y:S02]  /*1bfc0*/  IMAD R14, R11.reuse, UR22, RZ ;  /* 0x000000160b0e7c24 */ /* 0x040fe4000f8e02ff */
[----:B------:R-:W-:-:S04]  /*1bfd0*/  IMAD.HI.U32 R13, P1, R11, UR14, R16 ;  /* 0x0000000e0b0d7c27 */ /* 0x000fc8000f820010 */
[----:B------:R-:W-:Y:S01]  /*1bfe0*/  IMAD.HI.U32 R11, R11, UR22, RZ ;  /* 0x000000160b0b7c27 */ /* 0x000fe2000f8e00ff */
[----:B------:R-:W-:-:S04]  /*1bff0*/  IADD3 R13, P2, R14, R13, RZ ;  /* 0x0000000d0e0d7210 */ /* 0x000fc80007f5e0ff */
[----:B------:R-:W-:Y:S01]  /*1c000*/  IADD3.X R11, R11, RZ, RZ, P1, !PT ;  /* 0x000000ff0b0b7210 */ /* 0x000fe20000ffe4ff */
[----:B------:R-:W-:-:S04]  /*1c010*/  IMAD.WIDE.U32 R16, R13, R24, RZ ;  /* 0x000000180d107225 */ /* 0x000fc800078e00ff */
[----:B------:R-:W-:Y:S01]  /*1c020*/  IMAD.X R11, RZ, RZ, R11, P2 ;  /* 0x000000ffff0b7224 */ /* 0x000fe200010e060b */
[----:B------:R-:W-:Y:S01]  /*1c030*/  IADD3 R18, P2, -R16, UR14, RZ ;  /* 0x0000000e10127c10 */ /* 0x000fe2000ff5e1ff */
[----:B------:R-:W-:-:S03]  /*1c040*/  IMAD R14, R13, R25, R17 ;  /* 0x000000190d0e7224 */ /* 0x000fc600078e0211 */
[-C--:B------:R-:W-:Y:S01]  /*1c050*/  ISETP.GE.U32.AND P1, PT, R18, R24.reuse, PT ;  /* 0x000000181200720c */ /* 0x080fe20003f26070 */
[----:B------:R-:W-:Y:S02]  /*1c060*/  IMAD R11, R11, R24, R14 ;  /* 0x000000180b0b7224 */ /* 0x000fe400078e020e */
[----:B------:R-:W-:-:S03]  /*1c070*/  VIADD R14, R13, 0x1 ;  /* 0x000000010d0e7836 */ /* 0x000fc60000000000 */
[----:B------:R-:W-:Y:S02]  /*1c080*/  IADD3.X R17, ~R11, UR22, RZ, P2, !PT ;  /* 0x000000160b117c10 */ /* 0x000fe400097fe5ff */
[-C--:B------:R-:W-:Y:S02]  /*1c090*/  IADD3 R11, P2, -R24, R18.reuse, RZ ;  /* 0x00000012180b7210 */ /* 0x080fe40007f5e1ff */
[----:B------:R-:W-:Y:S02]  /*1c0a0*/  ISETP.GE.U32.AND.EX P1, PT, R17, R25, PT, P1 ;  /* 0x000000191100720c */ /* 0x000fe40003f26110 */
[-C--:B------:R-:W-:Y:S02]  /*1c0b0*/  IADD3.X R16, ~R25, R17.reuse, RZ, P2, !PT ;  /* 0x0000001119107210 */ /* 0x080fe400017fe5ff */
[----:B------:R-:W-:Y:S02]  /*1c0c0*/  SEL R11, R11, R18, P1 ;  /* 0x000000120b0b7207 */ /* 0x000fe40000800000 */
[----:B------:R-:W-:-:S02]  /*1c0d0*/  SEL R16, R16, R17, P1 ;  /* 0x0000001110107207 */ /* 0x000fc40000800000 */
[----:B------:R-:W-:Y:S01]  /*1c0e0*/  SEL R14, R14, R13, P1 ;  /* 0x0000000d0e0e7207 */ /* 0x000fe20000800000 */
[----:B------:R-:W-:Y:S01]  /*1c0f0*/  IMAD.MOV.U32 R13, RZ, RZ, 0x0 ;  /* 0x00000000ff0d7424 */ /* 0x000fe200078e00ff */
[----:B------:R-:W-:Y:S02]  /*1c100*/  ISETP.GE.U32.AND P1, PT, R11, R24, PT ;  /* 0x000000180b00720c */ /* 0x000fe40003f26070 */
[----:B------:R-:W-:Y:S02]  /*1c110*/  ISETP.NE.U32.AND P2, PT, R24, RZ, PT ;  /* 0x000000ff1800720c */ /* 0x000fe40003f45070 */
[----:B------:R-:W-:Y:S02]  /*1c120*/  IADD3 R11, R14, 0x1, RZ ;  /* 0x000000010e0b7810 */ /* 0x000fe40007ffe0ff */
[----:B------:R-:W-:Y:S02]  /*1c130*/  ISETP.GE.U32.AND.EX P1, PT, R16, R25, PT, P1 ;  /* 0x000000191000720c */ /* 0x000fe40003f26110 */
[----:B------:R-:W-:-:S02]  /*1c140*/  ISETP.NE.AND.EX P2, PT, R25, RZ, PT, P2 ;  /* 0x000000ff1900720c */ /* 0x000fc40003f45320 */
[----:B------:R-:W-:-:S04]  /*1c150*/  SEL R11, R11, R14, P1 ;  /* 0x0000000e0b0b7207 */ /* 0x000fc80000800000 */
[----:B------:R-:W-:Y:S01]  /*1c160*/  SEL R11, R11, 0xffffffff, P2 ;  /* 0xffffffff0b0b7807 */ /* 0x000fe20001000000 */
[----:B------:R-:W-:Y:S06]  /*1c170*/  RET.REL.NODEC R12 `(_ZN7cutlass13device_kernelINS_4gemm6kernel13GemmUniversalINS1_17GroupProblemShapeIN4cute5tupleIJiiiEEEEENS1_10collective13CollectiveMmaINS1_39MainloopSm90ArrayTmaGmmaWarpSpecializedILi3ENS6_IJNS5_1CILi2EEENSC_ILi1EEESE_EEENS1_55KernelPtrArrayTmaWarpSpecializedCooperativeFP8FastAccumEEENS6_IJNSC_ILi256EEESI_NSC_ILi128EEEEEENS_12float_e4m3_tEPNS6_IJlSE_NSC_ILi0EEEEEESL_SO_NS5_8TiledMMAINS5_8MMA_AtomIJNS5_4SM904GMMA31MMA_64x256x32_F32E4M3E4M3_SS_TNILNSS_7ScaleInE1ELSU_1EEEEEENS5_6LayoutISF_NS6_IJSE_SM_SM_EEEEENS6_IJNS5_10UnderscoreES10_S10_EEEEENS5_13SM90_TMA_LOADENS5_14ComposedLayoutINS5_7SwizzleILi3ELi4ELi3EEENS5_18smem_ptr_flag_bitsILi8EEENSX_INS6_IJNSC_ILi8EEESJ_EEENS6_IJSJ_SE_EEEEEEEvNS5_8identityENS5_23SM90_TMA_LOAD_MULTICASTES1D_vS1E_EENS_8epilogue10collective18CollectiveEpilogueINS1H_30Sm90PtrArrayTmaWarpSpecializedILi4ELi2ELi16ELb1ELb0ELi2EEEJSK_NS6_IJSJ_NSC_ILi32EEEEEENS_6half_tEPNS6_IJSE_lSM_EEES1O_S1Q_NS1H_6fusion15FusionCallbacksIS1L_NS1R_17LinearCombinationIS1O_fS1O_fLNS_15FloatRoundStyleE2EEESK_S1N_JEEES13_NS14_IS16_NS17_ILi16EEENSX_INS6_IJNSC_ILi64EEES19_EEENS6_IJSE_S1Y_EEEEEEENS5_17SM75_U16x8_LDSM_TENS5_14SM90_TMA_STOREES22_NS5_17SM90_U16x8_STSM_TENS5_9Copy_AtomIJNS5_17SM90_U32x4_STSM_NES1O_EEEvEEEvvEEEEvNT_6ParamsE) ;  /* 0xfffffe3c0ca07950 */ /* 0x000fec0003c3ffff */
.L_x_330:
[----:B------:R-:W-:Y:S01]  /*1c180*/  UMOV UR24, UR32 ;  /* 0x0000002000187c82 */ /* 0x000fe20008000000 */
[----:B------:R-:W-:Y:S02]  /*1c190*/  UMOV UR25, UR35 ;  /* 0x0000002300197c82 */ /* 0x000fe40008000000 */
[----:B------:R-:W1:Y:S08]  /*1c1a0*/  I2F.U64.RP R11, UR24 ;  /* 0x00000018000b7d12 */ /* 0x000e700008309000 */
[----:B-1----:R-:W1:Y:S02]  /*1c1b0*/  MUFU.RCP R11, R11 ;  /* 0x0000000b000b7308 */ /* 0x002e640000001000 */
[----:B-1----:R-:W-:-:S06]  /*1c1c0*/  IADD3 R2, R11, 0x1ffffffe, RZ ;  /* 0x1ffffffe0b027810 */ /* 0x002fcc0007ffe0ff */
[----:B------:R-:W1:Y:S02]  /*1c1d0*/  F2I.U64.TRUNC R2, R2 ;  /* 0x0000000200027311 */ /* 0x000e64000020d800 */
[----:B-1----:R-:W-:Y:S01]  /*1c1e0*/  R2UR UR24, R2 ;  /* 0x00000000021872ca */ /* 0x002fe200000e0000 */
[----:B------:R-:W-:Y:S01]  /*1c1f0*/  IMAD.MOV.U32 R2, RZ, RZ, R12 ;  /* 0x000000ffff027224 */ /* 0x000fe200078e000c */
[----:B------:R-:W-:Y:S02]  /*1c200*/  R2UR UR25, R3 ;  /* 0x00000000031972ca */ /* 0x000fe400000e0000 */
[----:B------:R-:W-:-:S09]  /*1c210*/  MOV R3, 0x0 ;  /* 0x0000000000037802 */ /* 0x000fd20000000f00 */
[----:B------:R-:W-:-:S04]  /*1c220*/  UIMAD.WIDE.U32 UR26, UR24, UR32, URZ ;  /* 0x00000020181a72a5 */ /* 0x000fc8000f8e003f */
[----:B------:R-:W-:Y:S02]  /*1c230*/  UIMAD UR27, UR24, UR35, UR27 ;  /* 0x00000023181b72a4 */ /* 0x000fe4000f8e021b */
[----:B------:R-:W-:Y:S02]  /*1c240*/  UIADD3 UR36, UP1, URZ, -UR26, URZ ;  /* 0x8000001a3f247290 */ /* 0x000fe4000ff3e03f */
[----:B------:R-:W-:Y:S02]  /*1c250*/  UIMAD UR28, UR25, UR32, UR27 ;  /* 0x00000020191c72a4 */ /* 0x000fe4000f8e021b */
[----:B------:R-:W-:Y:S02]  /*1c260*/  UIMAD.WIDE.U32 UR26, UR24, UR36, URZ ;  /* 0x00000024181a72a5 */ /* 0x000fe4000f8e003f */
[----:B------:R-:W-:-:S05]  /*1c270*/  UIADD3.X UR37, URZ, ~UR28, URZ, UP1, !UPT ;  /* 0x8000001c3f257290 */ /* 0x000fca0008ffe43f */
[----:B------:R-:W-:Y:S01]  /*1c280*/  UMOV UR26, UR27 ;  /* 0x0000001b001a7c82 */ /* 0x000fe20008000000 */
[----:B------:R-:W-:Y:S02]  /*1c290*/  UMOV UR27, UR24 ;  /* 0x00000018001b7c82 */ /* 0x000fe40008000000 */
[----:B------:R-:W-:Y:S02]  /*1c2a0*/  UIMAD.WIDE.U32 UR28, UP1, UR24, UR37, UR26 ;  /* 0x00000025181c72a5 */ /* 0x000fe4000f82001a */
[----:B------:R-:W-:Y:S02]  /*1c2b0*/  UIMAD.WIDE.U32 UR26, UR25, UR37, URZ ;  /* 0x00000025191a72a5 */ /* 0x000fe4000f8e003f */
[----:B------:R-:W-:Y:S02]  /*1c2c0*/  UIMAD.WIDE.U32 UR28, UP2, UR25, UR36, UR28 ;  /* 0x00000024191c72a5 */ /* 0x000fe4000f84001c */
[----:B------:R-:W-:Y:S02]  /*1c2d0*/  UIMAD UR37, UR25, UR37, URZ ;  /* 0x00000025192572a4 */ /* 0x000fe4000f8e023f */
[----:B------:R-:W-:-:S02]  /*1c2e0*/  UIADD3.X UR26, UR27, UR25, URZ, UP1, !UPT ;  /* 0x000000191b1a7290 */ /* 0x000fc40008ffe43f */
[----:B------:R-:W-:-:S04]  /*1c2f0*/  UIADD3 UR29, UP4, UR37, UR29, URZ ;  /* 0x0000001d251d7290 */ /* 0x000fc8000ff9e03f */
[----:B------:R-:W-:Y:S02]  /*1c300*/  UIMAD.WIDE.U32 UR24, UR29, UR32, URZ ;  /* 0x000000201d1872a5 */ /* 0x000fe4000f8e003f */
[----:B------:R-:W-:Y:S02]  /*1c310*/  UIADD3.X UR36, URZ, URZ, UR26, UP4, UP2 ;  /* 0x0000003f3f247290 */ /* 0x000fe4000a7e441a */
[----:B------:R-:W-:Y:S02]  /*1c320*/  UIMAD UR25, UR29, UR35, UR25 ;  /* 0x000000231d1972a4 */ /* 0x000fe4000f8e0219 */
[----:B------:R-:W-:Y:S02]  /*1c330*/  UIADD3 UR37, UP1, URZ, -UR24, URZ ;  /* 0x800000183f257290 */ /* 0x000fe4000ff3e03f */
[----:B------:R-:W-:Y:S02]  /*1c340*/  UIMAD UR26, UR36, UR32, UR25 ;  /* 0x00000020241a72a4 */ /* 0x000fe4000f8e0219 */
[----:B------:R-:W-:-:S02]  /*1c350*/  UIMAD.WIDE.U32 UR24, UR29, UR37, URZ ;  /* 0x000000251d1872a5 */ /* 0x000fc4000f8e003f */
[----:B------:R-:W-:-:S05]  /*1c360*/  UIADD3.X UR38, URZ, ~UR26, URZ, UP1, !UPT ;  /* 0x8000001a3f267290 */ /* 0x000fca0008ffe43f */
[----:B------:R-:W-:Y:S01]  /*1c370*/  UMOV UR28, UR25 ;  /* 0x00000019001c7c82 */ /* 0x000fe20008000000 */
[----:B------:R-:W-:Y:S02]  /*1c380*/  UIMAD.WIDE.U32 UR24, UR36, UR38, URZ ;  /* 0x00000026241872a5 */ /* 0x000fe4000f8e003f */
[----:B------:R-:W-:Y:S02]  /*1c390*/  UIMAD.WIDE.U32 UR26, UP1, UR29, UR38, UR28 ;  /* 0x000000261d1a72a5 */ /* 0x000fe4000f82001c */
[----:B------:R-:W-:Y:S02]  /*1c3a0*/  UIMAD UR28, UR36, UR38, URZ ;  /* 0x00000026241c72a4 */ /* 0x000fe4000f8e023f */
[----:B------:R-:W-:Y:S02]  /*1c3b0*/  UIMAD.WIDE.U32 UR26, UP2, UR36, UR37, UR26 ;  /* 0x00000025241a72a5 */ /* 0x000fe4000f84001a */
[----:B------:R-:W-:Y:S02]  /*1c3c0*/  UIADD3.X UR36, UR25, UR36, URZ, UP1, !UPT ;  /* 0x0000002419247290 */ /* 0x000fe40008ffe43f */
[----:B------:R-:W-:Y:S01]  /*1c3d0*/  UIADD3 UR28, UP4, UR28, UR27, URZ ;  /* 0x0000001b1c1c7290 */ /* 0x000fe2000ff9e03f */
[----:B------:R-:W-:-:S03]  /*1c3e0*/  UMOV UR25, URZ ;  /* 0x0000003f00197c82 */ /* 0x000fc60008000000 */
[----:B------:R-:W-:Y:S02]  /*1c3f0*/  UIMAD.WIDE.U32 UR26, UR28, UR33, URZ ;  /* 0x000000211c1a72a5 */ /* 0x000fe4000f8e003f */
[----:B------:R-:W-:-:S05]  /*1c400*/  UIADD3.X UR36, URZ, URZ, UR36, UP4, UP2 ;  /* 0x0000003f3f247290 */ /* 0x000fca000a7e4424 */
[----:B------:R-:W-:Y:S01]  /*1c410*/  UMOV UR24, UR27 ;  /* 0x0000001b00187c82 */ /* 0x000fe20008000000 */
[----:B------:R-:W-:Y:S02]  /*1c420*/  UIMAD.WIDE.U32 UR26, UR36, UR34, URZ ;  /* 0x00000022241a72a5 */ /* 0x000fe4000f8e003f */
[----:B------:R-:W-:Y:S02]  /*1c430*/  UIMAD.WIDE.U32 UR24, UR28, UR34, UR24 ;  /* 0x000000221c1872a5 */ /* 0x000fe4000f8e0018 */
[----:B------:R-:W-:Y:S02]  /*1c440*/  UIMAD UR28, UR36, UR34, URZ ;  /* 0x00000022241c72a4 */ /* 0x000fe4000f8e023f */
[----:B------:R-:W-:-:S04]  /*1c450*/  UIMAD.WIDE.U32 UR24, UP1, UR36, UR33, UR24 ;  /* 0x00000021241872a5 */ /* 0x000fc8000f820018 */
[----:B------:R-:W-:Y:S02]  /*1c460*/  UIADD3 UR28, UP2, UR28, UR25, URZ ;  /* 0x000000191c1c7290 */ /* 0x000fe4000ff5e03f */
[----:B------:R-:W-:Y:S02]  /*1c470*/  UIADD3.X UR26, UR27, URZ, URZ, UP1, !UPT ;  /* 0x0000003f1b1a7290 */ /* 0x000fe40008ffe43f */
[----:B------:R-:W-:Y:S02]  /*1c480*/  UIMAD.WIDE.U32 UR24, UR28, UR32, URZ ;  /* 0x000000201c1872a5 */ /* 0x000fe4000f8e003f */
[----:B------:R-:W-:Y:S02]  /*1c490*/  UIADD3.X UR26, URZ, UR26, URZ, UP2, !UPT ;  /* 0x0000001a3f1a7290 */ /* 0x000fe400097fe43f */
[----:B------:R-:W-:Y:S02]  /*1c4a0*/  UIMAD UR25, UR28, UR35, UR25 ;  /* 0x000000231c1972a4 */ /* 0x000fe4000f8e0219 */
[----:B------:R-:W-:-:S02]  /*1c4b0*/  UIADD3 UR27, UP2, -UR24, UR33, URZ ;  /* 0x00000021181b7290 */ /* 0x000fc4000ff5e13f */
[----:B------:R-:W-:Y:S02]  /*1c4c0*/  UIMAD UR25, UR26, UR32, UR25 ;  /* 0x000000201a1972a4 */ /* 0x000fe4000f8e0219 */
[----:B------:R-:W-:Y:S02]  /*1c4d0*/  UISETP.GE.U32.AND UP1, UPT, UR27, UR32, UPT ;  /* 0x000000201b00728c */ /* 0x000fe4000bf26070 */
[----:B------:R-:W-:Y:S02]  /*1c4e0*/  UIADD3.X UR34, ~UR25, UR34, URZ, UP2, !UPT ;  /* 0x0000002219227290 */ /* 0x000fe400097fe53f */
[----:B------:R-:W-:Y:S02]  /*1c4f0*/  UIADD3 UR25, UP2, -UR32, UR27, URZ ;  /* 0x0000001b20197290 */ /* 0x000fe4000ff5e13f */
[----:B------:R-:W-:Y:S02]  /*1c500*/  UISETP.GE.U32.AND.EX UP1, UPT, UR34, UR35, UPT, UP1 ;  /* 0x000000232200728c */ /* 0x000fe4000bf26110 */
[----:B------:R-:W-:-:S02]  /*1c510*/  UIADD3 UR24, UR28, 0x1, URZ ;  /* 0x000000011c187890 */ /* 0x000fc4000fffe03f */
[----:B------:R-:W-:Y:S02]  /*1c520*/  UIADD3.X UR26, ~UR35, UR34, URZ, UP2, !UPT ;  /* 0x00000022231a7290 */ /* 0x000fe400097fe53f */
[----:B------:R-:W-:Y:S02]  /*1c530*/  USEL UR25, UR25, UR27, UP1 ;  /* 0x0000001b19197287 */ /* 0x000fe40008800000 */
[----:B------:R-:W-:Y:S02]  /*1c540*/  USEL UR26, UR26, UR34, UP1 ;  /* 0x000000221a1a7287 */ /* 0x000fe40008800000 */
[----:B------:R-:W-:Y:S02]  /*1c550*/  USEL UR28, UR24, UR28, UP1 ;  /* 0x0000001c181c7287 */ /* 0x000fe40008800000 */
[----:B------:R-:W-:Y:S02]  /*1c560*/  UISETP.GE.U32.AND UP1, UPT, UR25, UR32, UPT ;  /* 0x000000201900728c */ /* 0x000fe4000bf26070 */
[----:B------:R-:W-:-:S02]  /*1c570*/  UISETP.NE.U32.AND UP2, UPT, UR32, URZ, UPT ;  /* 0x0000003f2000728c */ /* 0x000fc4000bf45070 */
[----:B------:R-:W-:Y:S02]  /*1c580*/  UIADD3 UR24, UR28, 0x1, URZ ;  /* 0x000000011c187890 */ /* 0x000fe4000fffe03f */
[----:B------:R-:W-:Y:S02]  /*1c590*/  UISETP.GE.U32.AND.EX UP1, UPT, UR26, UR35, UPT, UP1 ;  /* 0x000000231a00728c */ /* 0x000fe4000bf26110 */
[----:B------:R-:W-:Y:S02]  /*1c5a0*/  UISETP.NE.AND.EX UP2, UPT, UR35, URZ, UPT, UP2 ;  /* 0x0000003f2300728c */ /* 0x000fe4000bf45320 */
[----:B------:R-:W-:-:S04]  /*1c5b0*/  USEL UR24, UR24, UR28, UP1 ;  /* 0x0000001c18187287 */ /* 0x000fc80008800000 */
[----:B------:R-:W-:Y:S01]  /*1c5c0*/  USEL UR25, UR24, 0xffffffff, UP2 ;  /* 0xffffffff18197887 */ /* 0x000fe20009000000 */
[----:B------:R-:W-:Y:S11]  /*1c5d0*/  RET.REL.NODEC R2 `(_ZN7cutlass13device_kernelINS_4gemm6kernel13GemmUniversalINS1_17GroupProblemShapeIN4cute5tupleIJiiiEEEEENS1_10collective13CollectiveMmaINS1_39MainloopSm90ArrayTmaGmmaWarpSpecializedILi3ENS6_IJNS5_1CILi2EEENSC_ILi1EEESE_EEENS1_55KernelPtrArrayTmaWarpSpecializedCooperativeFP8FastAccumEEENS6_IJNSC_ILi256EEESI_NSC_ILi128EEEEEENS_12float_e4m3_tEPNS6_IJlSE_NSC_ILi0EEEEEESL_SO_NS5_8TiledMMAINS5_8MMA_AtomIJNS5_4SM904GMMA31MMA_64x256x32_F32E4M3E4M3_SS_TNILNSS_7ScaleInE1ELSU_1EEEEEENS5_6LayoutISF_NS6_IJSE_SM_SM_EEEEENS6_IJNS5_10UnderscoreES10_S10_EEEEENS5_13SM90_TMA_LOADENS5_14ComposedLayoutINS5_7SwizzleILi3ELi4ELi3EEENS5_18smem_ptr_flag_bitsILi8EEENSX_INS6_IJNSC_ILi8EEESJ_EEENS6_IJSJ_SE_EEEEEEEvNS5_8identityENS5_23SM90_TMA_LOAD_MULTICASTES1D_vS1E_EENS_8epilogue10collective18CollectiveEpilogueINS1H_30Sm90PtrArrayTmaWarpSpecializedILi4ELi2ELi16ELb1ELb0ELi2EEEJSK_NS6_IJSJ_NSC_ILi32EEEEEENS_6half_tEPNS6_IJSE_lSM_EEES1O_S1Q_NS1H_6fusion15FusionCallbacksIS1L_NS1R_17LinearCombinationIS1O_fS1O_fLNS_15FloatRoundStyleE2EEESK_S1N_JEEES13_NS14_IS16_NS17_ILi16EEENSX_INS6_IJNSC_ILi64EEES19_EEENS6_IJSE_S1Y_EEEEEEENS5_17SM75_U16x8_LDSM_TENS5_14SM90_TMA_STOREES22_NS5_17SM90_U16x8_STSM_TENS5_9Copy_AtomIJNS5_17SM90_U32x4_STSM_NES1O_EEEvEEEvvEEEEvNT_6ParamsE) ;  /* 0xfffffe3802887950 */ /* 0x000ff60003c3ffff */
.L_x_419:
[----:B------:R-:W-:-:S00]  /*1c5e0*/  BRA `(.L_x_419) ;  /* 0xfffffffc00fc7947 */ /* 0x000fc0000383ffff */
[----:B------:R-:W-:-:S00]  /*1c5f0*/  NOP ;  /* 0x0000000000007918 */ /* 0x000fc00000000000 */
        /* <DEDUP_REMOVED lines=8> */
.L_x_420:


//--------------------- .nv.global.init           --------------------------
	.section	.nv.global.init,"aw",@progbits
.nv.global.init:
	.type		$str$24,@object
	.size		$str$24,($str$25 - $str$24)
$str$24:
        /*0000*/ 	.byte	0x28, 0x61, 0x64, 0x64, 0x72, 0x65, 0x73, 0x73, 0x20, 0x26, 0x20, 0x6d, 0x61, 0x73, 0x6b, 0x29
        /*0010*/ 	.byte	0x20, 0x3d, 0x3d, 0x20, 0x30, 0x00
	.type		$str$25,@object
	.size		$str$25,(__unnamed_1 - $str$25)
$str$25:
        /*0016*/ 	.byte	0x2f, 0x74, 0x6d, 0x70, 0x2f, 0x63, 0x75, 0x74, 0x6c, 0x61, 0x73, 0x73, 0x5f, 0x73, 0x77, 0x65
        /*0026*/ 	.byte	0x65, 0x70, 0x5f, 0x73, 0x72, 0x63, 0x2f, 0x69, 0x6e, 0x63, 0x6c, 0x75, 0x64, 0x65, 0x2f, 0x63
        /*0036*/ 	.byte	0x75, 0x74, 0x65, 0x2f, 0x70, 0x6f, 0x69, 0x6e, 0x74, 0x65, 0x72, 0x5f, 0x66, 0x6c, 0x61, 0x67
        /*0046*/ 	.byte	0x67, 0x65, 0x64, 0x2e, 0x68, 0x70, 0x70, 0x00
	.type		__unnamed_1,@object
	.size		__unnamed_1,(.L_0 - __unnamed_1)
__unnamed_1:
        /* <DEDUP_REMOVED lines=28> */
        /*020e*/ 	.byte	0x30, 0x39, 0x36, 0x3e, 0x3e, 0x3e, 0x3e, 0x3e, 0x5d, 0x00
.L_0:


//--------------------- .nv.shared._ZN7cutlass13device_kernelINS_4gemm6kernel13GemmUniversalINS1_17GroupProblemShapeIN4cute5tupleIJiiiEEEEENS1_10collective13CollectiveMmaINS1_39MainloopSm90ArrayTmaGmmaWarpSpecializedILi3ENS6_IJNS5_1CILi2EEENSC_ILi1EEESE_EEENS1_55KernelPtrArrayTmaWarpSpecializedCooperativeFP8FastAccumEEENS6_IJNSC_ILi256EEESI_NSC_ILi128EEEEEENS_12float_e4m3_tEPNS6_IJlSE_NSC_ILi0EEEEEESL_SO_NS5_8TiledMMAINS5_8MMA_AtomIJNS5_4SM904GMMA31MMA_64x256x32_F32E4M3E4M3_SS_TNILNSS_7ScaleInE1ELSU_1EEEEEENS5_6LayoutISF_NS6_IJSE_SM_SM_EEEEENS6_IJNS5_10UnderscoreES10_S10_EEEEENS5_13SM90_TMA_LOADENS5_14ComposedLayoutINS5_7SwizzleILi3ELi4ELi3EEENS5_18smem_ptr_flag_bitsILi8EEENSX_INS6_IJNSC_ILi8EEESJ_EEENS6_IJSJ_SE_EEEEEEEvNS5_8identityENS5_23SM90_TMA_LOAD_MULTICASTES1D_vS1E_EENS_8epilogue10collective18CollectiveEpilogueINS1H_30Sm90PtrArrayTmaWarpSpecializedILi4ELi2ELi16ELb1ELb0ELi2EEEJSK_NS6_IJSJ_NSC_ILi32EEEEEENS_6half_tEPNS6_IJSE_lSM_EEES1O_S1Q_NS1H_6fusion15FusionCallbacksIS1L_NS1R_17LinearCombinationIS1O_fS1O_fLNS_15FloatRoundStyleE2EEESK_S1N_JEEES13_NS14_IS16_NS17_ILi16EEENSX_INS6_IJNSC_ILi64EEES19_EEENS6_IJSE_S1Y_EEEEEEENS5_17SM75_U16x8_LDSM_TENS5_14SM90_TMA_STOREES22_NS5_17SM90_U16x8_STSM_TENS5_9Copy_AtomIJNS5_17SM90_U32x4_STSM_NES1O_EEEvEEEvvEEEEvNT_6ParamsE --------------------------
	.section	.nv.shared._ZN7cutlass13device_kernelINS_4gemm6kernel13GemmUniversalINS1_17GroupProblemShapeIN4cute5tupleIJiiiEEEEENS1_10collective13CollectiveMmaINS1_39MainloopSm90ArrayTmaGmmaWarpSpecializedILi3ENS6_IJNS5_1CILi2EEENSC_ILi1EEESE_EEENS1_55KernelPtrArrayTmaWarpSpecializedCooperativeFP8FastAccumEEENS6_IJNSC_ILi256EEESI_NSC_ILi128EEEEEENS_12float_e4m3_tEPNS6_IJlSE_NSC_ILi0EEEEEESL_SO_NS5_8TiledMMAINS5_8MMA_AtomIJNS5_4SM904GMMA31MMA_64x256x32_F32E4M3E4M3_SS_TNILNSS_7ScaleInE1ELSU_1EEEEEENS5_6LayoutISF_NS6_IJSE_SM_SM_EEEEENS6_IJNS5_10UnderscoreES10_S10_EEEEENS5_13SM90_TMA_LOADENS5_14ComposedLayoutINS5_7SwizzleILi3ELi4ELi3EEENS5_18smem_ptr_flag_bitsILi8EEENSX_INS6_IJNSC_ILi8EEESJ_EEENS6_IJSJ_SE_EEEEEEEvNS5_8identityENS5_23SM90_TMA_LOAD_MULTICASTES1D_vS1E_EENS_8epilogue10collective18CollectiveEpilogueINS1H_30Sm90PtrArrayTmaWarpSpecializedILi4ELi2ELi16ELb1ELb0ELi2EEEJSK_NS6_IJSJ_NSC_ILi32EEEEEENS_6half_tEPNS6_IJSE_lSM_EEES1O_S1Q_NS1H_6fusion15FusionCallbacksIS1L_NS1R_17LinearCombinationIS1O_fS1O_fLNS_15FloatRoundStyleE2EEESK_S1N_JEEES13_NS14_IS16_NS17_ILi16EEENSX_INS6_IJNSC_ILi64EEES19_EEENS6_IJSE_S1Y_EEEEEEENS5_17SM75_U16x8_LDSM_TENS5_14SM90_TMA_STOREES22_NS5_17SM90_U16x8_STSM_TENS5_9Copy_AtomIJNS5_17SM90_U32x4_STSM_NES1O_EEEvEEEvvEEEEvNT_6ParamsE,"aw",@nobits
	.sectionflags	@""
	.align	16
	.zero		1024


//--------------------- .nv.shared.reserved.0     --------------------------
	.section	.nv.shared.reserved.0,"aw",@nobits
	.weak		__nv_reservedSMEM_offset_0_alias
	.size		__nv_reservedSMEM_offset_0_alias, 0, 0
	.other		__nv_reservedSMEM_offset_0_alias,@"STO_CUDA_RESERVED_SHARED STV_DEFAULT"
__nv_reservedSMEM_offset_0_alias:
	.zero		0


//--------------------- .nv.global                --------------------------
	.section	.nv.global,"aw",@nobits
.nv.global:
	.type		_ZN39_INTERNAL_849ec83b_4_k_cu_bf3acedc_27284cute1_E,@object
	.size		_ZN39_INTERNAL_849ec83b_4_k_cu_bf3acedc_27284cute1_E,(_ZN39_INTERNAL_849ec83b_4_k_cu_bf3acedc_27284cuda3std3__45__cpo6cbeginE - _ZN39_INTERNAL_849ec83b_4_k_cu_bf3acedc_27284cute1_E)
_ZN39_INTERNAL_849ec83b_4_k_cu_bf3acedc_27284cute1_E:
	.zero		1
	.type		_ZN39_INTERNAL_849ec83b_4_k_cu_bf3acedc_27284cuda3std3__45__cpo6cbeginE,@object
	.size		_ZN39_INTERNAL_849ec83b_4_k_cu_bf3acedc_27284cuda3std3__45__cpo6cbeginE,(_ZN39_INTERNAL_849ec83b_4_k_cu_bf3acedc_27284cuda3std3__48in_placeE - _ZN39_INTERNAL_849ec83b_4_k_cu_bf3acedc_27284cuda3std3__45__cpo6cbeginE)
_ZN39_INTERNAL_849ec83b_4_k_cu_bf3acedc_27284cuda3std3__45__cpo6cbeginE:
	.zero		1
	.type		_ZN39_INTERNAL_849ec83b_4_k_cu_bf3acedc_27284cuda3std3__48in_placeE,@object
	.size		_ZN39_INTERNAL_849ec83b_4_k_cu_bf3acedc_27284cuda3std3__48in_placeE,(_ZN39_INTERNAL_849ec83b_4_k_cu_bf3acedc_27284cuda3std6ranges3__45__cpo9iter_moveE - _ZN39_INTERNAL_849ec83b_4_k_cu_bf3acedc_27284cuda3std3__48in_placeE)
_ZN39_INTERNAL_849ec83b_4_k_cu_bf3acedc_27284cuda3std3__48in_placeE:
	.zero		1
	.type		_ZN39_INTERNAL_849ec83b_4_k_cu_bf3acedc_27284cuda3std6ranges3__45__cpo9iter_moveE,@object
	.size		_ZN39_INTERNAL_849ec83b_4_k_cu_bf3acedc_27284cuda3std6ranges3__45__cpo9iter_moveE,(_ZN39_INTERNAL_849ec83b_4_k_cu_bf3acedc_27284cuda3std3__45__cpo5beginE - _ZN39_INTERNAL_849ec83b_4_k_cu_bf3acedc_27284cuda3std6ranges3__45__cpo9iter_moveE)
_ZN39_INTERNAL_849ec83b_4_k_cu_bf3acedc_27284cuda3std6ranges3__45__cpo9iter_moveE:
	.zero		1
	.type		_ZN39_INTERNAL_849ec83b_4_k_cu_bf3acedc_27284cuda3std3__45__cpo5beginE,@object
	.size		_ZN39_INTERNAL_849ec83b_4_k_cu_bf3acedc_27284cuda3std3__45__cpo5beginE,(_ZN39_INTERNAL_849ec83b_4_k_cu_bf3acedc_27284cuda3std3__441_GLOBAL__N__849ec83b_4_k_cu_bf3acedc_27286ignoreE - _ZN39_INTERNAL_849ec83b_4_k_cu_bf3acedc_27284cuda3std3__45__cpo5beginE)
_ZN39_INTERNAL_849ec83b_4_k_cu_bf3acedc_27284cuda3std3__45__cpo5beginE:
	.zero		1
	.type		_ZN39_INTERNAL_849ec83b_4_k_cu_bf3acedc_27284cuda3std3__441_GLOBAL__N__849ec83b_4_k_cu_bf3acedc_27286ignoreE,@object
	.size		_ZN39_INTERNAL_849ec83b_4_k_cu_bf3acedc_27284cuda3std3__441_GLOBAL__N__849ec83b_4_k_cu_bf3acedc_27286ignoreE,(_ZN39_INTERNAL_849ec83b_4_k_cu_bf3acedc_27284cute7productE - _ZN39_INTERNAL_849ec83b_4_k_cu_bf3acedc_27284cuda3std3__441_GLOBAL__N__849ec83b_4_k_cu_bf3acedc_27286ignoreE)
_ZN39_INTERNAL_849ec83b_4_k_cu_bf3acedc_27284cuda3std3__441_GLOBAL__N__849ec83b_4_k_cu_bf3acedc_27286ignoreE:
	.zero		1
	.type		_ZN39_INTERNAL_849ec83b_4_k_cu_bf3acedc_27284cute7productE,@object
	.size		_ZN39_INTERNAL_849ec83b_4_k_cu_bf3acedc_27284cute7productE,(_ZN39_INTERNAL_849ec83b_4_k_cu_bf3acedc_27284cuda3std3__45__cpo3endE - _ZN39_INTERNAL_849ec83b_4_k_cu_bf3acedc_27284cute7productE)
_ZN39_INTERNAL_849ec83b_4_k_cu_bf3acedc_27284cute7productE:
	.zero		1
	.type		_ZN39_INTERNAL_849ec83b_4_k_cu_bf3acedc_27284cuda3std3__45__cpo3endE,@object
	.size		_ZN39_INTERNAL_849ec83b_4_k_cu_bf3acedc_27284cuda3std3__45__cpo3endE,(_ZN39_INTERNAL_849ec83b_4_k_cu_bf3acedc_27284cuda3std3__419piecewise_constructE - _ZN39_INTERNAL_849ec83b_4_k_cu_bf3acedc_27284cuda3std3__45__cpo3endE)
_ZN39_INTERNAL_849ec83b_4_k_cu_bf3acedc_27284cuda3std3__45__cpo3endE:
	.zero		1
	.type		_ZN39_INTERNAL_849ec83b_4_k_cu_bf3acedc_27284cuda3std3__419piecewise_constructE,@object
	.size		_ZN39_INTERNAL_849ec83b_4_k_cu_bf3acedc_27284cuda3std3__419piecewise_constructE,(_ZN39_INTERNAL_849ec83b_4_k_cu_bf3acedc_27284cuda3std3__45__cpo4cendE - _ZN39_INTERNAL_849ec83b_4_k_cu_bf3acedc_27284cuda3std3__419piecewise_constructE)
_ZN39_INTERNAL_849ec83b_4_k_cu_bf3acedc_27284cuda3std3__419piecewise_constructE:
	.zero		1
	.type		_ZN39_INTERNAL_849ec83b_4_k_cu_bf3acedc_27284cuda3std3__45__cpo4cendE,@object
	.size		_ZN39_INTERNAL_849ec83b_4_k_cu_bf3acedc_27284cuda3std3__45__cpo4cendE,(_ZN39_INTERNAL_849ec83b_4_k_cu_bf3acedc_27284cuda3std6ranges3__45__cpo4swapE - _ZN39_INTERNAL_849ec83b_4_k_cu_bf3acedc_27284cuda3std3__45__cpo4cendE)
_ZN39_INTERNAL_849ec83b_4_k_cu_bf3acedc_27284cuda3std3__45__cpo4cendE:
	.zero		1
	.type		_ZN39_INTERNAL_849ec83b_4_k_cu_bf3acedc_27284cuda3std6ranges3__45__cpo4swapE,@object
	.size		_ZN39_INTERNAL_849ec83b_4_k_cu_bf3acedc_27284cuda3std6ranges3__45__cpo4swapE,(.L_8 - _ZN39_INTERNAL_849ec83b_4_k_cu_bf3acedc_27284cuda3std6ranges3__45__cpo4swapE)
_ZN39_INTERNAL_849ec83b_4_k_cu_bf3acedc_27284cuda3std6ranges3__45__cpo4swapE:
	.zero		1
.L_8:


//--------------------- .nv.constant0._ZN7cutlass13device_kernelINS_4gemm6kernel13GemmUniversalINS1_17GroupProblemShapeIN4cute5tupleIJiiiEEEEENS1_10collective13CollectiveMmaINS1_39MainloopSm90ArrayTmaGmmaWarpSpecializedILi3ENS6_IJNS5_1CILi2EEENSC_ILi1EEESE_EEENS1_55KernelPtrArrayTmaWarpSpecializedCooperativeFP8FastAccumEEENS6_IJNSC_ILi256EEESI_NSC_ILi128EEEEEENS_12float_e4m3_tEPNS6_IJlSE_NSC_ILi0EEEEEESL_SO_NS5_8TiledMMAINS5_8MMA_AtomIJNS5_4SM904GMMA31MMA_64x256x32_F32E4M3E4M3_SS_TNILNSS_7ScaleInE1ELSU_1EEEEEENS5_6LayoutISF_NS6_IJSE_SM_SM_EEEEENS6_IJNS5_10UnderscoreES10_S10_EEEEENS5_13SM90_TMA_LOADENS5_14ComposedLayoutINS5_7SwizzleILi3ELi4ELi3EEENS5_18smem_ptr_flag_bitsILi8EEENSX_INS6_IJNSC_ILi8EEESJ_EEENS6_IJSJ_SE_EEEEEEEvNS5_8identityENS5_23SM90_TMA_LOAD_MULTICASTES1D_vS1E_EENS_8epilogue10collective18CollectiveEpilogueINS1H_30Sm90PtrArrayTmaWarpSpecializedILi4ELi2ELi16ELb1ELb0ELi2EEEJSK_NS6_IJSJ_NSC_ILi32EEEEEENS_6half_tEPNS6_IJSE_lSM_EEES1O_S1Q_NS1H_6fusion15FusionCallbacksIS1L_NS1R_17LinearCombinationIS1O_fS1O_fLNS_15FloatRoundStyleE2EEESK_S1N_JEEES13_NS14_IS16_NS17_ILi16EEENSX_INS6_IJNSC_ILi64EEES19_EEENS6_IJSE_S1Y_EEEEEEENS5_17SM75_U16x8_LDSM_TENS5_14SM90_TMA_STOREES22_NS5_17SM90_U16x8_STSM_TENS5_9Copy_AtomIJNS5_17SM90_U32x4_STSM_NES1O_EEEvEEEvvEEEEvNT_6ParamsE --------------------------
	.section	.nv.constant0._ZN7cutlass13device_kernelINS_4gemm6kernel13GemmUniversalINS1_17GroupProblemShapeIN4cute5tupleIJiiiEEEEENS1_10collective13CollectiveMmaINS1_39MainloopSm90ArrayTmaGmmaWarpSpecializedILi3ENS6_IJNS5_1CILi2EEENSC_ILi1EEESE_EEENS1_55KernelPtrArrayTmaWarpSpecializedCooperativeFP8FastAccumEEENS6_IJNSC_ILi256EEESI_NSC_ILi128EEEEEENS_12float_e4m3_tEPNS6_IJlSE_NSC_ILi0EEEEEESL_SO_NS5_8TiledMMAINS5_8MMA_AtomIJNS5_4SM904GMMA31MMA_64x256x32_F32E4M3E4M3_SS_TNILNSS_7ScaleInE1ELSU_1EEEEEENS5_6LayoutISF_NS6_IJSE_SM_SM_EEEEENS6_IJNS5_10UnderscoreES10_S10_EEEEENS5_13SM90_TMA_LOADENS5_14ComposedLayoutINS5_7SwizzleILi3ELi4ELi3EEENS5_18smem_ptr_flag_bitsILi8EEENSX_INS6_IJNSC_ILi8EEESJ_EEENS6_IJSJ_SE_EEEEEEEvNS5_8identityENS5_23SM90_TMA_LOAD_MULTICASTES1D_vS1E_EENS_8epilogue10collective18CollectiveEpilogueINS1H_30Sm90PtrArrayTmaWarpSpecializedILi4ELi2ELi16ELb1ELb0ELi2EEEJSK_NS6_IJSJ_NSC_ILi32EEEEEENS_6half_tEPNS6_IJSE_lSM_EEES1O_S1Q_NS1H_6fusion15FusionCallbacksIS1L_NS1R_17LinearCombinationIS1O_fS1O_fLNS_15FloatRoundStyleE2EEESK_S1N_JEEES13_NS14_IS16_NS17_ILi16EEENSX_INS6_IJNSC_ILi64EEES19_EEENS6_IJSE_S1Y_EEEEEEENS5_17SM75_U16x8_LDSM_TENS5_14SM90_TMA_STOREES22_NS5_17SM90_U16x8_STSM_TENS5_9Copy_AtomIJNS5_17SM90_U32x4_STSM_NES1O_EEEvEEEvvEEEEvNT_6ParamsE,"a",@progbits
	.sectionflags	@""
	.align	4
.nv.constant0._ZN7cutlass13device_kernelINS_4gemm6kernel13GemmUniversalINS1_17GroupProblemShapeIN4cute5tupleIJiiiEEEEENS1_10collective13CollectiveMmaINS1_39MainloopSm90ArrayTmaGmmaWarpSpecializedILi3ENS6_IJNS5_1CILi2EEENSC_ILi1EEESE_EEENS1_55KernelPtrArrayTmaWarpSpecializedCooperativeFP8FastAccumEEENS6_IJNSC_ILi256EEESI_NSC_ILi128EEEEEENS_12float_e4m3_tEPNS6_IJlSE_NSC_ILi0EEEEEESL_SO_NS5_8TiledMMAINS5_8MMA_AtomIJNS5_4SM904GMMA31MMA_64x256x32_F32E4M3E4M3_SS_TNILNSS_7ScaleInE1ELSU_1EEEEEENS5_6LayoutISF_NS6_IJSE_SM_SM_EEEEENS6_IJNS5_10UnderscoreES10_S10_EEEEENS5_13SM90_TMA_LOADENS5_14ComposedLayoutINS5_7SwizzleILi3ELi4ELi3EEENS5_18smem_ptr_flag_bitsILi8EEENSX_INS6_IJNSC_ILi8EEESJ_EEENS6_IJSJ_SE_EEEEEEEvNS5_8identityENS5_23SM90_TMA_LOAD_MULTICASTES1D_vS1E_EENS_8epilogue10collective18CollectiveEpilogueINS1H_30Sm90PtrArrayTmaWarpSpecializedILi4ELi2ELi16ELb1ELb0ELi2EEEJSK_NS6_IJSJ_NSC_ILi32EEEEEENS_6half_tEPNS6_IJSE_lSM_EEES1O_S1Q_NS1H_6fusion15FusionCallbacksIS1L_NS1R_17LinearCombinationIS1O_fS1O_fLNS_15FloatRoundStyleE2EEESK_S1N_JEEES13_NS14_IS16_NS17_ILi16EEENSX_INS6_IJNSC_ILi64EEES19_EEENS6_IJSE_S1Y_EEEEEEENS5_17SM75_U16x8_LDSM_TENS5_14SM90_TMA_STOREES22_NS5_17SM90_U16x8_STSM_TENS5_9Copy_AtomIJNS5_17SM90_U32x4_STSM_NES1O_EEEvEEEvvEEEEvNT_6ParamsE:
	.zero		2432


//--------------------- SYMBOLS --------------------------

	.type		.nv.reservedSmem.offset0,@object
	.size		.nv.reservedSmem.offset0,0x4
	.type		__assertfail,@function
